def matmul_kernel(
    a_ptr,
    b_ptr,
    c_ptr,
    M,
    N,
    K,
    stride_am,
    stride_ak,
    stride_bk,
    stride_bn,
    stride_cm,
    stride_cn,
    BLOCK_M: tl.constexpr,
    BLOCK_N: tl.constexpr,
    BLOCK_K: tl.constexpr,
    GROUP_M: tl.constexpr,
):
    pid = tl.program_id(axis=0)
    num_pid_m = tl.cdiv(M, BLOCK_M)
    num_pid_n = tl.cdiv(N, BLOCK_N)
    num_pid_in_group = GROUP_M * num_pid_n
    group_id = pid // num_pid_in_group
    first_pid_m = group_id * GROUP_M
    group_size_m = min(num_pid_m - first_pid_m, GROUP_M)
    pid_m = first_pid_m + ((pid % num_pid_in_group) % group_size_m)
    pid_n = (pid % num_pid_in_group) // group_size_m

    offs_am = (pid_m * BLOCK_M + tl.arange(0, BLOCK_M)) % M
    offs_bn = (pid_n * BLOCK_N + tl.arange(0, BLOCK_N)) % N
    offs_k = tl.arange(0, BLOCK_K)
    a_ptrs = a_ptr + offs_am[:, None] * stride_am + offs_k[None, :] * stride_ak
    b_ptrs = b_ptr + offs_k[:, None] * stride_bk + offs_bn[None, :] * stride_bn

    acc = tl.zeros((BLOCK_M, BLOCK_N), dtype=tl.float32)
    for kk in range(0, tl.cdiv(K, BLOCK_K)):
        a = tl.load(a_ptrs, mask=offs_k[None, :] < K - kk * BLOCK_K, other=0.0)
        b = tl.load(b_ptrs, mask=offs_k[:, None] < K - kk * BLOCK_K, other=0.0)
        acc = tl.dot(a, b, acc)
        a_ptrs += BLOCK_K * stride_ak
        b_ptrs += BLOCK_K * stride_bk

    c = acc.to(c_ptr.dtype.element_ty)
    offs_cm = pid_m * BLOCK_M + tl.arange(0, BLOCK_M)
    offs_cn = pid_n * BLOCK_N + tl.arange(0, BLOCK_N)
    c_ptrs = c_ptr + offs_cm[:, None] * stride_cm + offs_cn[None, :] * stride_cn
    mask = (offs_cm[:, None] < M) & (offs_cn[None, :] < N)
    tl.store(c_ptrs, c, mask=mask)

# config = {"BLOCK_K": 64, "BLOCK_M": 64, "BLOCK_N": 512, "GROUP_M": 8, "arch": "sm_100", "dtype": "fp8e5m2", "num_ctas": 1, "num_stages": 3, "num_warps": 8}
# arch = sm_100


// ===== COMPILED SASS (sm_100a) =====

	.target	sm_100a

	.elftype	@"ET_EXEC"


//--------------------- .note.nv.tkinfo           --------------------------
	.section	.note.nv.tkinfo,"",@"SHT_NOTE"
	.sectionflags	@"SHF_NOTE_NV_TKINFO"
	.tkinfo
        /*0018*/ 	.word	0x00000081
        /*0030*/ 	.string	""
        /*0030*/ 	.string	"ptxas-blackwell"
        /*0030*/ 	.string	"Cuda compilation tools, release 12.9, V12.9.86"
        /*0030*/ 	.string	"Build cuda_12.9.r12.9/compiler.36037853_0"
        /*0030*/ 	.string	"-v  -suppress-debug-info  -lineinfo  -arch sm_100a "



//--------------------- .note.nv.cuver            --------------------------
	.section	.note.nv.cuver,"",@"SHT_NOTE"
	.sectionflags	@"SHF_NOTE_NV_CUVER"
        /*0018*/ 	.short	0x0001
        /*001a*/ 	.short	0x0064
        /*001c*/ 	.short	0x0001
        /*001e*/ 	.short	0x0000
        /*0020*/ 	.short	0x0001
        /*0022*/ 	.short	0x0000


//--------------------- .nv.info                  --------------------------
	.section	.nv.info,"",@"SHT_CUDA_INFO"
	.align	4


	//----- nvinfo : EIATTR_REGCOUNT
	.align		4
        /*0000*/ 	.byte	0x04, 0x2f
        /*0002*/ 	.short	(.L_4 - .L_3)
	.align		4
.L_3:
        /*0004*/ 	.word	index@(matmul_kernel)
        /*0008*/ 	.word	0x000000ff


	//----- nvinfo : EIATTR_FRAME_SIZE
	.align		4
.L_4:
        /*000c*/ 	.byte	0x04, 0x11
        /*000e*/ 	.short	(.L_6 - .L_5)
	.align		4
.L_5:
        /*0010*/ 	.word	index@($__internal_2_$__cuda_sm10x_tcgen05_guardrail_trap_unallocated_columns_being_dealloced)
        /*0014*/ 	.word	0x000003f0


	//----- nvinfo : EIATTR_FRAME_SIZE
	.align		4
.L_6:
        /*0018*/ 	.byte	0x04, 0x11
        /*001a*/ 	.short	(.L_8 - .L_7)
	.align		4
.L_7:
        /*001c*/ 	.word	index@($__internal_1_$__cuda_sm10x_tcgen05_guardrail_trap_phase_invalid_during_alloc)
        /*0020*/ 	.word	0x000003f0


	//----- nvinfo : EIATTR_FRAME_SIZE
	.align		4
.L_8:
        /*0024*/ 	.byte	0x04, 0x11
        /*0026*/ 	.short	(.L_10 - .L_9)
	.align		4
.L_9:
        /*0028*/ 	.word	index@($__internal_0_$__cuda_sm10x_tcgen05_guardrail_trap_col_being_dealloced_not_returned_by_alloc)
        /*002c*/ 	.word	0x000003f0


	//----- nvinfo : EIATTR_FRAME_SIZE
	.align		4
.L_10:
        /*0030*/ 	.byte	0x04, 0x11
        /*0032*/ 	.short	(.L_12 - .L_11)
	.align		4
.L_11:
        /*0034*/ 	.word	index@(matmul_kernel)
        /*0038*/ 	.word	0x000003f0


	//----- nvinfo : EIATTR_MIN_STACK_SIZE
	.align		4
.L_12:
        /*003c*/ 	.byte	0x04, 0x12
        /*003e*/ 	.short	(.L_14 - .L_13)
	.align		4
.L_13:
        /*0040*/ 	.word	index@(matmul_kernel)
        /*0044*/ 	.word	0x000003f0
.L_14:


//--------------------- .nv.info.matmul_kernel    --------------------------
	.section	.nv.info.matmul_kernel,"",@"SHT_CUDA_INFO"
	.sectionflags	@""
	.align	4


	//----- nvinfo : EIATTR_CUDA_API_VERSION
	.align		4
        /*0000*/ 	.byte	0x04, 0x37
        /*0002*/ 	.short	(.L_16 - .L_15)
.L_15:
        /*0004*/ 	.word	0x00000081


	//----- nvinfo : EIATTR_KPARAM_INFO
	.align		4
.L_16:
        /*0008*/ 	.byte	0x04, 0x17
        /*000a*/ 	.short	(.L_18 - .L_17)
.L_17:
        /*000c*/ 	.word	0x00000000
        /*0010*/ 	.short	0x000d
        /*0012*/ 	.short	0x0048
        /*0014*/ 	.byte	0x00, 0xf4, 0x21, 0x00


	//----- nvinfo : EIATTR_KPARAM_INFO
	.align		4
.L_18:
        /*0018*/ 	.byte	0x04, 0x17
        /*001a*/ 	.short	(.L_20 - .L_19)
.L_19:
        /*001c*/ 	.word	0x00000000
        /*0020*/ 	.short	0x000c
        /*0022*/ 	.short	0x0040
        /*0024*/ 	.byte	0x00, 0xf4, 0x21, 0x00


	//----- nvinfo : EIATTR_KPARAM_INFO
	.align		4
.L_20:
        /*0028*/ 	.byte	0x04, 0x17
        /*002a*/ 	.short	(.L_22 - .L_21)
.L_21:
        /*002c*/ 	.word	0x00000000
        /*0030*/ 	.short	0x000b
        /*0032*/ 	.short	0x0038
        /*0034*/ 	.byte	0x00, 0xf0, 0x11, 0x00


	//----- nvinfo : EIATTR_KPARAM_INFO
	.align		4
.L_22:
        /*0038*/ 	.byte	0x04, 0x17
        /*003a*/ 	.short	(.L_24 - .L_23)
.L_23:
        /*003c*/ 	.word	0x00000000
        /*0040*/ 	.short	0x000a
        /*0042*/ 	.short	0x0034
        /*0044*/ 	.byte	0x00, 0xf0, 0x11, 0x00


	//----- nvinfo : EIATTR_KPARAM_INFO
	.align		4
.L_24:
        /*0048*/ 	.byte	0x04, 0x17
        /*004a*/ 	.short	(.L_26 - .L_25)
.L_25:
        /*004c*/ 	.word	0x00000000
        /*0050*/ 	.short	0x0009
        /*0052*/ 	.short	0x0030
        /*0054*/ 	.byte	0x00, 0xf0, 0x11, 0x00


	//----- nvinfo : EIATTR_KPARAM_INFO
	.align		4
.L_26:
        /*0058*/ 	.byte	0x04, 0x17
        /*005a*/ 	.short	(.L_28 - .L_27)
.L_27:
        /*005c*/ 	.word	0x00000000
        /*0060*/ 	.short	0x0008
        /*0062*/ 	.short	0x002c
        /*0064*/ 	.byte	0x00, 0xf0, 0x11, 0x00


	//----- nvinfo : EIATTR_KPARAM_INFO
	.align		4
.L_28:
        /*0068*/ 	.byte	0x04, 0x17
        /*006a*/ 	.short	(.L_30 - .L_29)
.L_29:
        /*006c*/ 	.word	0x00000000
        /*0070*/ 	.short	0x0007
        /*0072*/ 	.short	0x0028
        /*0074*/ 	.byte	0x00, 0xf0, 0x11, 0x00


	//----- nvinfo : EIATTR_KPARAM_INFO
	.align		4
.L_30:
        /*0078*/ 	.byte	0x04, 0x17
        /*007a*/ 	.short	(.L_32 - .L_31)
.L_31:
        /*007c*/ 	.word	0x00000000
        /*0080*/ 	.short	0x0006
        /*0082*/ 	.short	0x0024
        /*0084*/ 	.byte	0x00, 0xf0, 0x11, 0x00


	//----- nvinfo : EIATTR_KPARAM_INFO
	.align		4
.L_32:
        /*0088*/ 	.byte	0x04, 0x17
        /*008a*/ 	.short	(.L_34 - .L_33)
.L_33:
        /*008c*/ 	.word	0x00000000
        /*0090*/ 	.short	0x0005
        /*0092*/ 	.short	0x0020
        /*0094*/ 	.byte	0x00, 0xf0, 0x11, 0x00


	//----- nvinfo : EIATTR_KPARAM_INFO
	.align		4
.L_34:
        /*0098*/ 	.byte	0x04, 0x17
        /*009a*/ 	.short	(.L_36 - .L_35)
.L_35:
        /*009c*/ 	.word	0x00000000
        /*00a0*/ 	.short	0x0004
        /*00a2*/ 	.short	0x001c
        /*00a4*/ 	.byte	0x00, 0xf0, 0x11, 0x00


	//----- nvinfo : EIATTR_KPARAM_INFO
	.align		4
.L_36:
        /*00a8*/ 	.byte	0x04, 0x17
        /*00aa*/ 	.short	(.L_38 - .L_37)
.L_37:
        /*00ac*/ 	.word	0x00000000
        /*00b0*/ 	.short	0x0003
        /*00b2*/ 	.short	0x0018
        /*00b4*/ 	.byte	0x00, 0xf0, 0x11, 0x00


	//----- nvinfo : EIATTR_KPARAM_INFO
	.align		4
.L_38:
        /*00b8*/ 	.byte	0x04, 0x17
        /*00ba*/ 	.short	(.L_40 - .L_39)
.L_39:
        /*00bc*/ 	.word	0x00000000
        /*00c0*/ 	.short	0x0002
        /*00c2*/ 	.short	0x0010
        /*00c4*/ 	.byte	0x00, 0xf4, 0x21, 0x00


	//----- nvinfo : EIATTR_KPARAM_INFO
	.align		4
.L_40:
        /*00c8*/ 	.byte	0x04, 0x17
        /*00ca*/ 	.short	(.L_42 - .L_41)
.L_41:
        /*00cc*/ 	.word	0x00000000
        /*00d0*/ 	.short	0x0001
        /*00d2*/ 	.short	0x0008
        /*00d4*/ 	.byte	0x00, 0xf4, 0x21, 0x00


	//----- nvinfo : EIATTR_KPARAM_INFO
	.align		4
.L_42:
        /*00d8*/ 	.byte	0x04, 0x17
        /*00da*/ 	.short	(.L_44 - .L_43)
.L_43:
        /*00dc*/ 	.word	0x00000000
        /*00e0*/ 	.short	0x0000
        /*00e2*/ 	.short	0x0000
        /*00e4*/ 	.byte	0x00, 0xf4, 0x21, 0x00


	//----- nvinfo : EIATTR_AT_ENTRY_FRAGMENTS
	.align		4
.L_44:
        /*00e8*/ 	.byte	0x04, 0x4f
        /*00ea*/ 	.short	(.L_46 - .L_45)


	//   ....[0]....
.L_45:
        /*00ec*/ 	.word	0x00000004


	//----- nvinfo : EIATTR_RESERVED_SMEM_USED
	.align		4
.L_46:
        /*00f0*/ 	.byte	0x01, 0x41
	.zero		2


	//----- nvinfo : EIATTR_SPARSE_MMA_MASK
	.align		4
        /*00f4*/ 	.byte	0x03, 0x50
        /*00f6*/ 	.short	0x0000


	//----- nvinfo : EIATTR_TCGEN05_1CTA_USED
	.align		4
        /*00f8*/ 	.byte	0x01, 0x51
	.zero		2


	//----- nvinfo : EIATTR_MAXREG_COUNT
	.align		4
        /*00fc*/ 	.byte	0x03, 0x1b
        /*00fe*/ 	.short	0x00ff


	//----- nvinfo : EIATTR_NUM_BARRIERS
	.align		4
        /*0100*/ 	.byte	0x02, 0x4c
        /*0102*/ 	.byte	0x01
	.zero		1


	//----- nvinfo : EIATTR_ANNOTATIONS
	.align		4
        /*0104*/ 	.byte	0x04, 0x55
        /*0106*/ 	.short	(.L_48 - .L_47)


	//   ....[0]....
.L_47:
        /*0108*/ 	.word	0x00000001
        /*010c*/ 	.byte	0x00, 0x0b, 0x00, 0x00, 0x01, 0x00, 0x00, 0x00, 0x40, 0x0b, 0x00, 0x00, 0x01, 0x00, 0x00, 0x00
        /* <DEDUP_REMOVED lines=323> */
        /*154c*/ 	.byte	0x70, 0x7c, 0x01, 0x00


	//----- nvinfo : EIATTR_INT_WARP_WIDE_INSTR_OFFSETS
	.align		4
.L_48:
        /*1550*/ 	.byte	0x04, 0x31
        /*1552*/ 	.short	(.L_50 - .L_49)


	//   ....[0]....
.L_49:
        /*1554*/ 	.word	0x00004390


	//   ....[1]....
        /*1558*/ 	.word	0x000043a0


	//   ....[2]....
        /*155c*/ 	.word	0x000093c0


	//   ....[3]....
        /*1560*/ 	.word	0x000181c0


	//   ....[4]....
        /*1564*/ 	.word	0x00018210


	//----- nvinfo : EIATTR_COOP_GROUP_MASK_REGIDS
	.align		4
.L_50:
        /*1568*/ 	.byte	0x04, 0x29
        /*156a*/ 	.short	(.L_52 - .L_51)


	//   ....[0]....
.L_51:
        /*156c*/ 	.word	0xffffffff


	//   ....[1]....
        /*1570*/ 	.word	0xffffffff


	//   ....[2]....
        /*1574*/ 	.word	0xffffffff


	//   ....[3]....
        /*1578*/ 	.word	0xffffffff


	//----- nvinfo : EIATTR_COOP_GROUP_INSTR_OFFSETS
	.align		4
.L_52:
        /*157c*/ 	.byte	0x04, 0x28
        /*157e*/ 	.short	(.L_54 - .L_53)


	//   ....[0]....
.L_53:
        /*1580*/ 	.word	0x00000080


	//   ....[1]....
        /*1584*/ 	.word	0x00000340


	//   ....[2]....
        /*1588*/ 	.word	0x00018050


	//   ....[3]....
        /*158c*/ 	.word	0x000182c0


	//----- nvinfo : EIATTR_VRC_CTA_INIT_COUNT
	.align		4
.L_54:
        /*1590*/ 	.byte	0x02, 0x4a
        /*1592*/ 	.byte	0x80
	.zero		1


	//----- nvinfo : EIATTR_MBARRIER_INSTR_OFFSETS
	.align		4
        /*1594*/ 	.byte	0x04, 0x39
        /*1596*/ 	.short	(.L_56 - .L_55)


	//   ....[0]....
.L_55:
        /*1598*/ 	.word	0x00004540
        /*159c*/ 	.word	0x000000ff
        /*15a0*/ 	.word	0x00000000
        /*15a4*/ 	.short	0x0100
        /*15a6*/ 	.byte	0x0b
	.zero		1


	//   ....[1]....
        /*15a8*/ 	.word	0x000093f0
        /*15ac*/ 	.word	0x000000ff
        /*15b0*/ 	.word	0x00012008
        /*15b4*/ 	.short	0x0100
        /*15b6*/ 	.byte	0x09
	.zero		1


	//   ....[2]....
        /*15b8*/ 	.word	0x0000e900
        /*15bc*/ 	.word	0x000000ff
        /*15c0*/ 	.word	0x00000000
        /*15c4*/ 	.short	0x010a
        /*15c6*/ 	.byte	0x0b
	.zero		1


	//   ....[3]....
        /*15c8*/ 	.word	0x00012900
        /*15cc*/ 	.word	0x000000ff
        /*15d0*/ 	.word	0x00000000
        /*15d4*/ 	.short	0x010a
        /*15d6*/ 	.byte	0x0b
	.zero		1


	//   ....[4]....
        /*15d8*/ 	.word	0x000129c0
        /*15dc*/ 	.word	0x000000ff
        /*15e0*/ 	.word	0x00012000
        /*15e4*/ 	.short	0x0108
        /*15e6*/ 	.byte	0x09
	.zero		1


	//   ....[5]....
        /*15e8*/ 	.word	0x000129f0
        /*15ec*/ 	.word	0x000000ff
        /*15f0*/ 	.word	0x00012008
        /*15f4*/ 	.short	0x0108
        /*15f6*/ 	.byte	0x09
	.zero		1


	//   ....[6]....
        /*15f8*/ 	.word	0x000182e0
        /*15fc*/ 	.word	0x000000ff
        /*1600*/ 	.word	0x00000000
        /*1604*/ 	.short	0x010a
        /*1606*/ 	.byte	0x0b
	.zero		1


	//   ....[7]....
        /*1608*/ 	.word	0x00018310
        /*160c*/ 	.word	0x000000ff
        /*1610*/ 	.word	0x00000000
        /*1614*/ 	.short	0x010a
        /*1616*/ 	.byte	0x0b
	.zero		1


	//----- nvinfo : EIATTR_NUM_MBARRIERS
	.align		4
.L_56:
        /*1618*/ 	.byte	0x03, 0x38
        /*161a*/ 	.short	0x0002


	//----- nvinfo : EIATTR_EXIT_INSTR_OFFSETS
	.align		4
        /*161c*/ 	.byte	0x04, 0x1c
        /*161e*/ 	.short	(.L_58 - .L_57)


	//   ....[0]....
.L_57:
        /*1620*/ 	.word	0x000182d0


	//----- nvinfo : EIATTR_REQNTID
	.align		4
.L_58:
        /*1624*/ 	.byte	0x04, 0x10
        /*1626*/ 	.short	(.L_60 - .L_59)
.L_59:
        /*1628*/ 	.word	0x00000100
        /*162c*/ 	.word	0x00000001
        /*1630*/ 	.word	0x00000001


	//----- nvinfo : EIATTR_CRS_STACK_SIZE
	.align		4
.L_60:
        /*1634*/ 	.byte	0x04, 0x1e
        /*1636*/ 	.short	(.L_62 - .L_61)
.L_61:
        /*1638*/ 	.word	0x00000000


	//----- nvinfo : EIATTR_CBANK_PARAM_SIZE
	.align		4
.L_62:
        /*163c*/ 	.byte	0x03, 0x19
        /*163e*/ 	.short	0x0050


	//----- nvinfo : EIATTR_PARAM_CBANK
	.align		4
        /*1640*/ 	.byte	0x04, 0x0a
        /*1642*/ 	.short	(.L_64 - .L_63)
	.align		4
.L_63:
        /*1644*/ 	.word	index@(.nv.constant0.matmul_kernel)
        /*1648*/ 	.short	0x0380
        /*164a*/ 	.short	0x0050


	//----- nvinfo : EIATTR_SW_WAR
	.align		4
.L_64:
        /*164c*/ 	.byte	0x04, 0x36
        /*164e*/ 	.short	(.L_66 - .L_65)
.L_65:
        /*1650*/ 	.word	0x00000008
.L_66:


//--------------------- .nv.compat                --------------------------
	.section	.nv.compat,"",@"SHT_CUDA_COMPAT_INFO"
	.align	4
        /*0000*/ 	.byte	0x02, 0x02, 0x02, 0x00, 0x02, 0x05, 0x05, 0x00, 0x02, 0x03, 0x00, 0x00, 0x02, 0x06, 0x01, 0x00


//--------------------- .nv.callgraph             --------------------------
	.section	.nv.callgraph,"",@"SHT_CUDA_CALLGRAPH"
	.align	4
	.sectionentsize	8
	.align		4
        /*0000*/ 	.word	0x00000000
	.align		4
        /*0004*/ 	.word	0xffffffff
	.align		4
        /*0008*/ 	.word	0x00000000
	.align		4
        /*000c*/ 	.word	0xfffffffe
	.align		4
        /*0010*/ 	.word	0x00000000
	.align		4
        /*0014*/ 	.word	0xfffffffd
	.align		4
        /*0018*/ 	.word	0x00000000
	.align		4
        /*001c*/ 	.word	0xfffffffc


//--------------------- .text.matmul_kernel       --------------------------
	.section	.text.matmul_kernel,"ax",@progbits
	.align	128
        .global         matmul_kernel
        .type           matmul_kernel,@function
        .size           matmul_kernel,(.L_x_20 - matmul_kernel)
        .other          matmul_kernel,@"STO_CUDA_ENTRY STV_DEFAULT"
matmul_kernel:
.text.matmul_kernel:
[----:B------:R-:W0:Y:S01]  /*0000*/  LDC R1, c[0x0][0x37c] ;  /* 0x0000df00ff017b82 */ /* 0x000e220000000800 */
[----:B------:R-:W1:Y:S01]  /*0010*/  S2R R0, SR_TID.X ;  /* 0x0000000000007919 */ /* 0x000e620000002100 */
[----:B0-----:R-:W-:Y:S01]  /*0020*/  VIADD R1, R1, 0xfffffc10 ;  /* 0xfffffc1001017836 */ /* 0x001fe20000000000 */
[----:B------:R-:W0:Y:S01]  /*0030*/  LDCU.64 UR20, c[0x0][0x358] ;  /* 0x00006b00ff1477ac */ /* 0x000e220008000a00 */
[----:B-1----:R-:W-:-:S13]  /*0040*/  ISETP.GE.U32.AND P0, PT, R0, 0x20, PT ;  /* 0x000000200000780c */ /* 0x002fda0003f06070 */
[----:B------:R-:W-:Y:S02]  /*0050*/  VOTEU.ANY UP0, P0 ;  /* 0x0000000000ff7886 */ /* 0x000fe40000000100 */
[----:B------:R-:W-:Y:S05]  /*0060*/  BRA.U UP0, `(.L_x_0) ;  /* 0x0000000100b87547 */ /* 0x000fea000b800000 */
[----:B------:R-:W1:Y:S01]  /*0070*/  S2UR UR6, SR_CgaCtaId ;  /* 0x00000000000679c3 */ /* 0x000e620000008800 */
[----:B------:R-:W-:Y:S01]  /*0080*/  NOP ;  /* 0x0000000000007918 */ /* 0x000fe20000000000 */
[----:B------:R-:W-:Y:S02]  /*0090*/  UMOV UR4, 0x40 ;  /* 0x0000004000047882 */ /* 0x000fe40000000000 */
[----:B-1----:R-:W-:-:S09]  /*00a0*/  ULEA UR4, UR6, UR4, 0x18 ;  /* 0x0000000406047291 */ /* 0x002fd2000f8ec0ff */
[----:B------:R-:W1:Y:S01]  /*00b0*/  LDS.U8 R0, [UR4] ;  /* 0x00000004ff007984 */ /* 0x000e620008000000 */
[----:B------:R-:W-:Y:S02]  /*00c0*/  UMOV UR4, 0x400 ;  /* 0x0000040000047882 */ /* 0x000fe40000000000 */
[----:B------:R-:W-:Y:S01]  /*00d0*/  ULEA UR4, UR6, UR4, 0x18 ;  /* 0x0000000406047291 */ /* 0x000fe2000f8ec0ff */
[----:B-1----:R-:W-:-:S13]  /*00e0*/  ISETP.NE.AND P0, PT, R0, RZ, PT ;  /* 0x000000ff0000720c */ /* 0x002fda0003f05270 */
[----:B------:R-:W-:Y:S05]  /*00f0*/  @P0 BRA `(.L_x_1) ;  /* 0x00000000007c0947 */ /* 0x000fea0003800000 */
[----:B------:R-:W-:-:S13]  /*0100*/  ELECT P0, URZ, PT ;  /* 0x0000000000ff782f */ /* 0x000fda0003800000 */
[----:B------:R-:W-:Y:S05]  /*0110*/  @!P0 BRA `(.L_x_2) ;  /* 0x0000000000848947 */ /* 0x000fea0003800000 */
[----:B------:R-:W-:Y:S01]  /*0120*/  UMOV UR5, 0x8 ;  /* 0x0000000800057882 */ /* 0x000fe20000000000 */
[----:B------:R-:W-:Y:S02]  /*0130*/  IMAD.MOV.U32 R4, RZ, RZ, 0x1 ;  /* 0x00000001ff047424 */ /* 0x000fe400078e00ff */
[----:B------:R-:W-:Y:S02]  /*0140*/  IMAD.MOV.U32 R5, RZ, RZ, 0xff ;  /* 0x000000ffff057424 */ /* 0x000fe400078e00ff */
[----:B------:R-:W-:Y:S04]  /*0150*/  DEPBAR.LE SB1, 0x36 ;  /* 0x00009d800000791a */ /* 0x000fe80000000000 */
[----:B------:R-:W1:Y:S02]  /*0160*/  UTCATOMSWS.FIND_AND_SET.ALIGN UP1, UR5, UR5 ;  /* 0x00000005000575e3 */ /* 0x000e640008020800 */
[----:B-1----:R-:W-:-:S04]  /*0170*/  PLOP3.LUT P0, PT, PT, PT, UP1, 0x80, 0x8 ;  /* 0x000000000008781c */ /* 0x002fc80003f0f018 */
[----:B------:R-:W-:-:S04]  /*0180*/  SEL R0, RZ, 0xffffffff, !P0 ;  /* 0xffffffffff007807 */ /* 0x000fc80004000000 */
[----:B------:R-:W-:Y:S01]  /*0190*/  ISETP.NE.AND P0, PT, R0, RZ, PT ;  /* 0x000000ff0000720c */ /* 0x000fe20003f05270 */
[----:B------:R-:W-:-:S12]  /*01a0*/  IMAD.U32 R0, RZ, RZ, UR5 ;  /* 0x00000005ff007e24 */ /* 0x000fd8000f8e00ff */
[----:B------:R-:W-:Y:S05]  /*01b0*/  @P0 BRA `(.L_x_3) ;  /* 0x0000000000240947 */ /* 0x000fea0003800000 */
.L_x_4:
[----:B------:R-:W-:Y:S05]  /*01c0*/  NANOSLEEP 0x64 ;  /* 0x000000640000795d */ /* 0x000fea0003800000 */
[----:B------:R-:W-:-:S05]  /*01d0*/  UMOV UR5, 0x8 ;  /* 0x0000000800057882 */ /* 0x000fca0000000000 */
[----:B------:R-:W-:Y:S04]  /*01e0*/  DEPBAR.LE SB1, 0x36 ;  /* 0x00009d800000791a */ /* 0x000fe80000000000 */
[----:B------:R-:W1:Y:S02]  /*01f0*/  UTCATOMSWS.FIND_AND_SET.ALIGN UP1, UR5, UR5 ;  /* 0x00000005000575e3 */ /* 0x000e640008020800 */
[----:B-1----:R-:W-:-:S04]  /*0200*/  PLOP3.LUT P0, PT, PT, PT, UP1, 0x80, 0x8 ;  /* 0x000000000008781c */ /* 0x002fc80003f0f018 */
[----:B------:R-:W-:-:S04]  /*0210*/  SEL R0, RZ, 0xffffffff, !P0 ;  /* 0xffffffffff007807 */ /* 0x000fc80004000000 */
[----:B------:R-:W-:Y:S01]  /*0220*/  ISETP.NE.AND P0, PT, R0, RZ, PT ;  /* 0x000000ff0000720c */ /* 0x000fe20003f05270 */
[----:B------:R-:W-:-:S12]  /*0230*/  IMAD.U32 R0, RZ, RZ, UR5 ;  /* 0x00000005ff007e24 */ /* 0x000fd8000f8e00ff */
[----:B------:R-:W-:Y:S05]  /*0240*/  @!P0 BRA `(.L_x_4) ;  /* 0xfffffffc00dc8947 */ /* 0x000fea000383ffff */
.L_x_3:
[C---:B------:R-:W-:Y:S01]  /*0250*/  VIADD R3, R0.reuse, 0x10 ;  /* 0x0000001000037836 */ /* 0x040fe20000000000 */
[----:B------:R-:W-:Y:S01]  /*0260*/  UMOV UR5, 0x50 ;  /* 0x0000005000057882 */ /* 0x000fe20000000000 */
[----:B------:R-:W-:Y:S01]  /*0270*/  SHF.L.U32 R2, R5, R0, RZ ;  /* 0x0000000005027219 */ /* 0x000fe200000006ff */
[----:B------:R-:W-:Y:S01]  /*0280*/  ULEA UR5, UR6, UR5, 0x18 ;  /* 0x0000000506057291 */ /* 0x000fe2000f8ec0ff */
[----:B------:R-:W-:Y:S01]  /*0290*/  IMAD.SHL.U32 R0, R0, 0x20, RZ ;  /* 0x0000002000007824 */ /* 0x000fe200078e00ff */
[----:B------:R-:W-:-:S04]  /*02a0*/  SHF.L.U32 R3, R4, R3, RZ ;  /* 0x0000000304037219 */ /* 0x000fc800000006ff */
[----:B------:R-:W-:-:S05]  /*02b0*/  LOP3.LUT R2, R3, R2, RZ, 0xfc, !PT ;  /* 0x0000000203027212 */ /* 0x000fca00078efcff */
[----:B------:R1:W-:Y:S04]  /*02c0*/  ATOMS.OR RZ, [UR5], R2 ;  /* 0x00000002ffff798c */ /* 0x0003e8000b000005 */
[----:B------:R1:W-:Y:S01]  /*02d0*/  STS [UR4], R0 ;  /* 0x00000000ff007988 */ /* 0x0003e20008000804 */
[----:B------:R-:W-:Y:S05]  /*02e0*/  BRA `(.L_x_2) ;  /* 0x0000000000107947 */ /* 0x000fea0003800000 */
.L_x_1:
[----:B------:R-:W-:Y:S01]  /*02f0*/  IMAD.MOV.U32 R0, RZ, RZ, -0x1 ;  /* 0xffffffffff007424 */ /* 0x000fe200078e00ff */
[----:B------:R-:W-:-:S04]  /*0300*/  MOV R2, 0x330 ;  /* 0x0000033000027802 */ /* 0x000fc80000000f00 */
[----:B------:R1:W-:Y:S03]  /*0310*/  STS [UR4], R0 ;  /* 0x00000000ff007988 */ /* 0x0003e60008000804 */
[----:B01----:R-:W-:Y:S05]  /*0320*/  CALL.REL.NOINC `($__internal_1_$__cuda_sm10x_tcgen05_guardrail_trap_phase_invalid_during_alloc) ;  /* 0x0000018000107944 */ /* 0x003fea0003c00000 */
.L_x_2:
[----:B------:R-:W-:Y:S05]  /*0330*/  WARPSYNC.ALL ;  /* 0x0000000000007948 */ /* 0x000fea0003800000 */
[----:B------:R-:W-:Y:S01]  /*0340*/  NOP ;  /* 0x0000000000007918 */ /* 0x000fe20000000000 */
.L_x_0:
[----:B------:R-:W2:Y:S01]  /*0350*/  LDC.64 R126, c[0x0][0x398] ;  /* 0x0000e600ff7e7b82 */ /* 0x000ea20000000a00 */
[----:B------:R-:W3:Y:S01]  /*0360*/  S2R R6, SR_CTAID.X ;  /* 0x0000000000067919 */ /* 0x000ee20000002500 */
[----:B------:R-:W4:Y:S01]  /*0370*/  LDCU UR25, c[0x0][0x3a0] ;  /* 0x00007400ff1977ac */ /* 0x000f220008000800 */
[----:B------:R-:W-:Y:S01]  /*0380*/  PRMT R182, RZ, 0x7610, R182 ;  /* 0x00007610ffb67816 */ /* 0x000fe200000000b6 */
[----:B------:R-:W5:Y:S01]  /*0390*/  S2R R190, SR_TID.X ;  /* 0x0000000000be7919 */ /* 0x000f620000002100 */
[----:B------:R-:W-:Y:S01]  /*03a0*/  UMOV UR9, 0x400 ;  /* 0x0000040000097882 */ /* 0x000fe20000000000 */
[----:B------:R-:W1:Y:S02]  /*03b0*/  LDCU UR4, c[0x0][0x3a4] ;  /* 0x00007480ff0477ac */ /* 0x000e640008000800 */
[----:B------:R-:W0:Y:S01]  /*03c0*/  S2UR UR6, SR_CgaCtaId ;  /* 0x00000000000679c3 */ /* 0x000e220000008800 */
[----:B------:R-:W0:Y:S01]  /*03d0*/  LDCU.64 UR12, c[0x0][0x3a8] ;  /* 0x00007500ff0c77ac */ /* 0x000e220008000a00 */
[----:B------:R-:W0:Y:S01]  /*03e0*/  LDCU.128 UR16, c[0x0][0x380] ;  /* 0x00007000ff1077ac */ /* 0x000e220008000c00 */
[----:B------:R-:W-:Y:S01]  /*03f0*/  UMOV UR14, 0x1 ;  /* 0x00000001000e7882 */ /* 0x000fe20000000000 */
[----:B----4-:R-:W-:Y:S01]  /*0400*/  UIADD3 UR27, UPT, UPT, UR25, 0x3f, URZ ;  /* 0x0000003f191b7890 */ /* 0x010fe2000fffe0ff */
[----:B-12---:R-:W-:Y:S01]  /*0410*/  VIADD R0, R127, 0x1ff ;  /* 0x000001ff7f007836 */ /* 0x006fe20000000000 */
[----:B------:R-:W-:-:S02]  /*0420*/  IABS R188, R127 ;  /* 0x0000007f00bc7213 */ /* 0x000fc40000000000 */
[----:B------:R-:W-:Y:S02]  /*0430*/  UISETP.GT.AND UP1, UPT, UR27, 0x3f, UPT ;  /* 0x0000003f1b00788c */ /* 0x000fe4000bf24270 */
[----:B------:R-:W-:Y:S01]  /*0440*/  SHF.R.S32.HI R3, RZ, 0x1f, R0 ;  /* 0x0000001fff037819 */ /* 0x000fe20000011400 */
[----:B0-----:R-:W-:-:S03]  /*0450*/  ULEA UR9, UR6, UR9, 0x18 ;  /* 0x0000000906097291 */ /* 0x001fc6000f8ec0ff */
[----:B------:R-:W-:Y:S02]  /*0460*/  LEA.HI R3, R3, R0, RZ, 0x9 ;  /* 0x0000000003037211 */ /* 0x000fe400078f48ff */
[----:B---3--:R-:W-:Y:S01]  /*0470*/  IABS R8, R6 ;  /* 0x0000000600087213 */ /* 0x008fe20000000000 */
[----:B------:R-:W-:Y:S01]  /*0480*/  UIADD3 UR11, UPT, UPT, UR9, 0x12000, URZ ;  /* 0x00012000090b7890 */ /* 0x000fe2000fffe0ff */
[----:B------:R-:W-:Y:S02]  /*0490*/  SHF.R.S32.HI R3, RZ, 0x9, R3 ;  /* 0x00000009ff037819 */ /* 0x000fe40000011403 */
[----:B-----5:R-:W-:Y:S02]  /*04a0*/  SHF.R.U32.HI R113, RZ, 0x6, R190 ;  /* 0x00000006ff717819 */ /* 0x020fe400000116be */
[----:B------:R-:W-:Y:S01]  /*04b0*/  LEA.HI R19, R190, 0xc, RZ, 0x1a ;  /* 0x0000000cbe137811 */ /* 0x000fe200078fd0ff */
[----:B------:R-:W-:Y:S01]  /*04c0*/  IMAD.SHL.U32 R5, R3, 0x8, RZ ;  /* 0x0000000803057824 */ /* 0x000fe200078e00ff */
[----:B------:R-:W-:-:S02]  /*04d0*/  SGXT.U32 R113, R113, 0x2 ;  /* 0x000000027171781a */ /* 0x000fc40000000000 */
[C---:B------:R-:W-:Y:S02]  /*04e0*/  LEA.HI R191, R190.reuse, 0x1c, RZ, 0x1a ;  /* 0x0000001cbebf7811 */ /* 0x040fe400078fd0ff */
[-C--:B------:R-:W-:Y:S02]  /*04f0*/  IABS R7, R5.reuse ;  /* 0x0000000500077213 */ /* 0x080fe40000000000 */
[----:B------:R-:W-:Y:S02]  /*0500*/  IABS R10, R5 ;  /* 0x00000005000a7213 */ /* 0x000fe40000000000 */
[----:B------:R-:W0:Y:S01]  /*0510*/  I2F.RP R0, R7 ;  /* 0x0000000700007306 */ /* 0x000e220000209400 */
[----:B------:R-:W-:-:S07]  /*0520*/  LEA.HI R177, R190, 0x3c, RZ, 0x1a ;  /* 0x0000003cbeb17811 */ /* 0x000fce00078fd0ff */
[----:B0-----:R-:W0:Y:S02]  /*0530*/  MUFU.RCP R0, R0 ;  /* 0x0000000000007308 */ /* 0x001e240000001000 */
[----:B0-----:R-:W-:Y:S02]  /*0540*/  VIADD R2, R0, 0xffffffe ;  /* 0x0ffffffe00027836 */ /* 0x001fe40000000000 */
[----:B------:R-:W-:-:S04]  /*0550*/  IMAD.MOV R0, RZ, RZ, -R10 ;  /* 0x000000ffff007224 */ /* 0x000fc800078e0a0a */
[----:B------:R0:W1:Y:S02]  /*0560*/  F2I.FTZ.U32.TRUNC.NTZ R3, R2 ;  /* 0x0000000200037305 */ /* 0x000064000021f000 */
[----:B0-----:R-:W-:Y:S02]  /*0570*/  IMAD.MOV.U32 R2, RZ, RZ, RZ ;  /* 0x000000ffff027224 */ /* 0x001fe400078e00ff */
[----:B-1----:R-:W-:-:S04]  /*0580*/  IMAD.MOV R4, RZ, RZ, -R3 ;  /* 0x000000ffff047224 */ /* 0x002fc800078e0a03 */
[----:B------:R-:W-:Y:S02]  /*0590*/  IMAD R9, R4, R7, RZ ;  /* 0x0000000704097224 */ /* 0x000fe400078e02ff */
[----:B------:R-:W-:Y:S02]  /*05a0*/  IMAD.MOV.U32 R4, RZ, RZ, R8 ;  /* 0x000000ffff047224 */ /* 0x000fe400078e0008 */
[----:B------:R-:W-:-:S06]  /*05b0*/  IMAD.HI.U32 R3, R3, R9, R2 ;  /* 0x0000000903037227 */ /* 0x000fcc00078e0002 */
[----:B------:R-:W-:-:S04]  /*05c0*/  IMAD.HI.U32 R3, R3, R4, RZ ;  /* 0x0000000403037227 */ /* 0x000fc800078e00ff */
[----:B------:R-:W-:Y:S01]  /*05d0*/  IMAD R0, R3, R0, R4 ;  /* 0x0000000003007224 */ /* 0x000fe200078e0204 */
[----:B------:R-:W-:Y:S01]  /*05e0*/  IABS R4, R126 ;  /* 0x0000007e00047213 */ /* 0x000fe20000000000 */
[----:B------:R-:W-:Y:S03]  /*05f0*/  BAR.SYNC.DEFER_BLOCKING 0x0 ;  /* 0x0000000000007b1d */ /* 0x000fe60000010000 */
[----:B------:R-:W-:-:S13]  /*0600*/  ISETP.GT.U32.AND P1, PT, R7, R0, PT ;  /* 0x000000000700720c */ /* 0x000fda0003f24070 */
[----:B------:R-:W-:Y:S02]  /*0610*/  @!P1 IMAD.IADD R0, R0, 0x1, -R7 ;  /* 0x0000000100009824 */ /* 0x000fe400078e0a07 */
[----:B------:R-:W-:Y:S01]  /*0620*/  @!P1 VIADD R3, R3, 0x1 ;  /* 0x0000000103039836 */ /* 0x000fe20000000000 */
[----:B------:R-:W-:Y:S02]  /*0630*/  ISETP.NE.AND P1, PT, R5, RZ, PT ;  /* 0x000000ff0500720c */ /* 0x000fe40003f25270 */
[----:B------:R-:W-:Y:S02]  /*0640*/  ISETP.GE.U32.AND P0, PT, R0, R7, PT ;  /* 0x000000070000720c */ /* 0x000fe40003f06070 */
[----:B------:R-:W-:-:S04]  /*0650*/  LOP3.LUT R0, R6, R5, RZ, 0x3c, !PT ;  /* 0x0000000506007212 */ /* 0x000fc800078e3cff */
[----:B------:R-:W-:Y:S01]  /*0660*/  ISETP.GE.AND P2, PT, R0, RZ, PT ;  /* 0x000000ff0000720c */ /* 0x000fe20003f46270 */
[----:B------:R-:W-:-:S06]  /*0670*/  VIADD R0, R126, 0x3f ;  /* 0x0000003f7e007836 */ /* 0x000fcc0000000000 */
[----:B------:R-:W-:-:S04]  /*0680*/  @P0 VIADD R3, R3, 0x1 ;  /* 0x0000000103030836 */ /* 0x000fc80000000000 */
[----:B------:R-:W-:Y:S01]  /*0690*/  IMAD.MOV.U32 R2, RZ, RZ, R3 ;  /* 0x000000ffff027224 */ /* 0x000fe200078e0003 */
[----:B------:R-:W-:-:S03]  /*06a0*/  SHF.R.S32.HI R3, RZ, 0x1f, R0 ;  /* 0x0000001fff037819 */ /* 0x000fc60000011400 */
[----:B------:R-:W-:Y:S01]  /*06b0*/  @!P2 IMAD.MOV R2, RZ, RZ, -R2 ;  /* 0x000000ffff02a224 */ /* 0x000fe200078e0a02 */
[----:B------:R-:W-:Y:S02]  /*06c0*/  @!P1 LOP3.LUT R2, RZ, R5, RZ, 0x33, !PT ;  /* 0x00000005ff029212 */ /* 0x000fe400078e33ff */
[----:B------:R-:W-:-:S03]  /*06d0*/  LEA.HI R3, R3, R0, RZ, 0x6 ;  /* 0x0000000003037211 */ /* 0x000fc600078f30ff */
[----:B------:R-:W-:Y:S02]  /*06e0*/  IMAD.SHL.U32 R10, R2, 0x8, RZ ;  /* 0x00000008020a7824 */ /* 0x000fe400078e00ff */
[----:B------:R-:W-:-:S03]  /*06f0*/  IMAD.MOV R2, RZ, RZ, -R2 ;  /* 0x000000ffff027224 */ /* 0x000fc600078e0a02 */
[----:B------:R-:W-:Y:S01]  /*0700*/  LEA.HI.SX32 R3, R3, -R10, 0x1a ;  /* 0x8000000a03037211 */ /* 0x000fe200078fd2ff */
[----:B------:R-:W-:Y:S02]  /*0710*/  IMAD R13, R5, R2, R6 ;  /* 0x00000002050d7224 */ /* 0x000fe400078e0206 */
[----:B------:R-:W-:Y:S01]  /*0720*/  IMAD.MOV.U32 R2, RZ, RZ, RZ ;  /* 0x000000ffff027224 */ /* 0x000fe200078e00ff */
[----:B------:R-:W-:Y:S01]  /*0730*/  VIMNMX R8, PT, PT, R3, 0x8, PT ;  /* 0x0000000803087848 */ /* 0x000fe20003fe0100 */
[----:B------:R-:W0:Y:S03]  /*0740*/  I2F.RP R5, R4 ;  /* 0x0000000400057306 */ /* 0x000e260000209400 */
[-C--:B------:R-:W-:Y:S02]  /*0750*/  IABS R7, R8.reuse ;  /* 0x0000000800077213 */ /* 0x080fe40000000000 */
[----:B------:R-:W-:-:S02]  /*0760*/  IABS R6, R8 ;  /* 0x0000000800067213 */ /* 0x000fc40000000000 */
[----:B------:R-:W-:Y:S01]  /*0770*/  ISETP.NE.AND P2, PT, R8, RZ, PT ;  /* 0x000000ff0800720c */ /* 0x000fe20003f45270 */
[----:B------:R-:W1:Y:S08]  /*0780*/  I2F.RP R0, R7 ;  /* 0x0000000700007306 */ /* 0x000e700000209400 */
[----:B0-----:R-:W-:Y:S08]  /*0790*/  MUFU.RCP R5, R5 ;  /* 0x0000000500057308 */ /* 0x001ff00000001000 */
[----:B-1----:R-:W0:Y:S02]  /*07a0*/  MUFU.RCP R0, R0 ;  /* 0x0000000000007308 */ /* 0x002e240000001000 */
[----:B0-----:R-:W-:Y:S01]  /*07b0*/  VIADD R3, R0, 0xffffffe ;  /* 0x0ffffffe00037836 */ /* 0x001fe20000000000 */
[----:B------:R-:W-:-:S05]  /*07c0*/  IABS R0, R13 ;  /* 0x0000000d00007213 */ /* 0x000fca0000000000 */
[----:B------:R-:W0:Y:S02]  /*07d0*/  F2I.FTZ.U32.TRUNC.NTZ R3, R3 ;  /* 0x0000000300037305 */ /* 0x000e24000021f000 */
[----:B0-----:R-:W-:-:S04]  /*07e0*/  IMAD.MOV R12, RZ, RZ, -R3 ;  /* 0x000000ffff0c7224 */ /* 0x001fc800078e0a03 */
[----:B------:R-:W-:Y:S01]  /*07f0*/  IMAD R9, R12, R7, RZ ;  /* 0x000000070c097224 */ /* 0x000fe200078e02ff */
[----:B------:R-:W-:-:S03]  /*0800*/  SHF.R.U32.HI R12, RZ, 0x5, R190 ;  /* 0x00000005ff0c7819 */ /* 0x000fc600000116be */
[----:B------:R-:W-:Y:S01]  /*0810*/  IMAD.HI.U32 R2, R3, R9, R2 ;  /* 0x0000000903027227 */ /* 0x000fe200078e0002 */
[----:B------:R-:W-:Y:S01]  /*0820*/  R2UR UR15, R12 ;  /* 0x000000000c0f72ca */ /* 0x000fe200000e0000 */
[----:B------:R-:W0:Y:S02]  /*0830*/  I2F.RP R3, R188 ;  /* 0x000000bc00037306 */ /* 0x000e240000209400 */
[----:B------:R-:W-:Y:S02]  /*0840*/  IMAD.MOV.U32 R9, RZ, RZ, R0 ;  /* 0x000000ffff097224 */ /* 0x000fe400078e0000 */
[----:B------:R-:W-:Y:S02]  /*0850*/  IMAD.MOV R0, RZ, RZ, -R6 ;  /* 0x000000ffff007224 */ /* 0x000fe400078e0a06 */
[----:B------:R-:W-:-:S04]  /*0860*/  IMAD.HI.U32 R2, R2, R9, RZ ;  /* 0x0000000902027227 */ /* 0x000fc800078e00ff */
[----:B------:R-:W-:Y:S02]  /*0870*/  IMAD R0, R2, R0, R9 ;  /* 0x0000000002007224 */ /* 0x000fe400078e0209 */
[----:B------:R-:W-:Y:S01]  /*0880*/  VIADD R6, R5, 0xffffffe ;  /* 0x0ffffffe05067836 */ /* 0x000fe20000000000 */
[----:B------:R-:W1:Y:S01]  /*0890*/  LDS R9, [UR9] ;  /* 0x00000009ff097984 */ /* 0x000e620008000800 */
[----:B------:R-:W-:Y:S01]  /*08a0*/  SHF.R.U32.HI R5, RZ, 0x6, R190 ;  /* 0x00000006ff057819 */ /* 0x000fe200000116be */
[----:B0-----:R-:W0:Y:S01]  /*08b0*/  MUFU.RCP R3, R3 ;  /* 0x0000000300037308 */ /* 0x001e220000001000 */
[----:B------:R-:W-:Y:S01]  /*08c0*/  BAR.SYNC.DEFER_BLOCKING 0x0 ;  /* 0x0000000000007b1d */ /* 0x000fe20000010000 */
[----:B------:R-:W-:Y:S01]  /*08d0*/  ISETP.GT.U32.AND P1, PT, R7, R0, PT ;  /* 0x000000000700720c */ /* 0x000fe20003f24070 */
[----:B------:R-:W-:Y:S01]  /*08e0*/  USHF.L.U32 UR5, UR15, 0x5, URZ ;  /* 0x000000050f057899 */ /* 0x000fe200080006ff */
[----:B------:R-:W-:-:S03]  /*08f0*/  SGXT.U32 R5, R5, 0x2 ;  /* 0x000000020505781a */ /* 0x000fc60000000000 */
[----:B------:R-:W-:-:S08]  /*0900*/  ULOP3.LUT UR5, UR5, 0x80, URZ, 0xc0, !UPT ;  /* 0x0000008005057892 */ /* 0x000fd0000f8ec0ff */
[----:B------:R-:W-:Y:S02]  /*0910*/  @!P1 IMAD.IADD R0, R0, 0x1, -R7 ;  /* 0x0000000100009824 */ /* 0x000fe400078e0a07 */
[----:B------:R-:W-:Y:S01]  /*0920*/  @!P1 VIADD R2, R2, 0x1 ;  /* 0x0000000102029836 */ /* 0x000fe20000000000 */
[----:B------:R-:W-:Y:S02]  /*0930*/  PLOP3.LUT P1, PT, PT, PT, UP1, 0x80, 0x8 ;  /* 0x000000000008781c */ /* 0x000fe40003f2f018 */
[----:B------:R-:W-:Y:S02]  /*0940*/  ISETP.GE.U32.AND P0, PT, R0, R7, PT ;  /* 0x000000070000720c */ /* 0x000fe40003f06070 */
[----:B------:R-:W-:Y:S01]  /*0950*/  LOP3.LUT R0, R13, R8, RZ, 0x3c, !PT ;  /* 0x000000080d007212 */ /* 0x000fe200078e3cff */
[----:B------:R2:W3:Y:S01]  /*0960*/  F2I.FTZ.U32.TRUNC.NTZ R7, R6 ;  /* 0x0000000600077305 */ /* 0x0004e2000021f000 */
[----:B------:R-:W-:Y:S02]  /*0970*/  ISETP.LT.AND P1, PT, R5, UR25, P1 ;  /* 0x0000001905007c0c */ /* 0x000fe40008f21270 */
[----:B------:R-:W-:Y:S01]  /*0980*/  ISETP.GE.AND P3, PT, R0, RZ, PT ;  /* 0x000000ff0000720c */ /* 0x000fe20003f66270 */
[----:B0-----:R-:W-:-:S04]  /*0990*/  VIADD R0, R3, 0xffffffe ;  /* 0x0ffffffe03007836 */ /* 0x001fc80000000000 */
[----:B------:R-:W0:Y:S01]  /*09a0*/  F2I.FTZ.U32.TRUNC.NTZ R3, R0 ;  /* 0x0000000000037305 */ /* 0x000e22000021f000 */
[----:B--2---:R-:W-:Y:S02]  /*09b0*/  IMAD.MOV.U32 R6, RZ, RZ, RZ ;  /* 0x000000ffff067224 */ /* 0x004fe400078e00ff */
[----:B------:R-:W-:Y:S01]  /*09c0*/  @P0 VIADD R2, R2, 0x1 ;  /* 0x0000000102020836 */ /* 0x000fe20000000000 */
[----:B-1----:R-:W-:Y:S01]  /*09d0*/  R2UR UR8, R9 ;  /* 0x00000000090872ca */ /* 0x002fe200000e0000 */
[----:B---3--:R-:W-:-:S03]  /*09e0*/  IMAD.MOV R11, RZ, RZ, -R7 ;  /* 0x000000ffff0b7224 */ /* 0x008fc600078e0a07 */
[----:B------:R-:W-:Y:S01]  /*09f0*/  @!P3 IMAD.MOV R2, RZ, RZ, -R2 ;  /* 0x000000ffff02b224 */ /* 0x000fe200078e0a02 */
[----:B------:R-:W-:Y:S01]  /*0a00*/  @!P2 LOP3.LUT R2, RZ, R8, RZ, 0x33, !PT ;  /* 0x00000008ff02a212 */ /* 0x000fe200078e33ff */
[----:B------:R-:W-:-:S04]  /*0a10*/  IMAD R5, R11, R4, RZ ;  /* 0x000000040b057224 */ /* 0x000fc800078e02ff */
[----:B------:R-:W-:Y:S02]  /*0a20*/  IMAD.MOV R11, RZ, RZ, -R2 ;  /* 0x000000ffff0b7224 */ /* 0x000fe400078e0a02 */
[----:B0-----:R-:W-:Y:S02]  /*0a30*/  IMAD.MOV R187, RZ, RZ, -R3 ;  /* 0x000000ffffbb7224 */ /* 0x001fe400078e0a03 */
[----:B------:R-:W-:Y:S02]  /*0a40*/  IMAD R11, R8, R11, R13 ;  /* 0x0000000b080b7224 */ /* 0x000fe400078e020d */
[----:B------:R-:W-:Y:S02]  /*0a50*/  IMAD.SHL.U32 R8, R2, 0x200, RZ ;  /* 0x0000020002087824 */ /* 0x000fe400078e00ff */
[----:B------:R-:W-:Y:S02]  /*0a60*/  IMAD R187, R187, R188, RZ ;  /* 0x000000bcbbbb7224 */ /* 0x000fe400078e02ff */
[----:B------:R-:W-:Y:S01]  /*0a70*/  IMAD.MOV.U32 R2, RZ, RZ, RZ ;  /* 0x000000ffff027224 */ /* 0x000fe200078e00ff */
[----:B------:R-:W-:Y:S01]  /*0a80*/  LOP3.LUT R161, R8, 0x10, R113, 0xfe, !PT ;  /* 0x0000001008a17812 */ /* 0x000fe200078efe71 */
[----:B------:R-:W-:Y:S01]  /*0a90*/  IMAD.IADD R11, R10, 0x1, R11 ;  /* 0x000000010a0b7824 */ /* 0x000fe200078e020b */
[C---:B------:R-:W-:Y:S01]  /*0aa0*/  LOP3.LUT R0, R8.reuse, R113, RZ, 0xfc, !PT ;  /* 0x0000007108007212 */ /* 0x040fe200078efcff */
[----:B------:R-:W-:Y:S01]  /*0ab0*/  IMAD.HI.U32 R187, R3, R187, R2 ;  /* 0x000000bb03bb7227 */ /* 0x000fe200078e0002 */
[----:B------:R-:W-:-:S02]  /*0ac0*/  LOP3.LUT R162, R8, 0x8, R113, 0xfe, !PT ;  /* 0x0000000808a27812 */ /* 0x000fc400078efe71 */
[----:B------:R-:W-:Y:S01]  /*0ad0*/  IABS R14, R161 ;  /* 0x000000a1000e7213 */ /* 0x000fe20000000000 */
[----:B------:R-:W-:Y:S01]  /*0ae0*/  IMAD.HI.U32 R6, R7, R5, R6 ;  /* 0x0000000507067227 */ /* 0x000fe200078e0006 */
[C-C-:B------:R-:W-:Y:S01]  /*0af0*/  LOP3.LUT R131, R8.reuse, 0x18, R113.reuse, 0xfe, !PT ;  /* 0x0000001808837812 */ /* 0x140fe200078efe71 */
[----:B------:R-:W-:Y:S01]  /*0b00*/  STL [R1+0x208], R162 ;  /* 0x000208a201007387 */ /* 0x000fe20000100800 */
[C---:B------:R-:W-:Y:S01]  /*0b10*/  LOP3.LUT R75, R8.reuse, 0x20, R113, 0xfe, !PT ;  /* 0x00000020084b7812 */ /* 0x040fe200078efe71 */
[C---:B------:R-:W-:Y:S01]  /*0b20*/  IMAD.HI.U32 R5, R187.reuse, R14, RZ ;  /* 0x0000000ebb057227 */ /* 0x040fe200078e00ff */
[----:B------:R-:W-:Y:S01]  /*0b30*/  IABS R10, R0 ;  /* 0x00000000000a7213 */ /* 0x000fe20000000000 */
[----:B------:R-:W-:Y:S01]  /*0b40*/  STL [R1+0x200], R161 ;  /* 0x000200a101007387 */ /* 0x000fe20000100800 */
[----:B------:R-:W-:Y:S01]  /*0b50*/  IABS R12, R162 ;  /* 0x000000a2000c7213 */ /* 0x000fe20000000000 */
[----:B------:R-:W-:Y:S01]  /*0b60*/  IMAD.MOV R5, RZ, RZ, -R5 ;  /* 0x000000ffff057224 */ /* 0x000fe200078e0a05 */
[----:B------:R-:W-:Y:S01]  /*0b70*/  IABS R15, R131 ;  /* 0x00000083000f7213 */ /* 0x000fe20000000000 */
[C---:B------:R-:W-:Y:S01]  /*0b80*/  IMAD.HI.U32 R2, R187.reuse, R10, RZ ;  /* 0x0000000abb027227 */ /* 0x040fe200078e00ff */
[----:B------:R-:W-:Y:S01]  /*0b90*/  IABS R16, R75 ;  /* 0x0000004b00107213 */ /* 0x000fe20000000000 */
[----:B------:R-:W-:Y:S01]  /*0ba0*/  STL [R1+0x1f8], R131 ;  /* 0x0001f88301007387 */ /* 0x000fe20000100800 */
[C-C-:B------:R-:W-:Y:S01]  /*0bb0*/  LOP3.LUT R160, R8.reuse, 0x28, R113.reuse, 0xfe, !PT ;  /* 0x0000002808a07812 */ /* 0x140fe200078efe71 */
[C---:B------:R-:W-:Y:S01]  /*0bc0*/  IMAD.HI.U32 R3, R187.reuse, R12, RZ ;  /* 0x0000000cbb037227 */ /* 0x040fe200078e00ff */
[C-C-:B------:R-:W-:Y:S01]  /*0bd0*/  LOP3.LUT R159, R8.reuse, 0x30, R113.reuse, 0xfe, !PT ;  /* 0x00000030089f7812 */ /* 0x140fe200078efe71 */
[----:B------:R-:W-:Y:S01]  /*0be0*/  STL [R1+0x1ec], R75 ;  /* 0x0001ec4b01007387 */ /* 0x000fe20000100800 */
[C-C-:B------:R-:W-:Y:S01]  /*0bf0*/  LOP3.LUT R158, R8.reuse, 0x38, R113.reuse, 0xfe, !PT ;  /* 0x00000038089e7812 */ /* 0x140fe200078efe71 */
[C---:B------:R-:W-:Y:S01]  /*0c00*/  IMAD.HI.U32 R7, R187.reuse, R15, RZ ;  /* 0x0000000fbb077227 */ /* 0x040fe200078e00ff */
[----:B------:R-:W-:Y:S01]  /*0c10*/  IABS R18, R159 ;  /* 0x0000009f00127213 */ /* 0x000fe20000000000 */
[----:B------:R-:W-:Y:S01]  /*0c20*/  STL [R1+0x1e4], R160 ;  /* 0x0001e4a001007387 */ /* 0x000fe20000100800 */
[--C-:B------:R-:W-:Y:S01]  /*0c30*/  LOP3.LUT R28, R8, 0x4, R113.reuse, 0xfe, !PT ;  /* 0x00000004081c7812 */ /* 0x100fe200078efe71 */
[C---:B------:R-:W-:Y:S01]  /*0c40*/  IMAD.HI.U32 R9, R187.reuse, R16, RZ ;  /* 0x00000010bb097227 */ /* 0x040fe200078e00ff */
[----:B------:R-:W-:Y:S01]  /*0c50*/  IABS R20, R158 ;  /* 0x0000009e00147213 */ /* 0x000fe20000000000 */
[----:B------:R-:W-:Y:S01]  /*0c60*/  STL [R1+0x1d8], R159 ;  /* 0x0001d89f01007387 */ /* 0x000fe20000100800 */
[----:B------:R-:W-:Y:S01]  /*0c70*/  LEA.HI R189, R190, R8, RZ, 0x1a ;  /* 0x00000008bebd7211 */ /* 0x000fe200078fd0ff */
[----:B------:R-:W-:Y:S01]  /*0c80*/  IMAD.MOV R13, RZ, RZ, -R2 ;  /* 0x000000ffff0d7224 */ /* 0x000fe200078e0a02 */
[----:B------:R-:W-:Y:S01]  /*0c90*/  LOP3.LUT R123, R8, 0x14, R113, 0xfe, !PT ;  /* 0x00000014087b7812 */ /* 0x000fe200078efe71 */
[----:B------:R-:W-:Y:S01]  /*0ca0*/  IMAD.MOV R3, RZ, RZ, -R3 ;  /* 0x000000ffff037224 */ /* 0x000fe200078e0a03 */
[----:B------:R-:W-:Y:S01]  /*0cb0*/  LOP3.LUT R76, R0, 0x40, RZ, 0xfc, !PT ;  /* 0x00000040004c7812 */ /* 0x000fe200078efcff */
[----:B------:R-:W-:Y:S01]  /*0cc0*/  IMAD R5, R188, R5, R14 ;  /* 0x00000005bc057224 */ /* 0x000fe200078e020e */
[----:B------:R-:W-:Y:S01]  /*0cd0*/  IABS R14, R160 ;  /* 0x000000a0000e7213 */ /* 0x000fe20000000000 */
[----:B------:R-:W-:Y:S01]  /*0ce0*/  IMAD.MOV R2, RZ, RZ, -R7 ;  /* 0x000000ffff027224 */ /* 0x000fe200078e0a07 */
[----:B------:R-:W-:Y:S01]  /*0cf0*/  IABS R24, R76 ;  /* 0x0000004c00187213 */ /* 0x000fe20000000000 */
[----:B------:R-:W-:Y:S01]  /*0d00*/  IMAD.MOV R17, RZ, RZ, -R9 ;  /* 0x000000ffff117224 */ /* 0x000fe200078e0a09 */
[C---:B------:R-:W-:Y:S01]  /*0d10*/  LOP3.LUT R43, R8.reuse, 0x34, R113, 0xfe, !PT ;  /* 0x00000034082b7812 */ /* 0x040fe200078efe71 */
[C---:B------:R-:W-:Y:S01]  /*0d20*/  IMAD.IADD R30, R8.reuse, 0x1, R19 ;  /* 0x00000001081e7824 */ /* 0x040fe200078e0213 */
[----:B------:R-:W-:Y:S01]  /*0d30*/  LOP3.LUT R32, R8, 0x24, R113, 0xfe, !PT ;  /* 0x0000002408207812 */ /* 0x000fe200078efe71 */
[C---:B------:R-:W-:Y:S01]  /*0d40*/  IMAD R7, R188.reuse, R3, R12 ;  /* 0x00000003bc077224 */ /* 0x040fe200078e020c */
[----:B------:R-:W-:Y:S01]  /*0d50*/  IABS R37, R43 ;  /* 0x0000002b00257213 */ /* 0x000fe20000000000 */
[----:B------:R-:W-:Y:S01]  /*0d60*/  IMAD R9, R188, R13, R10 ;  /* 0x0000000dbc097224 */ /* 0x000fe200078e020a */
[----:B------:R-:W-:Y:S01]  /*0d70*/  LOP3.LUT R153, R0, 0x78, RZ, 0xfc, !PT ;  /* 0x0000007800997812 */ /* 0x000fe200078efcff */
[C---:B------:R-:W-:Y:S01]  /*0d80*/  IMAD R3, R188.reuse, R2, R15 ;  /* 0x00000002bc037224 */ /* 0x040fe200078e020f */
[----:B------:R-:W-:Y:S01]  /*0d90*/  IABS R15, R28 ;  /* 0x0000001c000f7213 */ /* 0x000fe20000000000 */
[----:B------:R-:W-:Y:S01]  /*0da0*/  IMAD R12, R188, R17, R16 ;  /* 0x00000011bc0c7224 */ /* 0x000fe200078e0210 */
[----:B------:R-:W-:Y:S01]  /*0db0*/  IABS R17, R30 ;  /* 0x0000001e00117213 */ /* 0x000fe20000000000 */
[C---:B------:R-:W-:Y:S01]  /*0dc0*/  IMAD.HI.U32 R2, R187.reuse, R14, RZ ;  /* 0x0000000ebb027227 */ /* 0x040fe200078e00ff */
[----:B------:R-:W-:Y:S01]  /*0dd0*/  LEA.HI R16, R190, 0x2c, RZ, 0x1a ;  /* 0x0000002cbe107811 */ /* 0x000fe200078fd0ff */
[----:B------:R-:W-:Y:S01]  /*0de0*/  STL [R1+0x1d0], R158 ;  /* 0x0001d09e01007387 */ /* 0x000fe20000100800 */
[----:B------:R-:W-:Y:S01]  /*0df0*/  IABS R35, R32 ;  /* 0x0000002000237213 */ /* 0x000fe20000000000 */
[C---:B------:R-:W-:Y:S01]  /*0e00*/  IMAD.HI.U32 R10, R187.reuse, R18, RZ ;  /* 0x00000012bb0a7227 */ /* 0x040fe200078e00ff */
[----:B------:R-:W-:Y:S01]  /*0e10*/  IABS R48, R153 ;  /* 0x0000009900307213 */ /* 0x000fe20000000000 */
[----:B------:R-:W-:Y:S01]  /*0e20*/  STL [R1+0x210], R28 ;  /* 0x0002101c01007387 */ /* 0x000fe20000100800 */
[C---:B------:R-:W-:Y:S01]  /*0e30*/  LOP3.LUT R157, R0.reuse, 0x48, RZ, 0xfc, !PT ;  /* 0x00000048009d7812 */ /* 0x040fe200078efcff */
[----:B------:R-:W-:Y:S01]  /*0e40*/  IMAD.MOV R19, RZ, RZ, -R2 ;  /* 0x000000ffff137224 */ /* 0x000fe200078e0a02 */
[----:B------:R-:W-:Y:S01]  /*0e50*/  LOP3.LUT R156, R0, 0x50, RZ, 0xfc, !PT ;  /* 0x00000050009c7812 */ /* 0x000fe200078efcff */
[----:B------:R-:W-:Y:S01]  /*0e60*/  IMAD.MOV R21, RZ, RZ, -R10 ;  /* 0x000000ffff157224 */ /* 0x000fe200078e0a0a */
[----:B------:R-:W-:Y:S01]  /*0e70*/  IABS R26, R157 ;  /* 0x0000009d001a7213 */ /* 0x000fe20000000000 */
[----:B------:R-:W-:Y:S01]  /*0e80*/  IMAD.IADD R42, R8, 0x1, R191 ;  /* 0x00000001082a7824 */ /* 0x000fe200078e02bf */
[----:B------:R-:W-:Y:S01]  /*0e90*/  IABS R34, R156 ;  /* 0x0000009c00227213 */ /* 0x000fe20000000000 */
[C---:B------:R-:W-:Y:S01]  /*0ea0*/  IMAD.HI.U32 R13, R187.reuse, R20, RZ ;  /* 0x00000014bb0d7227 */ /* 0x040fe200078e00ff */
[C---:B------:R-:W-:Y:S01]  /*0eb0*/  LOP3.LUT R150, R0.reuse, 0xa0, RZ, 0xfc, !PT ;  /* 0x000000a000967812 */ /* 0x040fe200078efcff */
[----:B------:R-:W-:Y:S01]  /*0ec0*/  STL [R1+0x204], R30 ;  /* 0x0002041e01007387 */ /* 0x000fe20000100800 */
[C---:B------:R-:W-:Y:S01]  /*0ed0*/  LOP3.LUT R132, R0.reuse, 0x60, RZ, 0xfc, !PT ;  /* 0x0000006000847812 */ /* 0x040fe200078efcff */
[C---:B------:R-:W-:Y:S01]  /*0ee0*/  IMAD.HI.U32 R10, R187.reuse, R17, RZ ;  /* 0x00000011bb0a7227 */ /* 0x040fe200078e00ff */
[C---:B------:R-:W-:Y:S01]  /*0ef0*/  LOP3.LUT R82, R0.reuse, 0x68, RZ, 0xfc, !PT ;  /* 0x0000006800527812 */ /* 0x040fe200078efcff */
[----:B------:R-:W-:Y:S01]  /*0f00*/  STL [R1+0x1fc], R123 ;  /* 0x0001fc7b01007387 */ /* 0x000fe20000100800 */
[----:B------:R-:W-:Y:S01]  /*0f10*/  IABS R61, R150 ;  /* 0x00000096003d7213 */ /* 0x000fe20000000000 */
[----:B------:R-:W-:Y:S01]  /*0f20*/  IMAD.HI.U32 R2, R187, R15, RZ ;  /* 0x0000000fbb027227 */ /* 0x000fe200078e00ff */
[----:B------:R-:W-:Y:S01]  /*0f30*/  LOP3.LUT R154, R0, 0x70, RZ, 0xfc, !PT ;  /* 0x00000070009a7812 */ /* 0x000fe200078efcff */
[----:B------:R-:W-:Y:S01]  /*0f40*/  STL [R1+0x1f0], R42 ;  /* 0x0001f02a01007387 */ /* 0x000fe20000100800 */
[----:B------:R-:W-:Y:S01]  /*0f50*/  IABS R38, R132 ;  /* 0x0000008400267213 */ /* 0x000fe20000000000 */
[----:B------:R-:W-:Y:S01]  /*0f60*/  IMAD R14, R188, R19, R14 ;  /* 0x00000013bc0e7224 */ /* 0x000fe200078e020e */
[----:B------:R-:W-:Y:S01]  /*0f70*/  IABS R19, R42 ;  /* 0x0000002a00137213 */ /* 0x000fe20000000000 */
[----:B------:R-:W-:Y:S01]  /*0f80*/  IMAD.MOV R13, RZ, RZ, -R13 ;  /* 0x000000ffff0d7224 */ /* 0x000fe200078e0a0d */
[----:B------:R-:W-:Y:S01]  /*0f90*/  IABS R36, R82 ;  /* 0x0000005200247213 */ /* 0x000fe20000000000 */
[----:B------:R-:W-:Y:S01]  /*0fa0*/  IMAD.MOV R10, RZ, RZ, -R10 ;  /* 0x000000ffff0a7224 */ /* 0x000fe200078e0a0a */
[C---:B------:R-:W-:Y:S01]  /*0fb0*/  LOP3.LUT R135, R0.reuse, 0x88, RZ, 0xfc, !PT ;  /* 0x0000008800877812 */ /* 0x040fe200078efcff */
[----:B------:R-:W-:Y:S01]  /*0fc0*/  IMAD.MOV R2, RZ, RZ, -R2 ;  /* 0x000000ffff027224 */ /* 0x000fe200078e0a02 */
[----:B------:R-:W-:Y:S01]  /*0fd0*/  LOP3.LUT R83, R0, 0x90, RZ, 0xfc, !PT ;  /* 0x0000009000537812 */ /* 0x000fe200078efcff */
[----:B------:R-:W-:Y:S01]  /*0fe0*/  IMAD R20, R188, R13, R20 ;  /* 0x0000000dbc147224 */ /* 0x000fe200078e0214 */
[----:B------:R-:W-:Y:S01]  /*0ff0*/  LOP3.LUT R155, R0, 0x58, RZ, 0xfc, !PT ;  /* 0x00000058009b7812 */ /* 0x000fe200078efcff */
[----:B------:R-:W-:Y:S01]  /*1000*/  IMAD R17, R188, R10, R17 ;  /* 0x0000000abc117224 */ /* 0x000fe200078e0211 */
[----:B------:R-:W-:Y:S01]  /*1010*/  IABS R46, R154 ;  /* 0x0000009a002e7213 */ /* 0x000fe20000000000 */
[----:B------:R-:W-:Y:S01]  /*1020*/  VIADD R136, R189, 0x1fc ;  /* 0x000001fcbd887836 */ /* 0x000fe20000000000 */
[----:B------:R-:W-:Y:S01]  /*1030*/  LOP3.LUT R148, R0, 0xc8, RZ, 0xfc, !PT ;  /* 0x000000c800947812 */ /* 0x000fe200078efcff */
[----:B------:R-:W-:Y:S01]  /*1040*/  IMAD R13, R188, R2, R15 ;  /* 0x00000002bc0d7224 */ /* 0x000fe200078e020f */
[----:B------:R-:W-:Y:S01]  /*1050*/  IABS R15, R123 ;  /* 0x0000007b000f7213 */ /* 0x000fe20000000000 */
[C---:B------:R-:W-:Y:S01]  /*1060*/  IMAD.HI.U32 R10, R187.reuse, R19, RZ ;  /* 0x00000013bb0a7227 */ /* 0x040fe200078e00ff */
[----:B------:R-:W-:Y:S01]  /*1070*/  IABS R22, R136 ;  /* 0x0000008800167213 */ /* 0x000fe20000000000 */
[----:B------:R-:W-:Y:S01]  /*1080*/  STL [R1+0x1e8], R32 ;  /* 0x0001e82001007387 */ /* 0x000fe20000100800 */
[----:B------:R-:W-:Y:S01]  /*1090*/  LOP3.LUT R151, R0, 0x98, RZ, 0xfc, !PT ;  /* 0x0000009800977812 */ /* 0x000fe200078efcff */
[----:B------:R-:W-:Y:S01]  /*10a0*/  IMAD R18, R188, R21, R18 ;  /* 0x00000015bc127224 */ /* 0x000fe200078e0212 */
[----:B------:R-:W-:Y:S01]  /*10b0*/  IABS R57, R135 ;  /* 0x0000008700397213 */ /* 0x000fe20000000000 */
[----:B------:R-:W-:Y:S01]  /*10c0*/  IMAD.MOV R21, RZ, RZ, -R10 ;  /* 0x000000ffff157224 */ /* 0x000fe200078e0a0a */
[----:B------:R-:W-:Y:S01]  /*10d0*/  IABS R59, R83 ;  /* 0x00000053003b7213 */ /* 0x000fe20000000000 */
[----:B------:R-:W-:Y:S01]  /*10e0*/  IMAD.IADD R45, R8, 0x1, R16 ;  /* 0x00000001082d7824 */ /* 0x000fe200078e0210 */
[----:B------:R-:W-:Y:S01]  /*10f0*/  IABS R40, R155 ;  /* 0x0000009b00287213 */ /* 0x000fe20000000000 */
[C---:B------:R-:W-:Y:S01]  /*1100*/  IMAD.HI.U32 R2, R187.reuse, R15, RZ ;  /* 0x0000000fbb027227 */ /* 0x040fe200078e00ff */
[----:B------:R-:W-:Y:S01]  /*1110*/  IABS R88, R148 ;  /* 0x0000009400587213 */ /* 0x000fe20000000000 */
[----:B------:R-:W-:Y:S01]  /*1120*/  STL [R1+0x1d4], R43 ;  /* 0x0001d42b01007387 */ /* 0x000fe20000100800 */
[----:B------:R-:W-:Y:S01]  /*1130*/  IABS R39, R45 ;  /* 0x0000002d00277213 */ /* 0x000fe20000000000 */
[----:B------:R-:W-:Y:S01]  /*1140*/  IMAD R19, R188, R21, R19 ;  /* 0x00000015bc137224 */ /* 0x000fe200078e0213 */
[----:B------:R-:W-:Y:S01]  /*1150*/  LOP3.LUT R152, R0, 0x80, RZ, 0xfc, !PT ;  /* 0x0000008000987812 */ /* 0x000fe200078efcff */
[----:B------:R-:W-:Y:S01]  /*1160*/  IMAD.IADD R53, R8, 0x1, R177 ;  /* 0x0000000108357824 */ /* 0x000fe200078e02b1 */
[----:B------:R-:W-:Y:S01]  /*1170*/  IABS R60, R151 ;  /* 0x00000097003c7213 */ /* 0x000fe20000000000 */
[C---:B------:R-:W-:Y:S01]  /*1180*/  IMAD.HI.U32 R21, R187.reuse, R22, RZ ;  /* 0x00000016bb157227 */ /* 0x040fe200078e00ff */
[C---:B------:R-:W-:Y:S01]  /*1190*/  LOP3.LUT R142, R0.reuse, 0xb0, RZ, 0xfc, !PT ;  /* 0x000000b0008e7812 */ /* 0x040fe200078efcff */
[----:B------:R-:W-:Y:S01]  /*11a0*/  STL [R1+0x1dc], R45 ;  /* 0x0001dc2d01007387 */ /* 0x000fe20000100800 */
[----:B------:R-:W-:Y:S01]  /*11b0*/  IABS R47, R53 ;  /* 0x00000035002f7213 */ /* 0x000fe20000000000 */
[----:B------:R-:W-:Y:S01]  /*11c0*/  IMAD.MOV R16, RZ, RZ, -R2 ;  /* 0x000000ffff107224 */ /* 0x000fe200078e0a02 */
[C---:B------:R-:W-:Y:S01]  /*11d0*/  LOP3.LUT R138, R0.reuse, 0xb8, RZ, 0xfc, !PT ;  /* 0x000000b8008a7812 */ /* 0x040fe200078efcff */
[C---:B------:R-:W-:Y:S01]  /*11e0*/  IMAD.HI.U32 R8, R187.reuse, R24, RZ ;  /* 0x00000018bb087227 */ /* 0x040fe200078e00ff */
[C---:B------:R-:W-:Y:S01]  /*11f0*/  LOP3.LUT R81, R0.reuse, 0xc0, RZ, 0xfc, !PT ;  /* 0x000000c000517812 */ /* 0x040fe200078efcff */
[----:B------:R-:W-:Y:S01]  /*1200*/  STL [R1+0x1cc], R53 ;  /* 0x0001cc3501007387 */ /* 0x000fe20000100800 */
[----:B------:R-:W-:Y:S01]  /*1210*/  IABS R56, R152 ;  /* 0x0000009800387213 */ /* 0x000fe20000000000 */
[----:B------:R-:W-:Y:S01]  /*1220*/  IMAD.MOV R27, RZ, RZ, -R21 ;  /* 0x000000ffff1b7224 */ /* 0x000fe200078e0a15 */
[----:B------:R-:W-:Y:S01]  /*1230*/  LOP3.LUT R144, R0, 0xf0, RZ, 0xfc, !PT ;  /* 0x000000f000907812 */ /* 0x000fe200078efcff */
[----:B------:R-:W-:Y:S01]  /*1240*/  IMAD R15, R188, R16, R15 ;  /* 0x00000010bc0f7224 */ /* 0x000fe200078e020f */
[C---:B------:R-:W-:Y:S01]  /*1250*/  LOP3.LUT R149, R0.reuse, 0xa8, RZ, 0xfc, !PT ;  /* 0x000000a800957812 */ /* 0x040fe200078efcff */
[----:B------:R-:W-:Y:S01]  /*1260*/  IMAD.MOV R21, RZ, RZ, -R8 ;  /* 0x000000ffff157224 */ /* 0x000fe200078e0a08 */
[----:B------:R-:W-:Y:S01]  /*1270*/  IABS R64, R142 ;  /* 0x0000008e00407213 */ /* 0x000fe20000000000 */
[C---:B------:R-:W-:Y:S01]  /*1280*/  IMAD.HI.U32 R10, R187.reuse, R39, RZ ;  /* 0x00000027bb0a7227 */ /* 0x040fe200078e00ff */
[----:B------:R-:W-:Y:S01]  /*1290*/  IABS R65, R138 ;  /* 0x0000008a00417213 */ /* 0x000fe20000000000 */
[----:B------:R-:W-:Y:S01]  /*12a0*/  STL [R1+0x1a4], R136 ;  /* 0x0001a48801007387 */ /* 0x000fe20000100800 */
[----:B------:R-:W-:Y:S01]  /*12b0*/  IABS R87, R81 ;  /* 0x0000005100577213 */ /* 0x000fe20000000000 */
[C---:B------:R-:W-:Y:S01]  /*12c0*/  IMAD.HI.U32 R16, R187.reuse, R37, RZ ;  /* 0x00000025bb107227 */ /* 0x040fe200078e00ff */
[----:B------:R-:W-:Y:S01]  /*12d0*/  LOP3.LUT R89, R0, 0xd8, RZ, 0xfc, !PT ;  /* 0x000000d800597812 */ /* 0x000fe200078efcff */
[----:B------:R-:W-:Y:S01]  /*12e0*/  STL [R1+0x218], R76 ;  /* 0x0002184c01007387 */ /* 0x000fe20000100800 */
[----:B------:R-:W-:Y:S01]  /*12f0*/  IABS R96, R144 ;  /* 0x0000009000607213 */ /* 0x000fe20000000000 */
[----:B------:R-:W-:Y:S01]  /*1300*/  IMAD R24, R188, R21, R24 ;  /* 0x00000015bc187224 */ /* 0x000fe200078e0218 */
[----:B------:R-:W-:Y:S01]  /*1310*/  IABS R62, R149 ;  /* 0x00000095003e7213 */ /* 0x000fe20000000000 */
[C---:B------:R-:W-:Y:S01]  /*1320*/  IMAD.HI.U32 R2, R187.reuse, R35, RZ ;  /* 0x00000023bb027227 */ /* 0x040fe200078e00ff */
[C---:B------:R-:W-:Y:S01]  /*1330*/  LOP3.LUT R147, R0.reuse, 0xd0, RZ, 0xfc, !PT ;  /* 0x000000d000937812 */ /* 0x040fe200078efcff */
[----:B------:R-:W-:Y:S01]  /*1340*/  STL [R1+0x2bc], R157 ;  /* 0x0002bc9d01007387 */ /* 0x000fe20000100800 */
[C---:B------:R-:W-:Y:S01]  /*1350*/  LOP3.LUT R146, R0.reuse, 0xe0, RZ, 0xfc, !PT ;  /* 0x000000e000927812 */ /* 0x040fe200078efcff */
[----:B------:R-:W-:Y:S01]  /*1360*/  IMAD.MOV R10, RZ, RZ, -R10 ;  /* 0x000000ffff0a7224 */ /* 0x000fe200078e0a0a */
[C---:B------:R-:W-:Y:S01]  /*1370*/  LOP3.LUT R145, R0.reuse, 0xe8, RZ, 0xfc, !PT ;  /* 0x000000e800917812 */ /* 0x040fe200078efcff */
[----:B------:R-:W-:Y:S01]  /*1380*/  IMAD.MOV R16, RZ, RZ, -R16 ;  /* 0x000000ffff107224 */ /* 0x000fe200078e0a10 */
[----:B------:R-:W-:Y:S01]  /*1390*/  IABS R91, R89 ;  /* 0x00000059005b7213 */ /* 0x000fe20000000000 */
[C---:B------:R-:W-:Y:S01]  /*13a0*/  IMAD.HI.U32 R21, R187.reuse, R48, RZ ;  /* 0x00000030bb157227 */ /* 0x040fe200078e00ff */
[----:B------:R-:W-:Y:S01]  /*13b0*/  LOP3.LUT R133, R0, 0x118, RZ, 0xfc, !PT ;  /* 0x0000011800857812 */ /* 0x000fe200078efcff */
[----:B------:R-:W-:Y:S01]  /*13c0*/  STL [R1+0x2b8], R156 ;  /* 0x0002b89c01007387 */ /* 0x000fe20000100800 */
[----:B------:R-:W-:Y:S01]  /*13d0*/  IABS R90, R147 ;  /* 0x00000093005a7213 */ /* 0x000fe20000000000 */
[----:B------:R-:W-:Y:S01]  /*13e0*/  IMAD.MOV R2, RZ, RZ, -R2 ;  /* 0x000000ffff027224 */ /* 0x000fe200078e0a02 */
[----:B------:R-:W-:Y:S01]  /*13f0*/  IABS R92, R146 ;  /* 0x00000092005c7213 */ /* 0x000fe20000000000 */
[C---:B------:R-:W-:Y:S01]  /*1400*/  IMAD R39, R188.reuse, R10, R39 ;  /* 0x0000000abc277224 */ /* 0x040fe200078e0227 */
[----:B------:R-:W-:Y:S01]  /*1410*/  IABS R95, R145 ;  /* 0x00000091005f7213 */ /* 0x000fe20000000000 */
[----:B------:R-:W-:Y:S01]  /*1420*/  IMAD R37, R188, R16, R37 ;  /* 0x00000010bc257224 */ /* 0x000fe200078e0225 */
[C---:B------:R-:W-:Y:S01]  /*1430*/  LOP3.LUT R143, R0.reuse, 0xf8, RZ, 0xfc, !PT ;  /* 0x000000f8008f7812 */ /* 0x040fe200078efcff */
[----:B------:R-:W-:Y:S01]  /*1440*/  IMAD.MOV R21, RZ, RZ, -R21 ;  /* 0x000000ffff157224 */ /* 0x000fe200078e0a15 */
[C---:B------:R-:W-:Y:S01]  /*1450*/  LOP3.LUT R141, R0.reuse, 0x100, RZ, 0xfc, !PT ;  /* 0x00000100008d7812 */ /* 0x040fe200078efcff */
[C---:B------:R-:W-:Y:S01]  /*1460*/  IMAD.HI.U32 R10, R187.reuse, R26, RZ ;  /* 0x0000001abb0a7227 */ /* 0x040fe200078e00ff */
[C---:B------:R-:W-:Y:S01]  /*1470*/  LOP3.LUT R140, R0.reuse, 0x108, RZ, 0xfc, !PT ;  /* 0x00000108008c7812 */ /* 0x040fe200078efcff */
[----:B------:R-:W-:Y:S01]  /*1480*/  STL [R1+0x2b0], R155 ;  /* 0x0002b09b01007387 */ /* 0x000fe20000100800 */
[----:B------:R-:W-:Y:S01]  /*1490*/  IABS R103, R133 ;  /* 0x0000008500677213 */ /* 0x000fe20000000000 */
[C---:B------:R-:W-:Y:S01]  /*14a0*/  IMAD.HI.U32 R16, R187.reuse, R34, RZ ;  /* 0x00000022bb107227 */ /* 0x040fe200078e00ff */
[----:B------:R-:W-:Y:S01]  /*14b0*/  LOP3.LUT R134, R0, 0x110, RZ, 0xfc, !PT ;  /* 0x0000011000867812 */ /* 0x000fe200078efcff */
[----:B------:R-:W-:Y:S01]  /*14c0*/  STL [R1+0x2ac], R132 ;  /* 0x0002ac8401007387 */ /* 0x000fe20000100800 */
[----:B------:R-:W-:Y:S01]  /*14d0*/  IABS R98, R143 ;  /* 0x0000008f00627213 */ /* 0x000fe20000000000 */
[C---:B------:R-:W-:Y:S01]  /*14e0*/  IMAD R35, R188.reuse, R2, R35 ;  /* 0x00000002bc237224 */ /* 0x040fe200078e0223 */
        /* <DEDUP_REMOVED lines=8> */
[----:B------:R-:W-:Y:S01]  /*1570*/  IABS R102, R134 ;  /* 0x0000008600667213 */ /* 0x000fe20000000000 */
[----:B------:R-:W-:Y:S01]  /*1580*/  IMAD.MOV R25, RZ, RZ, -R16 ;  /* 0x000000ffff197224 */ /* 0x000fe200078e0a10 */
[C---:B------:R-:W-:Y:S01]  /*1590*/  LOP3.LUT R93, R0.reuse, 0x128, RZ, 0xfc, !PT ;  /* 0x00000128005d7812 */ /* 0x040fe200078efcff */
[C---:B------:R-:W-:Y:S01]  /*15a0*/  IMAD.HI.U32 R21, R187.reuse, R61, RZ ;  /* 0x0000003dbb157227 */ /* 0x040fe200078e00ff */
[C---:B------:R-:W-:Y:S01]  /*15b0*/  LOP3.LUT R94, R0.reuse, 0x130, RZ, 0xfc, !PT ;  /* 0x00000130005e7812 */ /* 0x040fe200078efcff */
[----:B------:R-:W-:Y:S01]  /*15c0*/  STL [R1+0x2a0], R154 ;  /* 0x0002a09a01007387 */ /* 0x000fe20000100800 */
[----:B------:R-:W-:Y:S01]  /*15d0*/  IABS R104, R139 ;  /* 0x0000008b00687213 */ /* 0x000fe20000000000 */
[C---:B------:R-:W-:Y:S01]  /*15e0*/  IMAD.HI.U32 R8, R187.reuse, R38, RZ ;  /* 0x00000026bb087227 */ /* 0x040fe200078e00ff */
[C---:B------:R-:W-:Y:S01]  /*15f0*/  LOP3.LUT R97, R0.reuse, 0x148, RZ, 0xfc, !PT ;  /* 0x0000014800617812 */ /* 0x040fe200078efcff */
[----:B------:R-:W-:Y:S01]  /*1600*/  STL [R1+0x298], R153 ;  /* 0x0002989901007387 */ /* 0x000fe20000100800 */
[----:B------:R-:W-:Y:S01]  /*1610*/  IABS R108, R100 ;  /* 0x00000064006c7213 */ /* 0x000fe20000000000 */
[C---:B------:R-:W-:Y:S01]  /*1620*/  IMAD.HI.U32 R10, R187.reuse, R36, RZ ;  /* 0x00000024bb0a7227 */ /* 0x040fe200078e00ff */
[----:B------:R-:W-:Y:S01]  /*1630*/  IABS R105, R93 ;  /* 0x0000005d00697213 */ /* 0x000fe20000000000 */
[----:B------:R-:W-:Y:S01]  /*1640*/  STL [R1+0x294], R152 ;  /* 0x0002949801007387 */ /* 0x000fe20000100800 */
[----:B------:R-:W-:Y:S01]  /*1650*/  IABS R106, R94 ;  /* 0x0000005e006a7213 */ /* 0x000fe20000000000 */
[----:B------:R-:W-:Y:S01]  /*1660*/  IMAD.MOV R2, RZ, RZ, -R2 ;  /* 0x000000ffff027224 */ /* 0x000fe200078e0a02 */
[----:B------:R-:W-:Y:S01]  /*1670*/  LOP3.LUT R50, R0, 0x158, RZ, 0xfc, !PT ;  /* 0x0000015800327812 */ /* 0x000fe200078efcff */
[C---:B------:R-:W-:Y:S01]  /*1680*/  IMAD R22, R188.reuse, R27, R22 ;  /* 0x0000001bbc167224 */ /* 0x040fe200078e0216 */
[----:B------:R-:W-:Y:S01]  /*1690*/  IABS R109, R97 ;  /* 0x00000061006d7213 */ /* 0x000fe20000000000 */
[----:B------:R-:W-:Y:S01]  /*16a0*/  IMAD R34, R188, R25, R34 ;  /* 0x00000019bc227224 */ /* 0x000fe200078e0222 */
[C---:B------:R-:W-:Y:S01]  /*16b0*/  LOP3.LUT R44, R0.reuse, 0x168, RZ, 0xfc, !PT ;  /* 0x00000168002c7812 */ /* 0x040fe200078efcff */
[----:B------:R-:W-:Y:S01]  /*16c0*/  IMAD.MOV R21, RZ, RZ, -R21 ;  /* 0x000000ffff157224 */ /* 0x000fe200078e0a15 */
[C---:B------:R-:W-:Y:S01]  /*16d0*/  LOP3.LUT R52, R0.reuse, 0x150, RZ, 0xfc, !PT ;  /* 0x0000015000347812 */ /* 0x040fe200078efcff */
[C---:B------:R-:W-:Y:S01]  /*16e0*/  IMAD.HI.U32 R16, R187.reuse, R46, RZ ;  /* 0x0000002ebb107227 */ /* 0x040fe200078e00ff */
[----:B------:R-:W-:Y:S01]  /*16f0*/  IABS R111, R50 ;  /* 0x00000032006f7213 */ /* 0x000fe20000000000 */
[----:B------:R-:W-:Y:S01]  /*1700*/  STL [R1+0x28c], R135 ;  /* 0x00028c8701007387 */ /* 0x000fe20000100800 */
[C---:B------:R-:W-:Y:S01]  /*1710*/  LOP3.LUT R41, R0.reuse, 0x170, RZ, 0xfc, !PT ;  /* 0x0000017000297812 */ /* 0x040fe200078efcff */
[----:B------:R-:W-:Y:S01]  /*1720*/  IMAD.MOV R25, RZ, RZ, -R8 ;  /* 0x000000ffff197224 */ /* 0x000fe200078e0a08 */
[----:B------:R-:W-:Y:S01]  /*1730*/  IABS R114, R44 ;  /* 0x0000002c00727213 */ /* 0x000fe20000000000 */
[----:B------:R-:W-:Y:S01]  /*1740*/  IMAD.MOV R27, RZ, RZ, -R10 ;  /* 0x000000ffff1b7224 */ /* 0x000fe200078e0a0a */
[----:B------:R-:W-:Y:S01]  /*1750*/  IABS R110, R52 ;  /* 0x00000034006e7213 */ /* 0x000fe20000000000 */
        /* <DEDUP_REMOVED lines=8> */
[----:B------:R-:W-:Y:S01]  /*17e0*/  IMAD R47, R188, R2, R47 ;  /* 0x00000002bc2f7224 */ /* 0x000fe200078e022f */
[----:B------:R-:W-:Y:S01]  /*17f0*/  LOP3.LUT R120, R0, 0x198, RZ, 0xfc, !PT ;  /* 0x0000019800787812 */ /* 0x000fe200078efcff */
[----:B------:R-:W-:Y:S01]  /*1800*/  IMAD R61, R188, R21, R61 ;  /* 0x00000015bc3d7224 */ /* 0x000fe200078e023d */
[----:B------:R-:W-:Y:S01]  /*1810*/  IABS R51, R125 ;  /* 0x0000007d00337213 */ /* 0x000fe20000000000 */
[C---:B------:R-:W-:Y:S01]  /*1820*/  IMAD.HI.U32 R2, R187.reuse, R40, RZ ;  /* 0x00000028bb027227 */ /* 0x040fe200078e00ff */
[----:B------:R-:W-:Y:S01]  /*1830*/  IABS R54, R120 ;  /* 0x0000007800367213 */ /* 0x000fe20000000000 */
[----:B------:R-:W-:Y:S01]  /*1840*/  STL [R1+0x27c], R150 ;  /* 0x00027c9601007387 */ /* 0x000fe20000100800 */
[C---:B------:R-:W-:Y:S01]  /*1850*/  LOP3.LUT R63, R0.reuse, 0x1b8, RZ, 0xfc, !PT ;  /* 0x000001b8003f7812 */ /* 0x040fe200078efcff */
[----:B------:R-:W-:Y:S01]  /*1860*/  IMAD.MOV R29, RZ, RZ, -R16 ;  /* 0x000000ffff1d7224 */ /* 0x000fe200078e0a10 */
[C---:B------:R-:W-:Y:S01]  /*1870*/  LOP3.LUT R66, R0.reuse, 0x1d0, RZ, 0xfc, !PT ;  /* 0x000001d000427812 */ /* 0x040fe200078efcff */
[C---:B------:R-:W-:Y:S01]  /*1880*/  IMAD.HI.U32 R21, R187.reuse, R88, RZ ;  /* 0x00000058bb157227 */ /* 0x040fe200078e00ff */
[----:B------:R-:W-:Y:S01]  /*1890*/  IABS R86, R63 ;  /* 0x0000003f00567213 */ /* 0x000fe20000000000 */
[----:B------:R-:W-:Y:S01]  /*18a0*/  STL [R1+0x274], R149 ;  /* 0x0002749501007387 */ /* 0x000fe20000100800 */
[----:B------:R-:W-:Y:S01]  /*18b0*/  IABS R80, R66 ;  /* 0x0000004200507213 */ /* 0x000fe20000000000 */
[C---:B------:R-:W-:Y:S01]  /*18c0*/  IMAD.HI.U32 R16, R187.reuse, R60, RZ ;  /* 0x0000003cbb107227 */ /* 0x040fe200078e00ff */
[C---:B------:R-:W-:Y:S01]  /*18d0*/  LOP3.LUT R137, R0.reuse, 0x138, RZ, 0xfc, !PT ;  /* 0x0000013800897812 */ /* 0x040fe200078efcff */
[----:B------:R-:W-:Y:S01]  /*18e0*/  STL [R1+0x270], R142 ;  /* 0x0002708e01007387 */ /* 0x000fe20000100800 */
[----:B------:R-:W-:Y:S01]  /*18f0*/  LOP3.LUT R33, R0, 0x178, RZ, 0xfc, !PT ;  /* 0x0000017800217812 */ /* 0x000fe200078efcff */
[----:B------:R-:W-:Y:S01]  /*1900*/  IMAD.MOV R8, RZ, RZ, -R8 ;  /* 0x000000ffff087224 */ /* 0x000fe200078e0a08 */
[----:B------:R-:W-:Y:S01]  /*1910*/  IABS R107, R137 ;  /* 0x00000089006b7213 */ /* 0x000fe20000000000 */
[----:B------:R-:W-:Y:S01]  /*1920*/  IMAD.MOV R10, RZ, RZ, -R10 ;  /* 0x000000ffff0a7224 */ /* 0x000fe200078e0a0a */
[----:B------:R-:W-:Y:S01]  /*1930*/  STL [R1+0x268], R138 ;  /* 0x0002688a01007387 */ /* 0x000fe20000100800 */
[----:B------:R-:W-:Y:S01]  /*1940*/  IMAD R26, R188, R23, R26 ;  /* 0x00000017bc1a7224 */ /* 0x000fe200078e021a */
[----:B------:R-:W-:Y:S01]  /*1950*/  LOP3.LUT R49, R0, 0x160, RZ, 0xfc, !PT ;  /* 0x0000016000317812 */ /* 0x000fe200078efcff */
[----:B------:R-:W-:Y:S01]  /*1960*/  IMAD.MOV R23, RZ, RZ, -R2 ;  /* 0x000000ffff177224 */ /* 0x000fe200078e0a02 */
[----:B------:R-:W-:Y:S01]  /*1970*/  STL [R1+0x318], R81 ;  /* 0x0003185101007387 */ /* 0x000fe20000100800 */
[----:B------:R-:W-:Y:S01]  /*1980*/  IMAD R38, R188, R25, R38 ;  /* 0x00000019bc267224 */ /* 0x000fe200078e0226 */
[----:B------:R-:W-:Y:S01]  /*1990*/  IABS R117, R33 ;  /* 0x0000002100757213 */ /* 0x000fe20000000000 */
[----:B------:R-:W-:Y:S01]  /*19a0*/  IMAD.MOV R21, RZ, RZ, -R21 ;  /* 0x000000ffff157224 */ /* 0x000fe200078e0a15 */
[----:B------:R-:W-:Y:S01]  /*19b0*/  STL [R1+0x314], R148 ;  /* 0x0003149401007387 */ /* 0x000fe20000100800 */
[----:B------:R-:W-:Y:S01]  /*19c0*/  IMAD.HI.U32 R2, R187, R56, RZ ;  /* 0x00000038bb027227 */ /* 0x000fe200078e00ff */
[----:B------:R-:W-:-:S02]  /*19d0*/  IABS R112, R49 ;  /* 0x0000003100707213 */ /* 0x000fc40000000000 */
[----:B------:R-:W-:Y:S01]  /*19e0*/  STL [R1+0x310], R147 ;  /* 0x0003109301007387 */ /* 0x000fe20000100800 */
[----:B------:R-:W-:Y:S01]  /*19f0*/  IMAD.MOV R25, RZ, RZ, -R16 ;  /* 0x000000ffff197224 */ /* 0x000fe200078e0a10 */
[----:B------:R-:W-:Y:S01]  /*1a00*/  LOP3.LUT R130, R0, 0x188, RZ, 0xfc, !PT ;  /* 0x0000018800827812 */ /* 0x000fe200078efcff */
[C---:B------:R-:W-:Y:S01]  /*1a10*/  IMAD R57, R188.reuse, R8, R57 ;  /* 0x00000008bc397224 */ /* 0x040fe200078e0239 */
[----:B------:R-:W-:Y:S01]  /*1a20*/  STL [R1+0x30c], R89 ;  /* 0x00030c5901007387 */ /* 0x000fe20000100800 */
[----:B------:R-:W-:Y:S01]  /*1a30*/  IMAD R59, R188, R10, R59 ;  /* 0x0000000abc3b7224 */ /* 0x000fe200078e023b */
[C---:B------:R-:W-:Y:S01]  /*1a40*/  LOP3.LUT R129, R0.reuse, 0x1a0, RZ, 0xfc, !PT ;  /* 0x000001a000817812 */ /* 0x040fe200078efcff */
[C---:B------:R-:W-:Y:S01]  /*1a50*/  IMAD.HI.U32 R8, R187.reuse, R64, RZ ;  /* 0x00000040bb087227 */ /* 0x040fe200078e00ff */
[----:B------:R-:W-:Y:S01]  /*1a60*/  STL [R1+0x308], R146 ;  /* 0x0003089201007387 */ /* 0x000fe20000100800 */
[----:B------:R-:W-:Y:S02]  /*1a70*/  IABS R119, R130 ;  /* 0x0000008200777213 */ /* 0x000fe40000000000 */
[----:B------:R-:W-:Y:S01]  /*1a80*/  IMAD.HI.U32 R10, R187, R65, RZ ;  /* 0x00000041bb0a7227 */ /* 0x000fe200078e00ff */
[----:B------:R-:W-:Y:S01]  /*1a90*/  STL [R1+0x304], R145 ;  /* 0x0003049101007387 */ /* 0x000fe20000100800 */
[----:B------:R-:W-:-:S02]  /*1aa0*/  LOP3.LUT R128, R0, 0x1a8, RZ, 0xfc, !PT ;  /* 0x000001a800807812 */ /* 0x000fc400078efcff */
[C---:B------:R-:W-:Y:S01]  /*1ab0*/  IMAD.HI.U32 R16, R187.reuse, R87, RZ ;  /* 0x00000057bb107227 */ /* 0x040fe200078e00ff */
[----:B------:R-:W-:Y:S01]  /*1ac0*/  STL [R1+0x300], R144 ;  /* 0x0003009001007387 */ /* 0x000fe20000100800 */
[----:B------:R-:W-:Y:S02]  /*1ad0*/  IABS R116, R129 ;  /* 0x0000008100747213 */ /* 0x000fe40000000000 */
[C---:B------:R-:W-:Y:S01]  /*1ae0*/  IMAD R40, R188.reuse, R23, R40 ;  /* 0x00000017bc287224 */ /* 0x040fe200078e0228 */
[----:B------:R-:W-:Y:S01]  /*1af0*/  STL [R1+0x2fc], R143 ;  /* 0x0002fc8f01007387 */ /* 0x000fe20000100800 */
[----:B------:R-:W-:Y:S01]  /*1b00*/  IMAD R88, R188, R21, R88 ;  /* 0x00000015bc587224 */ /* 0x000fe200078e0258 */
[----:B------:R-:W-:Y:S01]  /*1b10*/  LOP3.LUT R124, R0, 0x1b0, RZ, 0xfc, !PT ;  /* 0x000001b0007c7812 */ /* 0x000fe200078efcff */
[----:B------:R-:W-:Y:S01]  /*1b20*/  IMAD.MOV R23, RZ, RZ, -R2 ;  /* 0x000000ffff177224 */ /* 0x000fe200078e0a02 */
[----:B------:R-:W-:Y:S01]  /*1b30*/  STL [R1+0x2f8], R141 ;  /* 0x0002f88d01007387 */ /* 0x000fe20000100800 */
[----:B------:R-:W-:Y:S01]  /*1b40*/  IMAD R60, R188, R25, R60 ;  /* 0x00000019bc3c7224 */ /* 0x000fe200078e023c */
[C---:B------:R-:W-:Y:S01]  /*1b50*/  LOP3.LUT R68, R0.reuse, 0x1c0, RZ, 0xfc, !PT ;  /* 0x000001c000447812 */ /* 0x040fe200078efcff */
[----:B------:R-:W-:Y:S01]  /*1b60*/  IMAD.HI.U32 R21, R187, R96, RZ ;  /* 0x00000060bb157227 */ /* 0x000fe200078e00ff */
[----:B------:R-:W-:Y:S01]  /*1b70*/  STL [R1+0x2f4], R140 ;  /* 0x0002f48c01007387 */ /* 0x000fe20000100800 */
[----:B------:R-:W-:-:S02]  /*1b80*/  LOP3.LUT R67, R0, 0x1c8, RZ, 0xfc, !PT ;  /* 0x000001c800437812 */ /* 0x000fc400078efcff */
[C---:B------:R-:W-:Y:S01]  /*1b90*/  IMAD.HI.U32 R2, R187.reuse, R62, RZ ;  /* 0x0000003ebb027227 */ /* 0x040fe200078e00ff */
[----:B------:R-:W-:Y:S01]  /*1ba0*/  STL [R1+0x2f0], R134 ;  /* 0x0002f08601007387 */ /* 0x000fe20000100800 */
[----:B------:R-:W-:Y:S02]  /*1bb0*/  IABS R55, R128 ;  /* 0x0000008000377213 */ /* 0x000fe40000000000 */
[----:B------:R-:W-:Y:S01]  /*1bc0*/  IMAD.MOV R25, RZ, RZ, -R8 ;  /* 0x000000ffff197224 */ /* 0x000fe200078e0a08 */
[----:B------:R-:W-:Y:S01]  /*1bd0*/  STL [R1+0x2ec], R133 ;  /* 0x0002ec8501007387 */ /* 0x000fe20000100800 */
[----:B------:R-:W-:Y:S01]  /*1be0*/  IMAD.MOV R10, RZ, RZ, -R10 ;  /* 0x000000ffff0a7224 */ /* 0x000fe200078e0a0a */
[----:B------:R-:W-:Y:S01]  /*1bf0*/  IABS R58, R124 ;  /* 0x0000007c003a7213 */ /* 0x000fe20000000000 */
[----:B------:R-:W-:Y:S01]  /*1c00*/  IMAD.MOV R16, RZ, RZ, -R16 ;  /* 0x000000ffff107224 */ /* 0x000fe200078e0a10 */
[----:B------:R-:W-:Y:S01]  /*1c10*/  STL [R1+0x2e8], R139 ;  /* 0x0002e88b01007387 */ /* 0x000fe20000100800 */
[----:B------:R-:W-:Y:S01]  /*1c20*/  IMAD.HI.U32 R8, R187, R91, RZ ;  /* 0x0000005bbb087227 */ /* 0x000fe200078e00ff */
[----:B------:R-:W-:-:S02]  /*1c30*/  IABS R84, R67 ;  /* 0x0000004300547213 */ /* 0x000fc40000000000 */
[----:B------:R-:W-:Y:S01]  /*1c40*/  STL [R1+0x2e4], R93 ;  /* 0x0002e45d01007387 */ /* 0x000fe20000100800 */
[C---:B------:R-:W-:Y:S01]  /*1c50*/  IMAD R56, R188.reuse, R23, R56 ;  /* 0x00000017bc387224 */ /* 0x040fe200078e0238 */
[----:B------:R-:W-:Y:S01]  /*1c60*/  IABS R85, R68 ;  /* 0x0000004400557213 */ /* 0x000fe20000000000 */
[----:B------:R-:W-:Y:S01]  /*1c70*/  IMAD.MOV R21, RZ, RZ, -R21 ;  /* 0x000000ffff157224 */ /* 0x000fe200078e0a15 */
[----:B------:R-:W-:Y:S01]  /*1c80*/  STL [R1+0x2e0], R94 ;  /* 0x0002e05e01007387 */ /* 0x000fe20000100800 */
[----:B------:R-:W-:Y:S01]  /*1c90*/  IMAD.MOV R23, RZ, RZ, -R2 ;  /* 0x000000ffff177224 */ /* 0x000fe200078e0a02 */
[C---:B------:R-:W-:Y:S01]  /*1ca0*/  ISETP.GT.U32.AND P3, PT, R188.reuse, R9, PT ;  /* 0x00000009bc00720c */ /* 0x040fe20003f64070 */
[C---:B------:R-:W-:Y:S01]  /*1cb0*/  IMAD R65, R188.reuse, R10, R65 ;  /* 0x0000000abc417224 */ /* 0x040fe200078e0241 */
[----:B------:R-:W-:Y:S01]  /*1cc0*/  STL [R1+0x2dc], R137 ;  /* 0x0002dc8901007387 */ /* 0x000fe20000100800 */
[C---:B------:R-:W-:Y:S01]  /*1cd0*/  IMAD R87, R188.reuse, R16, R87 ;  /* 0x00000010bc577224 */ /* 0x040fe200078e0257 */
[C---:B------:R-:W-:Y:S01]  /*1ce0*/  ISETP.GT.U32.AND P5, PT, R188.reuse, R12, PT ;  /* 0x0000000cbc00720c */ /* 0x040fe20003fa4070 */
[----:B------:R-:W-:Y:S01]  /*1cf0*/  IMAD.HI.U32 R2, R187, R90, RZ ;  /* 0x0000005abb027227 */ /* 0x000fe200078e00ff */
[----:B------:R-:W-:Y:S01]  /*1d00*/  STL [R1+0x2d8], R100 ;  /* 0x0002d86401007387 */ /* 0x000fe20000100800 */
[----:B------:R-:W-:-:S02]  /*1d10*/  ISETP.GT.U32.AND P6, PT, R188, R3, PT ;  /* 0x00000003bc00720c */ /* 0x000fc40003fc4070 */
[C---:B------:R-:W-:Y:S01]  /*1d20*/  IMAD.HI.U32 R10, R187.reuse, R92, RZ ;  /* 0x0000005cbb0a7227 */ /* 0x040fe200078e00ff */
[----:B------:R-:W-:Y:S03]  /*1d30*/  STL [R1+0x2d4], R97 ;  /* 0x0002d46101007387 */ /* 0x000fe60000100800 */
[----:B------:R-:W-:Y:S01]  /*1d40*/  IMAD.HI.U32 R16, R187, R95, RZ ;  /* 0x0000005fbb107227 */ /* 0x000fe200078e00ff */
[----:B------:R-:W-:Y:S03]  /*1d50*/  STL [R1+0x2d0], R52 ;  /* 0x0002d03401007387 */ /* 0x000fe60000100800 */
[----:B------:R-:W-:Y:S01]  /*1d60*/  IMAD.MOV R8, RZ, RZ, -R8 ;  /* 0x000000ffff087224 */ /* 0x000fe200078e0a08 */
[----:B------:R-:W-:Y:S01]  /*1d70*/  STL [R1+0x2cc], R50 ;  /* 0x0002cc3201007387 */ /* 0x000fe20000100800 */
[----:B------:R-:W-:-:S02]  /*1d80*/  IMAD R96, R188, R21, R96 ;  /* 0x00000015bc607224 */ /* 0x000fc400078e0260 */
[C---:B------:R-:W-:Y:S01]  /*1d90*/  IMAD R62, R188.reuse, R23, R62 ;  /* 0x00000017bc3e7224 */ /* 0x040fe200078e023e */
[----:B------:R-:W-:Y:S01]  /*1da0*/  STL [R1+0x2c4], R49 ;  /* 0x0002c43101007387 */ /* 0x000fe20000100800 */
[----:B------:R-:W-:Y:S02]  /*1db0*/  IMAD R64, R188, R25, R64 ;  /* 0x00000019bc407224 */ /* 0x000fe400078e0240 */
[----:B------:R-:W-:Y:S01]  /*1dc0*/  IMAD.HI.U32 R21, R187, R103, RZ ;  /* 0x00000067bb157227 */ /* 0x000fe200078e00ff */
[----:B------:R-:W-:Y:S03]  /*1dd0*/  STL [R1+0x2c0], R44 ;  /* 0x0002c02c01007387 */ /* 0x000fe60000100800 */
[----:B------:R-:W-:Y:S01]  /*1de0*/  IMAD.MOV R23, RZ, RZ, -R2 ;  /* 0x000000ffff177224 */ /* 0x000fe200078e0a02 */
[----:B------:R-:W-:Y:S01]  /*1df0*/  STL [R1+0x264], R41 ;  /* 0x0002642901007387 */ /* 0x000fe20000100800 */
[----:B------:R-:W-:-:S02]  /*1e00*/  IMAD.MOV R25, RZ, RZ, -R10 ;  /* 0x000000ffff197224 */ /* 0x000fc400078e0a0a */
[----:B------:R-:W-:Y:S01]  /*1e10*/  IMAD.MOV R16, RZ, RZ, -R16 ;  /* 0x000000ffff107224 */ /* 0x000fe200078e0a10 */
[----:B------:R-:W-:Y:S01]  /*1e20*/  STL [R1+0x260], R33 ;  /* 0x0002602101007387 */ /* 0x000fe20000100800 */
[C---:B------:R-:W-:Y:S02]  /*1e30*/  IMAD R91, R188.reuse, R8, R91 ;  /* 0x00000008bc5b7224 */ /* 0x040fe400078e025b */
[C---:B------:R-:W-:Y:S01]  /*1e40*/  IMAD.HI.U32 R2, R187.reuse, R98, RZ ;  /* 0x00000062bb027227 */ /* 0x040fe200078e00ff */
[----:B------:R-:W-:Y:S03]  /*1e50*/  STL [R1+0x25c], R31 ;  /* 0x00025c1f01007387 */ /* 0x000fe60000100800 */
[C---:B------:R-:W-:Y:S01]  /*1e60*/  IMAD.HI.U32 R8, R187.reuse, R99, RZ ;  /* 0x00000063bb087227 */ /* 0x040fe200078e00ff */
[----:B------:R-:W-:Y:S03]  /*1e70*/  STL [R1+0x258], R130 ;  /* 0x0002588201007387 */ /* 0x000fe60000100800 */
[----:B------:R-:W-:Y:S01]  /*1e80*/  IMAD.HI.U32 R10, R187, R101, RZ ;  /* 0x00000065bb0a7227 */ /* 0x000fe200078e00ff */
[----:B------:R-:W-:Y:S03]  /*1e90*/  STL [R1+0x254], R125 ;  /* 0x0002547d01007387 */ /* 0x000fe60000100800 */
[----:B------:R-:W-:Y:S01]  /*1ea0*/  IMAD.MOV R21, RZ, RZ, -R21 ;  /* 0x000000ffff157224 */ /* 0x000fe200078e0a15 */
[----:B------:R-:W-:Y:S01]  /*1eb0*/  STL [R1+0x250], R120 ;  /* 0x0002507801007387 */ /* 0x000fe20000100800 */
[----:B------:R-:W-:-:S02]  /*1ec0*/  IMAD R90, R188, R23, R90 ;  /* 0x00000017bc5a7224 */ /* 0x000fc400078e025a */
[----:B------:R-:W-:Y:S01]  /*1ed0*/  IMAD R95, R188, R16, R95 ;  /* 0x00000010bc5f7224 */ /* 0x000fe200078e025f */
[----:B------:R-:W-:Y:S01]  /*1ee0*/  STL [R1+0x24c], R129 ;  /* 0x00024c8101007387 */ /* 0x000fe20000100800 */
[----:B------:R-:W-:-:S03]  /*1ef0*/  IMAD.HI.U32 R16, R187, R102, RZ ;  /* 0x00000066bb107227 */ /* 0x000fc600078e00ff */
[----:B------:R-:W-:Y:S01]  /*1f00*/  STL [R1+0x248], R128 ;  /* 0x0002488001007387 */ /* 0x000fe20000100800 */
[----:B------:R-:W-:Y:S02]  /*1f10*/  IMAD.MOV R23, RZ, RZ, -R2 ;  /* 0x000000ffff177224 */ /* 0x000fe400078e0a02 */
[----:B------:R-:W-:Y:S01]  /*1f20*/  IMAD.MOV R8, RZ, RZ, -R8 ;  /* 0x000000ffff087224 */ /* 0x000fe200078e0a08 */
[----:B------:R0:W-:Y:S01]  /*1f30*/  STL [R1+0x240], R63 ;  /* 0x0002403f01007387 */ /* 0x0001e20000100800 */
[----:B------:R-:W-:Y:S02]  /*1f40*/  IMAD.MOV R10, RZ, RZ, -R10 ;  /* 0x000000ffff0a7224 */ /* 0x000fe400078e0a0a */
[C---:B------:R-:W-:Y:S01]  /*1f50*/  IMAD.HI.U32 R2, R187.reuse, R104, RZ ;  /* 0x00000068bb027227 */ /* 0x040fe200078e00ff */
[----:B------:R-:W-:Y:S03]  /*1f60*/  STL [R1+0x244], R124 ;  /* 0x0002447c01007387 */ /* 0x000fe60000100800 */
[C---:B------:R-:W-:Y:S01]  /*1f70*/  IMAD R103, R188.reuse, R21, R103 ;  /* 0x00000015bc677224 */ /* 0x040fe200078e0267 */
[----:B------:R-:W-:Y:S01]  /*1f80*/  STL [R1+0x23c], R68 ;  /* 0x00023c4401007387 */ /* 0x000fe20000100800 */
[----:B------:R-:W-:Y:S01]  /*1f90*/  IMAD R92, R188, R25, R92 ;  /* 0x00000019bc5c7224 */ /* 0x000fe200078e025c */
[----:B0-----:R-:W-:Y:S01]  /*1fa0*/  LOP3.LUT R63, R0, 0x1d8, RZ, 0xfc, !PT ;  /* 0x000001d8003f7812 */ /* 0x001fe200078efcff */
[----:B------:R-:W-:Y:S01]  /*1fb0*/  IMAD.HI.U32 R21, R187, R108, RZ ;  /* 0x0000006cbb157227 */ /* 0x000fe200078e00ff */
[----:B------:R0:W-:Y:S02]  /*1fc0*/  STL [R1+0x234], R67 ;  /* 0x0002344301007387 */ /* 0x0001e40000100800 */
[----:B------:R-:W-:Y:S01]  /*1fd0*/  IABS R79, R63 ;  /* 0x0000003f004f7213 */ /* 0x000fe20000000000 */
[----:B------:R-:W-:Y:S01]  /*1fe0*/  IMAD.MOV R25, RZ, RZ, -R16 ;  /* 0x000000ffff197224 */ /* 0x000fe200078e0a10 */
[----:B------:R1:W-:Y:S01]  /*1ff0*/  STL [R1+0x230], R66 ;  /* 0x0002304201007387 */ /* 0x0003e20000100800 */
[----:B------:R-:W-:-:S02]  /*2000*/  IMAD R98, R188, R23, R98 ;  /* 0x00000017bc627224 */ /* 0x000fc400078e0262 */
[C---:B------:R-:W-:Y:S01]  /*2010*/  IMAD R99, R188.reuse, R8, R99 ;  /* 0x00000008bc637224 */ /* 0x040fe200078e0263 */
[----:B------:R2:W-:Y:S01]  /*2020*/  STL [R1+0x22c], R63 ;  /* 0x00022c3f01007387 */ /* 0x0005e20000100800 */
[----:B------:R-:W-:Y:S01]  /*2030*/  IMAD R101, R188, R10, R101 ;  /* 0x0000000abc657224 */ /* 0x000fe200078e0265 */
[C---:B0-----:R-:W-:Y:S01]  /*2040*/  LOP3.LUT R67, R0.reuse, 0x1e0, RZ, 0xfc, !PT ;  /* 0x000001e000437812 */ /* 0x041fe200078efcff */
[----:B------:R-:W-:Y:S01]  /*2050*/  IMAD.HI.U32 R8, R187, R105, RZ ;  /* 0x00000069bb087227 */ /* 0x000fe200078e00ff */
[----:B-1----:R-:W-:-:S03]  /*2060*/  LOP3.LUT R66, R0, 0x1e8, RZ, 0xfc, !PT ;  /* 0x000001e800427812 */ /* 0x002fc600078efcff */
[C---:B------:R-:W-:Y:S01]  /*2070*/  IMAD.HI.U32 R10, R187.reuse, R106, RZ ;  /* 0x0000006abb0a7227 */ /* 0x040fe200078e00ff */
[----:B------:R-:W-:Y:S02]  /*2080*/  IABS R78, R67 ;  /* 0x00000043004e7213 */ /* 0x000fe40000000000 */
[----:B--2---:R-:W-:Y:S01]  /*2090*/  LOP3.LUT R63, R0, 0x1f0, RZ, 0xfc, !PT ;  /* 0x000001f0003f7812 */ /* 0x004fe200078efcff */
[----:B------:R-:W-:Y:S01]  /*20a0*/  IMAD.MOV R23, RZ, RZ, -R2 ;  /* 0x000000ffff177224 */ /* 0x000fe200078e0a02 */
[----:B------:R-:W-:Y:S01]  /*20b0*/  IABS R77, R66 ;  /* 0x00000042004d7213 */ /* 0x000fe20000000000 */
[----:B------:R-:W-:-:S04]  /*20c0*/  IMAD.HI.U32 R2, R187, R109, RZ ;  /* 0x0000006dbb027227 */ /* 0x000fc800078e00ff */
[----:B------:R-:W-:Y:S02]  /*20d0*/  IMAD.MOV R21, RZ, RZ, -R21 ;  /* 0x000000ffff157224 */ /* 0x000fe400078e0a15 */
[----:B------:R-:W-:Y:S02]  /*20e0*/  IMAD R102, R188, R25, R102 ;  /* 0x00000019bc667224 */ /* 0x000fe400078e0266 */
[----:B------:R-:W-:Y:S02]  /*20f0*/  IMAD.MOV R8, RZ, RZ, -R8 ;  /* 0x000000ffff087224 */ /* 0x000fe400078e0a08 */
[----:B------:R-:W-:Y:S02]  /*2100*/  IMAD.MOV R25, RZ, RZ, -R10 ;  /* 0x000000ffff197224 */ /* 0x000fe400078e0a0a */
[----:B------:R-:W-:-:S04]  /*2110*/  IMAD.HI.U32 R10, R187, R111, RZ ;  /* 0x0000006fbb0a7227 */ /* 0x000fc800078e00ff */
[----:B------:R-:W-:Y:S02]  /*2120*/  IMAD.MOV R2, RZ, RZ, -R2 ;  /* 0x000000ffff027224 */ /* 0x000fe400078e0a02 */
[----:B------:R-:W-:Y:S02]  /*2130*/  IMAD R108, R188, R21, R108 ;  /* 0x00000015bc6c7224 */ /* 0x000fe400078e026c */
[----:B------:R-:W-:-:S04]  /*2140*/  IMAD.HI.U32 R21, R187, R114, RZ ;  /* 0x00000072bb157227 */ /* 0x000fc800078e00ff */
[----:B------:R-:W-:Y:S02]  /*2150*/  IMAD R105, R188, R8, R105 ;  /* 0x00000008bc697224 */ /* 0x000fe400078e0269 */
[----:B------:R-:W-:-:S04]  /*2160*/  IMAD.HI.U32 R8, R187, R110, RZ ;  /* 0x0000006ebb087227 */ /* 0x000fc800078e00ff */
[----:B------:R-:W-:Y:S02]  /*2170*/  IMAD.MOV R10, RZ, RZ, -R10 ;  /* 0x000000ffff0a7224 */ /* 0x000fe400078e0a0a */
[----:B------:R-:W-:Y:S02]  /*2180*/  IMAD R109, R188, R2, R109 ;  /* 0x00000002bc6d7224 */ /* 0x000fe400078e026d */
[----:B------:R-:W-:-:S04]  /*2190*/  IMAD.HI.U32 R2, R187, R115, RZ ;  /* 0x00000073bb027227 */ /* 0x000fc800078e00ff */
[----:B------:R-:W-:Y:S02]  /*21a0*/  IMAD.MOV R21, RZ, RZ, -R21 ;  /* 0x000000ffff157224 */ /* 0x000fe400078e0a15 */
[C---:B------:R-:W-:Y:S02]  /*21b0*/  IMAD R104, R188.reuse, R23, R104 ;  /* 0x00000017bc687224 */ /* 0x040fe400078e0268 */
[----:B------:R-:W-:Y:S02]  /*21c0*/  IMAD.MOV R23, RZ, RZ, -R8 ;  /* 0x000000ffff177224 */ /* 0x000fe400078e0a08 */
[----:B------:R-:W-:Y:S02]  /*21d0*/  IMAD R111, R188, R10, R111 ;  /* 0x0000000abc6f7224 */ /* 0x000fe400078e026f */
[----:B------:R-:W-:-:S04]  /*21e0*/  IMAD.HI.U32 R10, R187, R118, RZ ;  /* 0x00000076bb0a7227 */ /* 0x000fc800078e00ff */
[----:B------:R-:W-:Y:S02]  /*21f0*/  IMAD.MOV R2, RZ, RZ, -R2 ;  /* 0x000000ffff027224 */ /* 0x000fe400078e0a02 */
[----:B------:R-:W-:Y:S02]  /*2200*/  IMAD R114, R188, R21, R114 ;  /* 0x00000015bc727224 */ /* 0x000fe400078e0272 */
[----:B------:R-:W-:-:S04]  /*2210*/  IMAD.HI.U32 R21, R187, R51, RZ ;  /* 0x00000033bb157227 */ /* 0x000fc800078e00ff */
[C---:B------:R-:W-:Y:S02]  /*2220*/  IMAD R110, R188.reuse, R23, R110 ;  /* 0x00000017bc6e7224 */ /* 0x040fe400078e026e */
[----:B------:R-:W-:Y:S02]  /*2230*/  IMAD.MOV R23, RZ, RZ, -R10 ;  /* 0x000000ffff177224 */ /* 0x000fe400078e0a0a */
[----:B------:R-:W-:Y:S02]  /*2240*/  IMAD R115, R188, R2, R115 ;  /* 0x00000002bc737224 */ /* 0x000fe400078e0273 */
[----:B------:R-:W-:-:S04]  /*2250*/  IMAD.HI.U32 R2, R187, R54, RZ ;  /* 0x00000036bb027227 */ /* 0x000fc800078e00ff */
[----:B------:R-:W-:Y:S02]  /*2260*/  IMAD.MOV R21, RZ, RZ, -R21 ;  /* 0x000000ffff157224 */ /* 0x000fe400078e0a15 */
[----:B------:R-:W-:Y:S02]  /*2270*/  IMAD R118, R188, R23, R118 ;  /* 0x00000017bc767224 */ /* 0x000fe400078e0276 */
[----:B------:R-:W-:Y:S01]  /*2280*/  IMAD.MOV R23, RZ, RZ, -R2 ;  /* 0x000000ffff177224 */ /* 0x000fe200078e0a02 */
[----:B------:R-:W-:Y:S01]  /*2290*/  LOP3.LUT R2, R190, 0x3f, RZ, 0xc0, !PT ;  /* 0x0000003fbe027812 */ /* 0x000fe200078ec0ff */
[----:B------:R-:W-:Y:S02]  /*22a0*/  IMAD R51, R188, R21, R51 ;  /* 0x00000015bc337224 */ /* 0x000fe400078e0233 */
[----:B------:R-:W-:-:S04]  /*22b0*/  IMAD.HI.U32 R21, R187, R86, RZ ;  /* 0x00000056bb157227 */ /* 0x000fc800078e00ff */
[C---:B------:R-:W-:Y:S02]  /*22c0*/  IMAD R46, R188.reuse, R29, R46 ;  /* 0x0000001dbc2e7224 */ /* 0x040fe400078e022e */
[----:B------:R-:W-:Y:S02]  /*22d0*/  IMAD.MOV R21, RZ, RZ, -R21 ;  /* 0x000000ffff157224 */ /* 0x000fe400078e0a15 */
[----:B------:R-:W-:Y:S02]  /*22e0*/  IMAD R29, R11, 0x40, R2 ;  /* 0x000000400b1d7824 */ /* 0x000fe400078e0202 */
[----:B------:R-:W-:Y:S02]  /*22f0*/  IMAD R86, R188, R21, R86 ;  /* 0x00000015bc567224 */ /* 0x000fe400078e0256 */
[----:B------:R-:W-:Y:S01]  /*2300*/  IMAD.HI.U32 R11, R187, R80, RZ ;  /* 0x00000050bb0b7227 */ /* 0x000fe200078e00ff */
[----:B------:R-:W-:Y:S01]  /*2310*/  IABS R21, R29 ;  /* 0x0000001d00157213 */ /* 0x000fe20000000000 */
[----:B------:R-:W-:Y:S01]  /*2320*/  STL [R1+0x1f4], R29 ;  /* 0x0001f41d01007387 */ /* 0x000fe20000100800 */
[----:B------:R-:W-:Y:S01]  /*2330*/  ISETP.GE.AND P2, PT, R29, RZ, PT ;  /* 0x000000ff1d00720c */ /* 0x000fe20003f46270 */
[----:B------:R-:W-:-:S02]  /*2340*/  IMAD.MOV R11, RZ, RZ, -R11 ;  /* 0x000000ffff0b7224 */ /* 0x000fc400078e0a0b */
[----:B------:R-:W-:Y:S01]  /*2350*/  IMAD.HI.U32 R6, R6, R21, RZ ;  /* 0x0000001506067227 */ /* 0x000fe200078e00ff */
[----:B------:R0:W-:Y:S03]  /*2360*/  STL [R1+0x228], R67 ;  /* 0x0002284301007387 */ /* 0x0001e60000100800 */
[----:B------:R-:W-:Y:S01]  /*2370*/  IMAD.MOV R6, RZ, RZ, -R6 ;  /* 0x000000ffff067224 */ /* 0x000fe200078e0a06 */
[----:B------:R-:W-:Y:S01]  /*2380*/  STL [R1+0x224], R66 ;  /* 0x0002244201007387 */ /* 0x000fe20000100800 */
[----:B------:R-:W-:Y:S02]  /*2390*/  IMAD R80, R188, R11, R80 ;  /* 0x0000000bbc507224 */ /* 0x000fe400078e0250 */
[----:B------:R-:W-:Y:S01]  /*23a0*/  IMAD.HI.U32 R16, R187, R107, RZ ;  /* 0x0000006bbb107227 */ /* 0x000fe200078e00ff */
[----:B------:R1:W-:Y:S01]  /*23b0*/  STL [R1+0x220], R63 ;  /* 0x0002203f01007387 */ /* 0x0003e20000100800 */
[----:B0-----:R-:W-:-:S02]  /*23c0*/  IABS R67, R63 ;  /* 0x0000003f00437213 */ /* 0x001fc40000000000 */
[C---:B------:R-:W-:Y:S02]  /*23d0*/  IMAD R11, R4.reuse, R6, R21 ;  /* 0x00000006040b7224 */ /* 0x040fe400078e0215 */
[----:B------:R-:W-:Y:S02]  /*23e0*/  IMAD.MOV R16, RZ, RZ, -R16 ;  /* 0x000000ffff107224 */ /* 0x000fe400078e0a10 */
[----:B------:R-:W-:Y:S01]  /*23f0*/  IMAD.HI.U32 R8, R187, R117, RZ ;  /* 0x00000075bb087227 */ /* 0x000fe200078e00ff */
[----:B------:R-:W-:-:S03]  /*2400*/  ISETP.GT.U32.AND P0, PT, R4, R11, PT ;  /* 0x0000000b0400720c */ /* 0x000fc60003f04070 */
[----:B------:R-:W-:Y:S02]  /*2410*/  IMAD R107, R188, R16, R107 ;  /* 0x00000010bc6b7224 */ /* 0x000fe400078e026b */
[----:B------:R-:W-:-:S04]  /*2420*/  IMAD.HI.U32 R16, R187, R112, RZ ;  /* 0x00000070bb107227 */ /* 0x000fc800078e00ff */
[----:B------:R-:W-:Y:S02]  /*2430*/  IMAD.MOV R8, RZ, RZ, -R8 ;  /* 0x000000ffff087224 */ /* 0x000fe400078e0a08 */
[----:B------:R-:W-:Y:S02]  /*2440*/  IMAD R106, R188, R25, R106 ;  /* 0x00000019bc6a7224 */ /* 0x000fe400078e026a */
[----:B------:R-:W-:Y:S02]  /*2450*/  IMAD.MOV R25, RZ, RZ, -R16 ;  /* 0x000000ffff197224 */ /* 0x000fe400078e0a10 */
[----:B------:R-:W-:-:S04]  /*2460*/  IMAD.HI.U32 R16, R187, R119, RZ ;  /* 0x00000077bb107227 */ /* 0x000fc800078e00ff */
[----:B------:R-:W-:Y:S02]  /*2470*/  IMAD R117, R188, R8, R117 ;  /* 0x00000008bc757224 */ /* 0x000fe400078e0275 */
[----:B------:R-:W-:-:S04]  /*2480*/  IMAD.HI.U32 R8, R187, R116, RZ ;  /* 0x00000074bb087227 */ /* 0x000fc800078e00ff */
[C---:B------:R-:W-:Y:S02]  /*2490*/  IMAD R112, R188.reuse, R25, R112 ;  /* 0x00000019bc707224 */ /* 0x040fe400078e0270 */
[----:B------:R-:W-:Y:S02]  /*24a0*/  IMAD.MOV R16, RZ, RZ, -R16 ;  /* 0x000000ffff107224 */ /* 0x000fe400078e0a10 */
[----:B------:R-:W-:Y:S02]  /*24b0*/  @!P0 IMAD.IADD R11, R11, 0x1, -R4 ;  /* 0x000000010b0b8824 */ /* 0x000fe400078e0a04 */
[----:B------:R-:W-:Y:S02]  /*24c0*/  IMAD.MOV R25, RZ, RZ, -R8 ;  /* 0x000000ffff197224 */ /* 0x000fe400078e0a08 */
[----:B------:R-:W-:Y:S01]  /*24d0*/  IMAD R119, R188, R16, R119 ;  /* 0x00000010bc777224 */ /* 0x000fe200078e0277 */
[----:B------:R-:W-:Y:S01]  /*24e0*/  ISETP.GT.U32.AND P0, PT, R4, R11, PT ;  /* 0x0000000b0400720c */ /* 0x000fe20003f04070 */
[----:B------:R-:W-:-:S04]  /*24f0*/  IMAD.HI.U32 R10, R187, R55, RZ ;  /* 0x00000037bb0a7227 */ /* 0x000fc800078e00ff */
[----:B------:R-:W-:-:S04]  /*2500*/  IMAD.HI.U32 R16, R187, R58, RZ ;  /* 0x0000003abb107227 */ /* 0x000fc800078e00ff */
[----:B------:R-:W-:Y:S01]  /*2510*/  IMAD R116, R188, R25, R116 ;  /* 0x00000019bc747224 */ /* 0x000fe200078e0274 */
[----:B------:R-:W-:Y:S01]  /*2520*/  LOP3.LUT R25, R0, 0x44, RZ, 0xfc, !PT ;  /* 0x0000004400197812 */ /* 0x000fe200078efcff */
[----:B------:R-:W-:Y:S02]  /*2530*/  IMAD R36, R188, R27, R36 ;  /* 0x0000001bbc247224 */ /* 0x000fe400078e0224 */
[----:B------:R-:W-:Y:S01]  /*2540*/  IMAD.MOV R10, RZ, RZ, -R10 ;  /* 0x000000ffff0a7224 */ /* 0x000fe200078e0a0a */
[----:B-1----:R-:W-:Y:S01]  /*2550*/  IABS R63, R25 ;  /* 0x00000019003f7213 */ /* 0x002fe20000000000 */
[----:B------:R-:W-:Y:S02]  /*2560*/  IMAD.MOV R27, RZ, RZ, -R16 ;  /* 0x000000ffff1b7224 */ /* 0x000fe400078e0a10 */
[----:B------:R-:W-:-:S04]  /*2570*/  IMAD.HI.U32 R6, R187, R78, RZ ;  /* 0x0000004ebb067227 */ /* 0x000fc800078e00ff */
[C---:B------:R-:W-:Y:S02]  /*2580*/  IMAD R55, R188.reuse, R10, R55 ;  /* 0x0000000abc377224 */ /* 0x040fe400078e0237 */
[----:B------:R-:W-:Y:S01]  /*2590*/  IMAD R58, R188, R27, R58 ;  /* 0x0000001bbc3a7224 */ /* 0x000fe200078e023a */
[----:B------:R-:W-:Y:S01]  /*25a0*/  LOP3.LUT R27, R0, 0x1f8, RZ, 0xfc, !PT ;  /* 0x000001f8001b7812 */ /* 0x000fe200078efcff */
[----:B------:R-:W-:-:S03]  /*25b0*/  IMAD.HI.U32 R10, R187, R84, RZ ;  /* 0x00000054bb0a7227 */ /* 0x000fc600078e00ff */
[----:B------:R-:W-:Y:S01]  /*25c0*/  IABS R66, R27 ;  /* 0x0000001b00427213 */ /* 0x000fe20000000000 */
[----:B------:R-:W-:Y:S01]  /*25d0*/  IMAD.MOV R21, RZ, RZ, -R6 ;  /* 0x000000ffff157224 */ /* 0x000fe200078e0a06 */
[----:B------:R-:W-:Y:S01]  /*25e0*/  STL [R1+0x21c], R27 ;  /* 0x00021c1b01007387 */ /* 0x000fe20000100800 */
[----:B------:R-:W-:-:S03]  /*25f0*/  IMAD.HI.U32 R6, R187, R63, RZ ;  /* 0x0000003fbb067227 */ /* 0x000fc600078e00ff */
[----:B------:R0:W-:Y:S01]  /*2600*/  STL [R1+0x238], R25 ;  /* 0x0002381901007387 */ /* 0x0001e20000100800 */
[----:B------:R-:W-:Y:S02]  /*2610*/  IMAD R54, R188, R23, R54 ;  /* 0x00000017bc367224 */ /* 0x000fe400078e0236 */
[----:B------:R-:W-:-:S04]  /*2620*/  IMAD.HI.U32 R8, R187, R85, RZ ;  /* 0x00000055bb087227 */ /* 0x000fc800078e00ff */
[----:B------:R-:W-:Y:S02]  /*2630*/  IMAD.MOV R23, RZ, RZ, -R10 ;  /* 0x000000ffff177224 */ /* 0x000fe400078e0a0a */
[----:B------:R-:W-:Y:S01]  /*2640*/  @!P0 IMAD.IADD R11, R11, 0x1, -R4 ;  /* 0x000000010b0b8824 */ /* 0x000fe200078e0a04 */
[----:B------:R-:W-:Y:S01]  /*2650*/  ISETP.NE.AND P0, PT, R126, RZ, PT ;  /* 0x000000ff7e00720c */ /* 0x000fe20003f05270 */
[----:B------:R-:W-:Y:S01]  /*2660*/  IMAD.MOV R6, RZ, RZ, -R6 ;  /* 0x000000ffff067224 */ /* 0x000fe200078e0a06 */
[----:B------:R-:W-:Y:S01]  /*2670*/  LOP3.LUT R4, R0, 0x64, RZ, 0xfc, !PT ;  /* 0x0000006400047812 */ /* 0x000fe200078efcff */
[----:B------:R-:W-:Y:S02]  /*2680*/  IMAD.MOV R8, RZ, RZ, -R8 ;  /* 0x000000ffff087224 */ /* 0x000fe400078e0a08 */
[C---:B0-----:R-:W-:Y:S01]  /*2690*/  VIADD R25, R189.reuse, 0x4c ;  /* 0x0000004cbd197836 */ /* 0x041fe20000000000 */
[----:B------:R-:W-:Y:S01]  /*26a0*/  IABS R73, R4 ;  /* 0x0000000400497213 */ /* 0x000fe20000000000 */
[----:B------:R-:W-:Y:S01]  /*26b0*/  IMAD R84, R188, R23, R84 ;  /* 0x00000017bc547224 */ /* 0x000fe200078e0254 */
[----:B------:R-:W-:Y:S01]  /*26c0*/  LOP3.LUT R23, R0, 0x54, RZ, 0xfc, !PT ;  /* 0x0000005400177812 */ /* 0x000fe200078efcff */
[C---:B------:R-:W-:Y:S01]  /*26d0*/  IMAD R63, R188.reuse, R6, R63 ;  /* 0x00000006bc3f7224 */ /* 0x040fe200078e023f */
[----:B------:R-:W-:Y:S01]  /*26e0*/  IABS R69, R25 ;  /* 0x0000001900457213 */ /* 0x000fe20000000000 */
[----:B------:R-:W-:Y:S01]  /*26f0*/  VIADD R6, R189, 0x5c ;  /* 0x0000005cbd067836 */ /* 0x000fe20000000000 */
[----:B------:R-:W-:Y:S01]  /*2700*/  STL [R1+0x1c8], R25 ;  /* 0x0001c81901007387 */ /* 0x000fe20000100800 */
[----:B------:R-:W-:Y:S01]  /*2710*/  IMAD R85, R188, R8, R85 ;  /* 0x00000008bc557224 */ /* 0x000fe200078e0255 */
[----:B------:R-:W-:Y:S01]  /*2720*/  IABS R68, R23 ;  /* 0x0000001700447213 */ /* 0x000fe20000000000 */
[----:B------:R-:W-:Y:S01]  /*2730*/  IMAD.HI.U32 R8, R187, R77, RZ ;  /* 0x0000004dbb087227 */ /* 0x000fe200078e00ff */
[----:B------:R-:W-:Y:S01]  /*2740*/  STL [R1+0x2b4], R23 ;  /* 0x0002b41701007387 */ /* 0x000fe20000100800 */
[----:B------:R-:W-:-:S02]  /*2750*/  IABS R74, R6 ;  /* 0x00000006004a7213 */ /* 0x000fc40000000000 */
[----:B------:R-:W-:Y:S01]  /*2760*/  IMAD.MOV.U32 R122, RZ, RZ, R11 ;  /* 0x000000ffff7a7224 */ /* 0x000fe200078e000b */
[----:B------:R-:W-:Y:S01]  /*2770*/  STL [R1+0x1c4], R6 ;  /* 0x0001c40601007387 */ /* 0x000fe20000100800 */
[----:B------:R-:W-:Y:S02]  /*2780*/  IMAD.MOV R8, RZ, RZ, -R8 ;  /* 0x000000ffff087224 */ /* 0x000fe400078e0a08 */
[----:B------:R-:W-:Y:S01]  /*2790*/  @!P2 IMAD.MOV R122, RZ, RZ, -R122 ;  /* 0x000000ffff7aa224 */ /* 0x000fe200078e0a7a */
[----:B------:R0:W-:Y:S01]  /*27a0*/  STL [R1+0x2a8], R4 ;  /* 0x0002a80401007387 */ /* 0x0001e20000100800 */
[----:B------:R-:W-:Y:S01]  /*27b0*/  @!P0 LOP3.LUT R122, RZ, R126, RZ, 0x33, !PT ;  /* 0x0000007eff7a8212 */ /* 0x000fe200078e33ff */
[C---:B------:R-:W-:Y:S01]  /*27c0*/  IMAD R77, R188.reuse, R8, R77 ;  /* 0x00000008bc4d7224 */ /* 0x040fe200078e024d */
[----:B------:R-:W-:Y:S01]  /*27d0*/  ISETP.GT.U32.AND P2, PT, R188, R22, PT ;  /* 0x00000016bc00720c */ /* 0x000fe20003f44070 */
[--C-:B------:R-:W-:Y:S02]  /*27e0*/  @!P3 IMAD.IADD R9, R9, 0x1, -R188.reuse ;  /* 0x000000010909b824 */ /* 0x100fe400078e0abc */
[----:B------:R-:W-:Y:S01]  /*27f0*/  IMAD R122, R122, UR4, RZ ;  /* 0x000000047a7a7c24 */ /* 0x000fe2000f8e02ff */
[----:B------:R-:W-:Y:S01]  /*2800*/  USHF.L.U32 UR4, UR15, 0x15, URZ ;  /* 0x000000150f047899 */ /* 0x000fe200080006ff */
[----:B------:R-:W-:Y:S01]  /*2810*/  @!P5 IMAD.IADD R12, R12, 0x1, -R188 ;  /* 0x000000010c0cd824 */ /* 0x000fe200078e0abc */
[----:B------:R-:W-:Y:S01]  /*2820*/  ISETP.GT.U32.AND P3, PT, R188, R9, PT ;  /* 0x00000009bc00720c */ /* 0x000fe20003f64070 */
[C---:B0-----:R-:W-:Y:S01]  /*2830*/  IMAD.HI.U32 R4, R187.reuse, R69, RZ ;  /* 0x00000045bb047227 */ /* 0x041fe200078e00ff */
[C---:B------:R-:W-:Y:S01]  /*2840*/  IADD3 R121, P0, PT, R122.reuse, UR16, RZ ;  /* 0x000000107a797c10 */ /* 0x040fe2000ff1e0ff */
[----:B------:R-:W0:Y:S02]  /*2850*/  LDCU UR16, c[0x0][0x3b0] ;  /* 0x00007600ff1077ac */ /* 0x000e240008000800 */
[----:B------:R-:W-:Y:S01]  /*2860*/  IMAD.MOV R8, RZ, RZ, -R4 ;  /* 0x000000ffff087224 */ /* 0x000fe200078e0a04 */
[----:B------:R-:W-:Y:S01]  /*2870*/  LEA.HI.X.SX32 R122, R122, UR17, 0x1, P0 ;  /* 0x000000117a7a7c11 */ /* 0x000fe200080f0eff */
[----:B------:R-:W-:Y:S01]  /*2880*/  IMAD.HI.U32 R4, R187, R74, RZ ;  /* 0x0000004abb047227 */ /* 0x000fe200078e00ff */
[----:B------:R-:W-:Y:S01]  /*2890*/  ISETP.GT.U32.AND P0, PT, R188, R7, PT ;  /* 0x00000007bc00720c */ /* 0x000fe20003f04070 */
[----:B------:R-:W-:-:S02]  /*28a0*/  ULOP3.LUT UR4, UR4, 0x600000, URZ, 0xc0, !UPT ;  /* 0x0060000004047892 */ /* 0x000fc4000f8ec0ff */
[----:B------:R-:W-:Y:S02]  /*28b0*/  IMAD.MOV R11, RZ, RZ, -R4 ;  /* 0x000000ffff0b7224 */ /* 0x000fe400078e0a04 */
[----:B------:R-:W-:Y:S02]  /*28c0*/  IMAD R4, R2, UR13, RZ ;  /* 0x0000000d02047c24 */ /* 0x000fe4000f8e02ff */
[--C-:B------:R-:W-:Y:S02]  /*28d0*/  @!P2 IMAD.IADD R22, R22, 0x1, -R188.reuse ;  /* 0x000000011616a824 */ /* 0x100fe400078e0abc */
[--C-:B------:R-:W-:Y:S01]  /*28e0*/  @!P6 IMAD.IADD R3, R3, 0x1, -R188.reuse ;  /* 0x000000010303e824 */ /* 0x100fe200078e0abc */
[----:B------:R-:W-:Y:S01]  /*28f0*/  IADD3 R186, P4, PT, R4, UR18, RZ ;  /* 0x0000001204ba7c10 */ /* 0x000fe2000ff9e0ff */
[--C-:B------:R-:W-:Y:S01]  /*2900*/  @!P3 IMAD.IADD R9, R9, 0x1, -R188.reuse ;  /* 0x000000010909b824 */ /* 0x100fe200078e0abc */
[----:B------:R-:W-:Y:S01]  /*2910*/  ISETP.GT.U32.AND P2, PT, R188, R22, PT ;  /* 0x00000016bc00720c */ /* 0x000fe20003f44070 */
[----:B------:R-:W-:Y:S01]  /*2920*/  @!P0 IMAD.IADD R7, R7, 0x1, -R188 ;  /* 0x0000000107078824 */ /* 0x000fe200078e0abc */
[----:B------:R-:W-:Y:S01]  /*2930*/  LEA.HI.X.SX32 R126, R4, UR19, 0x1, P4 ;  /* 0x00000013047e7c11 */ /* 0x000fe2000a0f0eff */
[----:B------:R-:W-:Y:S01]  /*2940*/  IMAD.HI.U32 R10, R187, R67, RZ ;  /* 0x00000043bb0a7227 */ /* 0x000fe200078e00ff */
[----:B------:R-:W-:-:S02]  /*2950*/  ISETP.GT.U32.AND P4, PT, R188, R5, PT ;  /* 0x00000005bc00720c */ /* 0x000fc40003f84070 */
[----:B------:R-:W-:Y:S01]  /*2960*/  ISETP.GE.AND P0, PT, R0, RZ, PT ;  /* 0x000000ff0000720c */ /* 0x000fe20003f06270 */
[----:B------:R-:W-:Y:S01]  /*2970*/  IMAD.MOV R10, RZ, RZ, -R10 ;  /* 0x000000ffff0a7224 */ /* 0x000fe200078e0a0a */
[C---:B------:R-:W-:Y:S01]  /*2980*/  ISETP.GT.U32.AND P3, PT, R188.reuse, R3, PT ;  /* 0x00000003bc00720c */ /* 0x040fe20003f64070 */
[----:B------:R-:W-:Y:S01]  /*2990*/  IMAD.HI.U32 R16, R187, R79, RZ ;  /* 0x0000004fbb107227 */ /* 0x000fe200078e00ff */
[----:B------:R-:W-:-:S03]  /*29a0*/  ISETP.GT.U32.AND P6, PT, R188, R12, PT ;  /* 0x0000000cbc00720c */ /* 0x000fc60003fc4070 */
[--C-:B------:R-:W-:Y:S01]  /*29b0*/  @!P2 IMAD.IADD R22, R22, 0x1, -R188.reuse ;  /* 0x000000011616a824 */ /* 0x100fe200078e0abc */
[C---:B------:R-:W-:Y:S01]  /*29c0*/  ISETP.GT.U32.AND P2, PT, R188.reuse, R14, PT ;  /* 0x0000000ebc00720c */ /* 0x040fe20003f44070 */
[C---:B------:R-:W-:Y:S02]  /*29d0*/  IMAD R67, R188.reuse, R10, R67 ;  /* 0x0000000abc437224 */ /* 0x040fe400078e0243 */
[--C-:B------:R-:W-:Y:S01]  /*29e0*/  @!P4 IMAD.IADD R5, R5, 0x1, -R188.reuse ;  /* 0x000000010505c824 */ /* 0x100fe200078e0abc */
[C---:B------:R-:W-:Y:S01]  /*29f0*/  ISETP.GT.U32.AND P4, PT, R188.reuse, R7, PT ;  /* 0x00000007bc00720c */ /* 0x040fe20003f84070 */
[----:B------:R-:W-:Y:S01]  /*2a00*/  @!P0 IMAD.MOV R9, RZ, RZ, -R9 ;  /* 0x000000ffff098224 */ /* 0x000fe200078e0a09 */
[C---:B------:R-:W-:Y:S01]  /*2a10*/  ISETP.GT.U32.AND P0, PT, R188.reuse, R18, PT ;  /* 0x00000012bc00720c */ /* 0x040fe20003f04070 */
[--C-:B------:R-:W-:Y:S01]  /*2a20*/  @!P3 IMAD.IADD R3, R3, 0x1, -R188.reuse ;  /* 0x000000010303b824 */ /* 0x100fe200078e0abc */
[C---:B------:R-:W-:Y:S01]  /*2a30*/  ISETP.GT.U32.AND P5, PT, R188.reuse, R5, PT ;  /* 0x00000005bc00720c */ /* 0x040fe20003fa4070 */
[----:B------:R-:W-:Y:S01]  /*2a40*/  VIADD R10, R189, 0x6c ;  /* 0x0000006cbd0a7836 */ /* 0x000fe20000000000 */
[----:B------:R-:W-:Y:S01]  /*2a50*/  ISETP.GT.U32.AND P3, PT, R188, R24, PT ;  /* 0x00000018bc00720c */ /* 0x000fe20003f64070 */
[--C-:B------:R-:W-:Y:S01]  /*2a60*/  @!P6 IMAD.IADD R12, R12, 0x1, -R188.reuse ;  /* 0x000000010c0ce824 */ /* 0x100fe200078e0abc */
[----:B------:R-:W-:Y:S01]  /*2a70*/  ISETP.GE.AND P6, PT, R161, RZ, PT ;  /* 0x000000ffa100720c */ /* 0x000fe20003fc6270 */
[--C-:B------:R-:W-:Y:S01]  /*2a80*/  @!P2 IMAD.IADD R14, R14, 0x1, -R188.reuse ;  /* 0x000000010e0ea824 */ /* 0x100fe200078e0abc */
[----:B------:R-:W-:Y:S01]  /*2a90*/  ISETP.GE.AND P2, PT, R131, RZ, PT ;  /* 0x000000ff8300720c */ /* 0x000fe20003f46270 */
[----:B------:R1:W-:Y:S01]  /*2aa0*/  STL [R1+0x1c0], R10 ;  /* 0x0001c00a01007387 */ /* 0x0003e20000100800 */
[----:B------:R-:W-:Y:S01]  /*2ab0*/  IABS R72, R10 ;  /* 0x0000000a00487213 */ /* 0x000fe20000000000 */
[--C-:B------:R-:W-:Y:S01]  /*2ac0*/  @!P4 IMAD.IADD R7, R7, 0x1, -R188.reuse ;  /* 0x000000010707c824 */ /* 0x100fe200078e0abc */
[----:B------:R-:W-:Y:S01]  /*2ad0*/  ISETP.GT.U32.AND P4, PT, R188, R20, PT ;  /* 0x00000014bc00720c */ /* 0x000fe20003f84070 */
[--C-:B------:R-:W-:Y:S01]  /*2ae0*/  @!P0 IMAD.IADD R18, R18, 0x1, -R188.reuse ;  /* 0x0000000112128824 */ /* 0x100fe200078e0abc */
[----:B------:R-:W-:Y:S01]  /*2af0*/  ISETP.GE.AND P0, PT, R75, RZ, PT ;  /* 0x000000ff4b00720c */ /* 0x000fe20003f06270 */
[--C-:B------:R-:W-:Y:S01]  /*2b00*/  @!P5 IMAD.IADD R5, R5, 0x1, -R188.reuse ;  /* 0x000000010505d824 */ /* 0x100fe200078e0abc */
[----:B------:R-:W-:Y:S01]  /*2b10*/  ISETP.GE.AND P5, PT, R162, RZ, PT ;  /* 0x000000ffa200720c */ /* 0x000fe20003fa6270 */
[----:B------:R-:W-:Y:S01]  /*2b20*/  @!P3 IMAD.IADD R24, R24, 0x1, -R188 ;  /* 0x000000011818b824 */ /* 0x000fe200078e0abc */
[----:B------:R-:W-:Y:S01]  /*2b30*/  LOP3.LUT R131, R0, 0x84, RZ, 0xfc, !PT ;  /* 0x0000008400837812 */ /* 0x000fe200078efcff */
[----:B-1----:R-:W-:-:S02]  /*2b40*/  IMAD.MOV.U32 R10, RZ, RZ, R3 ;  /* 0x000000ffff0a7224 */ /* 0x002fc400078e0003 */
[----:B------:R-:W-:Y:S01]  /*2b50*/  @!P6 IMAD.MOV R5, RZ, RZ, -R5 ;  /* 0x000000ffff05e224 */ /* 0x000fe200078e0a05 */
[C---:B------:R-:W-:Y:S01]  /*2b60*/  ISETP.GT.U32.AND P6, PT, R188.reuse, R24, PT ;  /* 0x00000018bc00720c */ /* 0x040fe20003fc4070 */
[----:B------:R-:W-:Y:S01]  /*2b70*/  @!P2 IMAD.MOV R10, RZ, RZ, -R10 ;  /* 0x000000ffff0aa224 */ /* 0x000fe200078e0a0a */
[----:B------:R-:W-:Y:S01]  /*2b80*/  ISETP.GT.U32.AND P2, PT, R188, R26, PT ;  /* 0x0000001abc00720c */ /* 0x000fe20003f44070 */
[----:B------:R-:W-:Y:S01]  /*2b90*/  @!P4 IMAD.IADD R20, R20, 0x1, -R188 ;  /* 0x000000011414c824 */ /* 0x000fe200078e0abc */
[C---:B------:R-:W-:Y:S01]  /*2ba0*/  ISETP.GT.U32.AND P4, PT, R188.reuse, R18, PT ;  /* 0x00000012bc00720c */ /* 0x040fe20003f84070 */
[----:B------:R-:W-:Y:S01]  /*2bb0*/  @!P0 IMAD.MOV R12, RZ, RZ, -R12 ;  /* 0x000000ffff0c8224 */ /* 0x000fe200078e0a0c */
[C---:B------:R-:W-:Y:S01]  /*2bc0*/  ISETP.GT.U32.AND P0, PT, R188.reuse, R34, PT ;  /* 0x00000022bc00720c */ /* 0x040fe20003f04070 */
[----:B------:R-:W-:Y:S01]  /*2bd0*/  @!P5 IMAD.MOV R7, RZ, RZ, -R7 ;  /* 0x000000ffff07d224 */ /* 0x000fe200078e0a07 */
[C---:B------:R-:W-:Y:S01]  /*2be0*/  ISETP.GT.U32.AND P5, PT, R188.reuse, R14, PT ;  /* 0x0000000ebc00720c */ /* 0x040fe20003fa4070 */
[----:B------:R-:W-:Y:S01]  /*2bf0*/  IMAD.MOV R16, RZ, RZ, -R16 ;  /* 0x000000ffff107224 */ /* 0x000fe200078e0a10 */
[C---:B------:R-:W-:Y:S01]  /*2c00*/  ISETP.GT.U32.AND P3, PT, R188.reuse, R20, PT ;  /* 0x00000014bc00720c */ /* 0x040fe20003f64070 */
[----:B------:R-:W-:Y:S01]  /*2c10*/  IMAD R78, R188, R21, R78 ;  /* 0x00000015bc4e7224 */ /* 0x000fe200078e024e */
[----:B------:R-:W-:Y:S01]  /*2c20*/  IABS R75, R131 ;  /* 0x00000083004b7213 */ /* 0x000fe20000000000 */
[--C-:B------:R-:W-:Y:S01]  /*2c30*/  @!P6 IMAD.IADD R24, R24, 0x1, -R188.reuse ;  /* 0x000000011818e824 */ /* 0x100fe200078e0abc */
[----:B------:R-:W-:Y:S01]  /*2c40*/  ISETP.GT.U32.AND P6, PT, R188, R36, PT ;  /* 0x00000024bc00720c */ /* 0x000fe20003fc4070 */
[--C-:B------:R-:W-:Y:S01]  /*2c50*/  @!P2 IMAD.IADD R26, R26, 0x1, -R188.reuse ;  /* 0x000000011a1aa824 */ /* 0x100fe200078e0abc */
[----:B------:R-:W-:Y:S01]  /*2c60*/  ISETP.GE.AND P2, PT, R159, RZ, PT ;  /* 0x000000ff9f00720c */ /* 0x000fe20003f46270 */
[--C-:B------:R-:W-:Y:S01]  /*2c70*/  @!P4 IMAD.IADD R18, R18, 0x1, -R188.reuse ;  /* 0x000000011212c824 */ /* 0x100fe200078e0abc */
[----:B------:R-:W-:Y:S01]  /*2c80*/  ISETP.GT.U32.AND P4, PT, R188, R38, PT ;  /* 0x00000026bc00720c */ /* 0x000fe20003f84070 */
[--C-:B------:R-:W-:Y:S01]  /*2c90*/  @!P0 IMAD.IADD R34, R34, 0x1, -R188.reuse ;  /* 0x0000000122228824 */ /* 0x100fe200078e0abc */
[----:B------:R-:W-:Y:S01]  /*2ca0*/  ISETP.GE.AND P0, PT, R158, RZ, PT ;  /* 0x000000ff9e00720c */ /* 0x000fe20003f06270 */
[--C-:B------:R-:W-:Y:S01]  /*2cb0*/  @!P5 IMAD.IADD R14, R14, 0x1, -R188.reuse ;  /* 0x000000010e0ed824 */ /* 0x100fe200078e0abc */
[----:B------:R-:W-:Y:S01]  /*2cc0*/  ISETP.GT.U32.AND P5, PT, R188, R40, PT ;  /* 0x00000028bc00720c */ /* 0x000fe20003fa4070 */
[----:B------:R-:W-:Y:S01]  /*2cd0*/  @!P3 IMAD.IADD R20, R20, 0x1, -R188 ;  /* 0x000000011414b824 */ /* 0x000fe200078e0abc */
[----:B------:R-:W-:Y:S01]  /*2ce0*/  ISETP.GE.AND P3, PT, R160, RZ, PT ;  /* 0x000000ffa000720c */ /* 0x000fe20003f66270 */
[----:B------:R-:W-:-:S04]  /*2cf0*/  IMAD.HI.U32 R3, R187, R75, RZ ;  /* 0x0000004bbb037227 */ /* 0x000fc800078e00ff */
[----:B------:R-:W-:Y:S01]  /*2d00*/  @!P2 IMAD.MOV R18, RZ, RZ, -R18 ;  /* 0x000000ffff12a224 */ /* 0x000fe200078e0a12 */
[----:B------:R-:W-:Y:S01]  /*2d10*/  ISETP.GT.U32.AND P2, PT, R188, R34, PT ;  /* 0x00000022bc00720c */ /* 0x000fe20003f44070 */
[----:B------:R-:W-:Y:S01]  /*2d20*/  @!P4 IMAD.IADD R38, R38, 0x1, -R188 ;  /* 0x000000012626c824 */ /* 0x000fe200078e0abc */
[----:B------:R-:W-:Y:S01]  /*2d30*/  ISETP.GE.AND P4, PT, R76, RZ, PT ;  /* 0x000000ff4c00720c */ /* 0x000fe20003f86270 */
[----:B------:R-:W-:Y:S02]  /*2d40*/  @!P0 IMAD.MOV R20, RZ, RZ, -R20 ;  /* 0x000000ffff148224 */ /* 0x000fe400078e0a14 */
[----:B------:R-:W-:Y:S01]  /*2d50*/  @!P5 IMAD.IADD R40, R40, 0x1, -R188 ;  /* 0x000000012828d824 */ /* 0x000fe200078e0abc */
[----:B------:R-:W-:Y:S01]  /*2d60*/  ISETP.GE.AND P5, PT, R136, RZ, PT ;  /* 0x000000ff8800720c */ /* 0x000fe20003fa6270 */
[----:B------:R-:W-:Y:S01]  /*2d70*/  @!P3 IMAD.MOV R14, RZ, RZ, -R14 ;  /* 0x000000ffff0eb224 */ /* 0x000fe200078e0a0e */
[----:B------:R-:W-:Y:S01]  /*2d80*/  ISETP.GT.U32.AND P3, PT, R188, R26, PT ;  /* 0x0000001abc00720c */ /* 0x000fe20003f64070 */
[----:B------:R-:W-:Y:S01]  /*2d90*/  @!P6 IMAD.IADD R36, R36, 0x1, -R188 ;  /* 0x000000012424e824 */ /* 0x000fe200078e0abc */
[----:B------:R-:W-:Y:S01]  /*2da0*/  ISETP.GT.U32.AND P0, PT, R188, R40, PT ;  /* 0x00000028bc00720c */ /* 0x000fe20003f04070 */
[----:B------:R-:W-:-:S02]  /*2db0*/  VIADD R136, R189, 0x8c ;  /* 0x0000008cbd887836 */ /* 0x000fc40000000000 */
[----:B------:R-:W-:Y:S01]  /*2dc0*/  @!P2 IMAD.IADD R34, R34, 0x1, -R188 ;  /* 0x000000012222a824 */ /* 0x000fe200078e0abc */
[C---:B------:R-:W-:Y:S01]  /*2dd0*/  ISETP.GT.U32.AND P6, PT, R188.reuse, R36, PT ;  /* 0x00000024bc00720c */ /* 0x040fe20003fc4070 */
[----:B------:R-:W-:Y:S01]  /*2de0*/  @!P4 IMAD.MOV R24, RZ, RZ, -R24 ;  /* 0x000000ffff18c224 */ /* 0x000fe200078e0a18 */
[C---:B------:R-:W-:Y:S01]  /*2df0*/  ISETP.GT.U32.AND P4, PT, R188.reuse, R46, PT ;  /* 0x0000002ebc00720c */ /* 0x040fe20003f84070 */
[----:B------:R-:W-:Y:S01]  /*2e00*/  IMAD.MOV R3, RZ, RZ, -R3 ;  /* 0x000000ffff037224 */ /* 0x000fe200078e0a03 */
[C---:B------:R-:W-:Y:S01]  /*2e10*/  ISETP.GT.U32.AND P2, PT, R188.reuse, R56, PT ;  /* 0x00000038bc00720c */ /* 0x040fe20003f44070 */
[----:B------:R-:W-:Y:S01]  /*2e20*/  @!P5 IMAD.MOV R22, RZ, RZ, -R22 ;  /* 0x000000ffff16d224 */ /* 0x000fe200078e0a16 */
[----:B------:R-:W-:Y:S01]  /*2e30*/  ISETP.GT.U32.AND P5, PT, R188, R38, PT ;  /* 0x00000026bc00720c */ /* 0x000fe20003fa4070 */
[--C-:B------:R-:W-:Y:S01]  /*2e40*/  @!P3 IMAD.IADD R26, R26, 0x1, -R188.reuse ;  /* 0x000000011a1ab824 */ /* 0x100fe200078e0abc */
[----:B------:R-:W-:Y:S01]  /*2e50*/  ISETP.GT.U32.AND P3, PT, R188, R48, PT ;  /* 0x00000030bc00720c */ /* 0x000fe20003f64070 */
[--C-:B------:R-:W-:Y:S01]  /*2e60*/  @!P0 IMAD.IADD R40, R40, 0x1, -R188.reuse ;  /* 0x0000000128288824 */ /* 0x100fe200078e0abc */
        /* <DEDUP_REMOVED lines=8> */
[----:B------:R-:W-:Y:S01]  /*2ef0*/  ISETP.GE.AND P2, PT, R132, RZ, PT ;  /* 0x000000ff8400720c */ /* 0x000fe20003f46270 */
[--C-:B------:R-:W-:Y:S01]  /*2f00*/  @!P5 IMAD.IADD R38, R38, 0x1, -R188.reuse ;  /* 0x000000012626d824 */ /* 0x100fe200078e0abc */
[----:B------:R-:W-:Y:S01]  /*2f10*/  ISETP.GE.AND P5, PT, R157, RZ, PT ;  /* 0x000000ff9d00720c */ /* 0x000fe20003fa6270 */
[--C-:B------:R-:W-:Y:S01]  /*2f20*/  @!P3 IMAD.IADD R48, R48, 0x1, -R188.reuse ;  /* 0x000000013030b824 */ /* 0x100fe200078e0abc */
[----:B------:R-:W-:Y:S01]  /*2f30*/  ISETP.GE.AND P3, PT, R155, RZ, PT ;  /* 0x000000ff9b00720c */ /* 0x000fe20003f66270 */
[----:B------:R-:W-:Y:S01]  /*2f40*/  @!P0 IMAD.IADD R57, R57, 0x1, -R188 ;  /* 0x0000000139398824 */ /* 0x000fe200078e0abc */
[----:B------:R-:W-:Y:S01]  /*2f50*/  ISETP.GE.AND P0, PT, R82, RZ, PT ;  /* 0x000000ff5200720c */ /* 0x000fe20003f06270 */
[----:B------:R-:W-:Y:S01]  /*2f60*/  IMAD.HI.U32 R3, R187, R76, RZ ;  /* 0x0000004cbb037227 */ /* 0x000fe200078e00ff */
[----:B------:R-:W-:-:S03]  /*2f70*/  LOP3.LUT R132, R0, 0x94, RZ, 0xfc, !PT ;  /* 0x0000009400847812 */ /* 0x000fc600078efcff */
[----:B------:R-:W-:Y:S01]  /*2f80*/  @!P4 IMAD.MOV R34, RZ, RZ, -R34 ;  /* 0x000000ffff22c224 */ /* 0x000fe200078e0a22 */
[C---:B------:R-:W-:Y:S01]  /*2f90*/  ISETP.GT.U32.AND P4, PT, R188.reuse, R48, PT ;  /* 0x00000030bc00720c */ /* 0x040fe20003f84070 */
[----:B------:R-:W-:Y:S01]  /*2fa0*/  @!P6 IMAD.IADD R59, R59, 0x1, -R188 ;  /* 0x000000013b3be824 */ /* 0x000fe200078e0abc */
[----:B------:R-:W-:Y:S01]  /*2fb0*/  IABS R82, R132 ;  /* 0x0000008400527213 */ /* 0x000fe20000000000 */
[----:B------:R-:W-:Y:S01]  /*2fc0*/  @!P5 IMAD.MOV R26, RZ, RZ, -R26 ;  /* 0x000000ffff1ad224 */ /* 0x000fe200078e0a1a */
[C---:B------:R-:W-:Y:S01]  /*2fd0*/  ISETP.GT.U32.AND P5, PT, R188.reuse, R46, PT ;  /* 0x0000002ebc00720c */ /* 0x040fe20003fa4070 */
[----:B------:R-:W-:Y:S01]  /*2fe0*/  @!P3 IMAD.MOV R40, RZ, RZ, -R40 ;  /* 0x000000ffff28b224 */ /* 0x000fe200078e0a28 */
[C---:B------:R-:W-:Y:S01]  /*2ff0*/  ISETP.GT.U32.AND P3, PT, R188.reuse, R56, PT ;  /* 0x00000038bc00720c */ /* 0x040fe20003f64070 */
[----:B------:R-:W-:Y:S01]  /*3000*/  @!P2 IMAD.MOV R38, RZ, RZ, -R38 ;  /* 0x000000ffff26a224 */ /* 0x000fe200078e0a26 */
[C---:B------:R-:W-:Y:S01]  /*3010*/  ISETP.GT.U32.AND P2, PT, R188.reuse, R57, PT ;  /* 0x00000039bc00720c */ /* 0x040fe20003f44070 */
[----:B------:R-:W-:Y:S01]  /*3020*/  @!P0 IMAD.MOV R36, RZ, RZ, -R36 ;  /* 0x000000ffff248224 */ /* 0x000fe200078e0a24 */
[C---:B------:R-:W-:Y:S01]  /*3030*/  ISETP.GT.U32.AND P6, PT, R188.reuse, R59, PT ;  /* 0x0000003bbc00720c */ /* 0x040fe20003fc4070 */
[----:B------:R-:W-:Y:S01]  /*3040*/  IMAD.MOV R3, RZ, RZ, -R3 ;  /* 0x000000ffff037224 */ /* 0x000fe200078e0a03 */
[----:B------:R-:W-:Y:S01]  /*3050*/  ISETP.GT.U32.AND P0, PT, R188, R60, PT ;  /* 0x0000003cbc00720c */ /* 0x000fe20003f04070 */
[----:B------:R-:W-:Y:S01]  /*3060*/  @!P4 IMAD.IADD R48, R48, 0x1, -R188 ;  /* 0x000000013030c824 */ /* 0x000fe200078e0abc */
[C---:B------:R-:W-:Y:S01]  /*3070*/  ISETP.GT.U32.AND P4, PT, R188.reuse, R62, PT ;  /* 0x0000003ebc00720c */ /* 0x040fe20003f84070 */
[----:B------:R-:W-:-:S02]  /*3080*/  IMAD R76, R188, R3, R76 ;  /* 0x00000003bc4c7224 */ /* 0x000fc400078e024c */
[--C-:B------:R-:W-:Y:S01]  /*3090*/  @!P5 IMAD.IADD R46, R46, 0x1, -R188.reuse ;  /* 0x000000012e2ed824 */ /* 0x100fe200078e0abc */
[----:B------:R-:W-:Y:S01]  /*30a0*/  ISETP.GT.U32.AND P5, PT, R188, R61, PT ;  /* 0x0000003dbc00720c */ /* 0x000fe20003fa4070 */
        /* <DEDUP_REMOVED lines=8> */
[----:B------:R-:W-:Y:S01]  /*3130*/  @!P4 IMAD.IADD R62, R62, 0x1, -R188 ;  /* 0x000000013e3ec824 */ /* 0x000fe200078e0abc */
[----:B------:R-:W-:Y:S01]  /*3140*/  ISETP.GE.AND P4, PT, R135, RZ, PT ;  /* 0x000000ff8700720c */ /* 0x000fe20003f86270 */
[----:B------:R-:W-:-:S02]  /*3150*/  VIADD R135, R189, 0x9c ;  /* 0x0000009cbd877836 */ /* 0x000fc40000000000 */
[--C-:B------:R-:W-:Y:S01]  /*3160*/  @!P5 IMAD.IADD R61, R61, 0x1, -R188.reuse ;  /* 0x000000013d3dd824 */ /* 0x100fe200078e0abc */
[----:B------:R-:W-:Y:S01]  /*3170*/  ISETP.GE.AND P5, PT, R152, RZ, PT ;  /* 0x000000ff9800720c */ /* 0x000fe20003fa6270 */
[----:B------:R-:W-:Y:S01]  /*3180*/  @!P3 IMAD.IADD R64, R64, 0x1, -R188 ;  /* 0x000000014040b824 */ /* 0x000fe200078e0abc */
[----:B------:R-:W-:Y:S01]  /*3190*/  ISETP.GE.AND P3, PT, R83, RZ, PT ;  /* 0x000000ff5300720c */ /* 0x000fe20003f66270 */
[----:B------:R-:W-:Y:S01]  /*31a0*/  @!P2 IMAD.MOV R46, RZ, RZ, -R46 ;  /* 0x000000ffff2ea224 */ /* 0x000fe200078e0a2e */
[C---:B------:R-:W-:Y:S01]  /*31b0*/  ISETP.GT.U32.AND P2, PT, R188.reuse, R60, PT ;  /* 0x0000003cbc00720c */ /* 0x040fe20003f44070 */
[----:B------:R-:W-:Y:S01]  /*31c0*/  @!P6 IMAD.IADD R65, R65, 0x1, -R188 ;  /* 0x000000014141e824 */ /* 0x000fe200078e0abc */
[C---:B------:R-:W-:Y:S01]  /*31d0*/  ISETP.GT.U32.AND P6, PT, R188.reuse, R62, PT ;  /* 0x0000003ebc00720c */ /* 0x040fe20003fc4070 */
[----:B------:R-:W-:Y:S01]  /*31e0*/  @!P0 IMAD.MOV R48, RZ, RZ, -R48 ;  /* 0x000000ffff308224 */ /* 0x000fe200078e0a30 */
[C---:B------:R-:W-:Y:S01]  /*31f0*/  ISETP.GT.U32.AND P0, PT, R188.reuse, R61, PT ;  /* 0x0000003dbc00720c */ /* 0x040fe20003f04070 */
[----:B------:R-:W-:Y:S01]  /*3200*/  @!P4 IMAD.MOV R57, RZ, RZ, -R57 ;  /* 0x000000ffff39c224 */ /* 0x000fe200078e0a39 */
[----:B------:R-:W-:Y:S01]  /*3210*/  ISETP.GT.U32.AND P4, PT, R188, R64, PT ;  /* 0x00000040bc00720c */ /* 0x000fe20003f84070 */
[----:B------:R-:W-:Y:S01]  /*3220*/  IMAD.HI.U32 R3, R187, R82, RZ ;  /* 0x00000052bb037227 */ /* 0x000fe200078e00ff */
[----:B------:R-:W-:-:S03]  /*3230*/  IABS R83, R135 ;  /* 0x0000008700537213 */ /* 0x000fc60000000000 */
[----:B------:R-:W-:Y:S01]  /*3240*/  @!P5 IMAD.MOV R56, RZ, RZ, -R56 ;  /* 0x000000ffff38d224 */ /* 0x000fe200078e0a38 */
[C---:B------:R-:W-:Y:S01]  /*3250*/  ISETP.GT.U32.AND P5, PT, R188.reuse, R65, PT ;  /* 0x00000041bc00720c */ /* 0x040fe20003fa4070 */
[----:B------:R-:W-:Y:S01]  /*3260*/  @!P3 IMAD.MOV R59, RZ, RZ, -R59 ;  /* 0x000000ffff3bb224 */ /* 0x000fe200078e0a3b */
[----:B------:R-:W-:Y:S01]  /*3270*/  ISETP.GT.U32.AND P3, PT, R188, R87, PT ;  /* 0x00000057bc00720c */ /* 0x000fe20003f64070 */
[--C-:B------:R-:W-:Y:S01]  /*3280*/  @!P2 IMAD.IADD R60, R60, 0x1, -R188.reuse ;  /* 0x000000013c3ca824 */ /* 0x100fe200078e0abc */
[----:B------:R-:W-:Y:S01]  /*3290*/  ISETP.GT.U32.AND P2, PT, R188, R88, PT ;  /* 0x00000058bc00720c */ /* 0x000fe20003f44070 */
[--C-:B------:R-:W-:Y:S01]  /*32a0*/  @!P6 IMAD.IADD R62, R62, 0x1, -R188.reuse ;  /* 0x000000013e3ee824 */ /* 0x100fe200078e0abc */
[C---:B------:R-:W-:Y:S01]  /*32b0*/  ISETP.GT.U32.AND P6, PT, R188.reuse, R91, PT ;  /* 0x0000005bbc00720c */ /* 0x040fe20003fc4070 */
[--C-:B------:R-:W-:Y:S01]  /*32c0*/  @!P0 IMAD.IADD R61, R61, 0x1, -R188.reuse ;  /* 0x000000013d3d8824 */ /* 0x100fe200078e0abc */
[----:B------:R-:W-:Y:S01]  /*32d0*/  ISETP.GT.U32.AND P0, PT, R188, R90, PT ;  /* 0x0000005abc00720c */ /* 0x000fe20003f04070 */
[----:B------:R-:W-:Y:S01]  /*32e0*/  @!P4 IMAD.IADD R64, R64, 0x1, -R188 ;  /* 0x000000014040c824 */ /* 0x000fe200078e0abc */
[----:B------:R-:W-:Y:S01]  /*32f0*/  ISETP.GE.AND P4, PT, R151, RZ, PT ;  /* 0x000000ff9700720c */ /* 0x000fe20003f86270 */
[----:B------:R-:W-:-:S02]  /*3300*/  IMAD.MOV R3, RZ, RZ, -R3 ;  /* 0x000000ffff037224 */ /* 0x000fc400078e0a03 */
        /* <DEDUP_REMOVED lines=10> */
[----:B------:R-:W-:Y:S01]  /*33b0*/  @!P4 IMAD.MOV R60, RZ, RZ, -R60 ;  /* 0x000000ffff3cc224 */ /* 0x000fe200078e0a3c */
[C---:B------:R-:W-:Y:S01]  /*33c0*/  ISETP.GT.U32.AND P4, PT, R188.reuse, R88, PT ;  /* 0x00000058bc00720c */ /* 0x040fe20003f84070 */
[----:B------:R-:W-:Y:S01]  /*33d0*/  IMAD R82, R188, R3, R82 ;  /* 0x00000003bc527224 */ /* 0x000fe200078e0252 */
[----:B------:R-:W-:Y:S01]  /*33e0*/  LOP3.LUT R142, R0, 0xa4, RZ, 0xfc, !PT ;  /* 0x000000a4008e7812 */ /* 0x000fe200078efcff */
[----:B------:R-:W-:Y:S01]  /*33f0*/  @!P5 IMAD.IADD R92, R92, 0x1, -R188 ;  /* 0x000000015c5cd824 */ /* 0x000fe200078e0abc */
[C---:B------:R-:W-:Y:S01]  /*3400*/  ISETP.GT.U32.AND P5, PT, R188.reuse, R87, PT ;  /* 0x00000057bc00720c */ /* 0x040fe20003fa4070 */
[----:B------:R-:W-:Y:S01]  /*3410*/  @!P3 IMAD.MOV R61, RZ, RZ, -R61 ;  /* 0x000000ffff3db224 */ /* 0x000fe200078e0a3d */
[C---:B------:R-:W-:Y:S01]  /*3420*/  ISETP.GT.U32.AND P3, PT, R188.reuse, R90, PT ;  /* 0x0000005abc00720c */ /* 0x040fe20003f64070 */
[----:B------:R-:W-:Y:S01]  /*3430*/  @!P2 IMAD.MOV R62, RZ, RZ, -R62 ;  /* 0x000000ffff3ea224 */ /* 0x000fe200078e0a3e */
[C---:B------:R-:W-:Y:S01]  /*3440*/  ISETP.GT.U32.AND P2, PT, R188.reuse, R91, PT ;  /* 0x0000005bbc00720c */ /* 0x040fe20003f44070 */
[----:B------:R-:W-:Y:S01]  /*3450*/  @!P6 IMAD.MOV R65, RZ, RZ, -R65 ;  /* 0x000000ffff41e224 */ /* 0x000fe200078e0a41 */
[C---:B------:R-:W-:Y:S01]  /*3460*/  ISETP.GT.U32.AND P6, PT, R188.reuse, R95, PT ;  /* 0x0000005fbc00720c */ /* 0x040fe20003fc4070 */
[----:B------:R-:W-:Y:S01]  /*3470*/  @!P0 IMAD.MOV R64, RZ, RZ, -R64 ;  /* 0x000000ffff408224 */ /* 0x000fe200078e0a40 */
[----:B------:R-:W-:Y:S01]  /*3480*/  ISETP.GT.U32.AND P0, PT, R188, R92, PT ;  /* 0x0000005cbc00720c */ /* 0x000fe20003f04070 */
[----:B------:R-:W-:Y:S01]  /*3490*/  @!P4 IMAD.IADD R88, R88, 0x1, -R188 ;  /* 0x000000015858c824 */ /* 0x000fe200078e0abc */
[C---:B------:R-:W-:Y:S01]  /*34a0*/  ISETP.GT.U32.AND P4, PT, R188.reuse, R98, PT ;  /* 0x00000062bc00720c */ /* 0x040fe20003f84070 */
[----:B------:R-:W-:-:S02]  /*34b0*/  IMAD R79, R188, R16, R79 ;  /* 0x00000010bc4f7224 */ /* 0x000fc400078e024f */
[--C-:B------:R-:W-:Y:S01]  /*34c0*/  @!P5 IMAD.IADD R87, R87, 0x1, -R188.reuse ;  /* 0x000000015757d824 */ /* 0x100fe200078e0abc */
[----:B------:R-:W-:Y:S01]  /*34d0*/  ISETP.GT.U32.AND P5, PT, R188, R96, PT ;  /* 0x00000060bc00720c */ /* 0x000fe20003fa4070 */
[--C-:B------:R-:W-:Y:S01]  /*34e0*/  @!P3 IMAD.IADD R90, R90, 0x1, -R188.reuse ;  /* 0x000000015a5ab824 */ /* 0x100fe200078e0abc */
[----:B------:R-:W-:Y:S01]  /*34f0*/  ISETP.GE.AND P3, PT, R81, RZ, PT ;  /* 0x000000ff5100720c */ /* 0x000fe20003f66270 */
[--C-:B------:R-:W-:Y:S01]  /*3500*/  @!P2 IMAD.IADD R91, R91, 0x1, -R188.reuse ;  /* 0x000000015b5ba824 */ /* 0x100fe200078e0abc */
[C---:B------:R-:W-:Y:S01]  /*3510*/  ISETP.GT.U32.AND P2, PT, R188.reuse, R99, PT ;  /* 0x00000063bc00720c */ /* 0x040fe20003f44070 */
[--C-:B------:R-:W-:Y:S01]  /*3520*/  @!P6 IMAD.IADD R95, R95, 0x1, -R188.reuse ;  /* 0x000000015f5fe824 */ /* 0x100fe200078e0abc */
[----:B------:R-:W-:Y:S01]  /*3530*/  ISETP.GT.U32.AND P6, PT, R188, R101, PT ;  /* 0x00000065bc00720c */ /* 0x000fe20003fc4070 */
[--C-:B------:R-:W-:Y:S01]  /*3540*/  @!P0 IMAD.IADD R92, R92, 0x1, -R188.reuse ;  /* 0x000000015c5c8824 */ /* 0x100fe200078e0abc */
[----:B------:R-:W-:Y:S01]  /*3550*/  ISETP.GE.AND P0, PT, R148, RZ, PT ;  /* 0x000000ff9400720c */ /* 0x000fe20003f06270 */
[----:B------:R-:W-:Y:S01]  /*3560*/  @!P4 IMAD.IADD R98, R98, 0x1, -R188 ;  /* 0x000000016262c824 */ /* 0x000fe200078e0abc */
[----:B------:R-:W-:Y:S01]  /*3570*/  ISETP.GE.AND P4, PT, R89, RZ, PT ;  /* 0x000000ff5900720c */ /* 0x000fe20003f86270 */
[----:B------:R-:W-:Y:S01]  /*3580*/  IMAD.HI.U32 R3, R187, R83, RZ ;  /* 0x00000053bb037227 */ /* 0x000fe200078e00ff */
[----:B------:R-:W-:-:S03]  /*3590*/  IABS R81, R142 ;  /* 0x0000008e00517213 */ /* 0x000fc60000000000 */
[--C-:B------:R-:W-:Y:S01]  /*35a0*/  @!P5 IMAD.IADD R96, R96, 0x1, -R188.reuse ;  /* 0x000000016060d824 */ /* 0x100fe200078e0abc */
[----:B------:R-:W-:Y:S01]  /*35b0*/  ISETP.GE.AND P5, PT, R147, RZ, PT ;  /* 0x000000ff9300720c */ /* 0x000fe20003fa6270 */
[----:B------:R-:W-:Y:S01]  /*35c0*/  @!P3 IMAD.MOV R87, RZ, RZ, -R87 ;  /* 0x000000ffff57b224 */ /* 0x000fe200078e0a57 */
[----:B------:R-:W-:Y:S01]  /*35d0*/  ISETP.GT.U32.AND P3, PT, R188, R95, PT ;  /* 0x0000005fbc00720c */ /* 0x000fe20003f64070 */
[--C-:B------:R-:W-:Y:S02]  /*35e0*/  @!P6 IMAD.IADD R101, R101, 0x1, -R188.reuse ;  /* 0x000000016565e824 */ /* 0x100fe400078e0abc */
[----:B------:R-:W-:Y:S01]  /*35f0*/  @!P2 IMAD.IADD R99, R99, 0x1, -R188 ;  /* 0x000000016363a824 */ /* 0x000fe200078e0abc */
[----:B------:R-:W-:Y:S01]  /*3600*/  ISETP.GE.AND P2, PT, R146, RZ, PT ;  /* 0x000000ff9200720c */ /* 0x000fe20003f46270 */
[----:B------:R-:W-:Y:S01]  /*3610*/  @!P0 IMAD.MOV R88, RZ, RZ, -R88 ;  /* 0x000000ffff588224 */ /* 0x000fe200078e0a58 */
[C---:B------:R-:W-:Y:S01]  /*3620*/  ISETP.GT.U32.AND P0, PT, R188.reuse, R96, PT ;  /* 0x00000060bc00720c */ /* 0x040fe20003f04070 */
[----:B------:R-:W-:Y:S01]  /*3630*/  @!P4 IMAD.MOV R91, RZ, RZ, -R91 ;  /* 0x000000ffff5bc224 */ /* 0x000fe200078e0a5b */
[C---:B------:R-:W-:Y:S01]  /*3640*/  ISETP.GT.U32.AND P4, PT, R188.reuse, R101, PT ;  /* 0x00000065bc00720c */ /* 0x040fe20003f84070 */
[----:B------:R-:W-:Y:S01]  /*3650*/  IMAD.HI.U32 R16, R187, R66, RZ ;  /* 0x00000042bb107227 */ /* 0x000fe200078e00ff */
[----:B------:R-:W-:-:S03]  /*3660*/  ISETP.GT.U32.AND P6, PT, R188, R99, PT ;  /* 0x00000063bc00720c */ /* 0x000fc60003fc4070 */
[----:B------:R-:W-:Y:S01]  /*3670*/  @!P5 IMAD.MOV R90, RZ, RZ, -R90 ;  /* 0x000000ffff5ad224 */ /* 0x000fe200078e0a5a */
[C---:B------:R-:W-:Y:S01]  /*3680*/  ISETP.GT.U32.AND P5, PT, R188.reuse, R98, PT ;  /* 0x00000062bc00720c */ /* 0x040fe20003fa4070 */
[----:B------:R-:W-:Y:S01]  /*3690*/  @!P3 IMAD.IADD R95, R95, 0x1, -R188 ;  /* 0x000000015f5fb824 */ /* 0x000fe200078e0abc */
[C---:B------:R-:W-:Y:S01]  /*36a0*/  ISETP.GT.U32.AND P3, PT, R188.reuse, R103, PT ;  /* 0x00000067bc00720c */ /* 0x040fe20003f64070 */
[----:B------:R-:W-:Y:S01]  /*36b0*/  @!P2 IMAD.MOV R92, RZ, RZ, -R92 ;  /* 0x000000ffff5ca224 */ /* 0x000fe200078e0a5c */
[----:B------:R-:W-:Y:S01]  /*36c0*/  ISETP.GT.U32.AND P2, PT, R188, R102, PT ;  /* 0x00000066bc00720c */ /* 0x000fe20003f44070 */
[--C-:B------:R-:W-:Y:S01]  /*36d0*/  @!P0 IMAD.IADD R96, R96, 0x1, -R188.reuse ;  /* 0x0000000160608824 */ /* 0x100fe200078e0abc */
[----:B------:R-:W-:Y:S01]  /*36e0*/  ISETP.GT.U32.AND P0, PT, R188, R104, PT ;  /* 0x00000068bc00720c */ /* 0x000fe20003f04070 */
[--C-:B------:R-:W-:Y:S01]  /*36f0*/  @!P4 IMAD.IADD R101, R101, 0x1, -R188.reuse ;  /* 0x000000016565c824 */ /* 0x100fe200078e0abc */
[----:B------:R-:W-:Y:S01]  /*3700*/  ISETP.GE.AND P4, PT, R144, RZ, PT ;  /* 0x000000ff9000720c */ /* 0x000fe20003f86270 */
        /* <DEDUP_REMOVED lines=13> */
[----:B------:R-:W-:Y:S01]  /*37e0*/  @!P6 IMAD.MOV R95, RZ, RZ, -R95 ;  /* 0x000000ffff5fe224 */ /* 0x000fe200078e0a5f */
[----:B------:R-:W-:Y:S01]  /*37f0*/  ISETP.GT.U32.AND P6, PT, R188, R102, PT ;  /* 0x00000066bc00720c */ /* 0x000fe20003fc4070 */
[----:B------:R-:W-:-:S02]  /*3800*/  IMAD.MOV R21, RZ, RZ, -R16 ;  /* 0x000000ffff157224 */ /* 0x000fc400078e0a10 */
[----:B------:R-:W-:Y:S01]  /*3810*/  @!P5 IMAD.IADD R105, R105, 0x1, -R188 ;  /* 0x000000016969d824 */ /* 0x000fe200078e0abc */
[----:B------:R-:W-:Y:S01]  /*3820*/  ISETP.GT.U32.AND P5, PT, R188, R104, PT ;  /* 0x00000068bc00720c */ /* 0x000fe20003fa4070 */
[----:B------:R-:W-:-:S04]  /*3830*/  IMAD.HI.U32 R6, R187, R68, RZ ;  /* 0x00000044bb067227 */ /* 0x000fc800078e00ff */
[----:B------:R-:W-:Y:S01]  /*3840*/  @!P2 IMAD.MOV R98, RZ, RZ, -R98 ;  /* 0x000000ffff62a224 */ /* 0x000fe200078e0a62 */
[C---:B------:R-:W-:Y:S01]  /*3850*/  ISETP.GT.U32.AND P2, PT, R188.reuse, R105, PT ;  /* 0x00000069bc00720c */ /* 0x040fe20003f44070 */
[----:B------:R-:W-:Y:S01]  /*3860*/  @!P0 IMAD.MOV R101, RZ, RZ, -R101 ;  /* 0x000000ffff658224 */ /* 0x000fe200078e0a65 */
[C---:B------:R-:W-:Y:S01]  /*3870*/  ISETP.GT.U32.AND P0, PT, R188.reuse, R106, PT ;  /* 0x0000006abc00720c */ /* 0x040fe20003f04070 */
[--C-:B------:R-:W-:Y:S01]  /*3880*/  @!P4 IMAD.IADD R103, R103, 0x1, -R188.reuse ;  /* 0x000000016767c824 */ /* 0x100fe200078e0abc */
[----:B------:R-:W-:Y:S01]  /*3890*/  ISETP.GT.U32.AND P4, PT, R188, R108, PT ;  /* 0x0000006cbc00720c */ /* 0x000fe20003f84070 */
[--C-:B------:R-:W-:Y:S01]  /*38a0*/  @!P6 IMAD.IADD R102, R102, 0x1, -R188.reuse ;  /* 0x000000016666e824 */ /* 0x100fe200078e0abc */
[----:B------:R-:W-:Y:S01]  /*38b0*/  ISETP.GT.U32.AND P6, PT, R188, R107, PT ;  /* 0x0000006bbc00720c */ /* 0x000fe20003fc4070 */
[----:B------:R-:W-:Y:S01]  /*38c0*/  @!P5 IMAD.IADD R104, R104, 0x1, -R188 ;  /* 0x000000016868d824 */ /* 0x000fe200078e0abc */
[----:B------:R-:W-:Y:S01]  /*38d0*/  ISETP.GE.AND P5, PT, R134, RZ, PT ;  /* 0x000000ff8600720c */ /* 0x000fe20003fa6270 */
[----:B------:R-:W-:Y:S01]  /*38e0*/  IMAD R83, R188, R3, R83 ;  /* 0x00000003bc537224 */ /* 0x000fe200078e0253 */
[----:B------:R-:W-:Y:S01]  /*38f0*/  LOP3.LUT R134, R0, 0xb4, RZ, 0xfc, !PT ;  /* 0x000000b400867812 */ /* 0x000fe200078efcff */
[----:B------:R-:W-:-:S02]  /*3900*/  VIADD R138, R189, 0xac ;  /* 0x000000acbd8a7836 */ /* 0x000fc40000000000 */
[--C-:B------:R-:W-:Y:S01]  /*3910*/  @!P2 IMAD.IADD R105, R105, 0x1, -R188.reuse ;  /* 0x000000016969a824 */ /* 0x100fe200078e0abc */
[----:B------:R-:W-:Y:S01]  /*3920*/  ISETP.GE.AND P2, PT, R133, RZ, PT ;  /* 0x000000ff8500720c */ /* 0x000fe20003f46270 */
[--C-:B------:R-:W-:Y:S01]  /*3930*/  @!P0 IMAD.IADD R106, R106, 0x1, -R188.reuse ;  /* 0x000000016a6a8824 */ /* 0x100fe200078e0abc */
[----:B------:R-:W-:Y:S01]  /*3940*/  ISETP.GE.AND P0, PT, R139, RZ, PT ;  /* 0x000000ff8b00720c */ /* 0x000fe20003f06270 */
[--C-:B------:R-:W-:Y:S01]  /*3950*/  @!P4 IMAD.IADD R108, R108, 0x1, -R188.reuse ;  /* 0x000000016c6cc824 */ /* 0x100fe200078e0abc */
[----:B------:R-:W-:Y:S01]  /*3960*/  IABS R89, R138 ;  /* 0x0000008a00597213 */ /* 0x000fe20000000000 */
[----:B------:R-:W-:Y:S01]  /*3970*/  @!P6 IMAD.IADD R107, R107, 0x1, -R188 ;  /* 0x000000016b6be824 */ /* 0x000fe200078e0abc */
[----:B------:R-:W-:Y:S01]  /*3980*/  ISETP.GE.AND P6, PT, R93, RZ, PT ;  /* 0x000000ff5d00720c */ /* 0x000fe20003fc6270 */
[----:B------:R-:W-:Y:S01]  /*3990*/  @!P5 IMAD.MOV R102, RZ, RZ, -R102 ;  /* 0x000000ffff66d224 */ /* 0x000fe200078e0a66 */
[C---:B------:R-:W-:Y:S01]  /*39a0*/  ISETP.GT.U32.AND P5, PT, R188.reuse, R108, PT ;  /* 0x0000006cbc00720c */ /* 0x040fe20003fa4070 */
[C---:B------:R-:W-:Y:S01]  /*39b0*/  IMAD R66, R188.reuse, R21, R66 ;  /* 0x00000015bc427224 */ /* 0x040fe200078e0242 */
[----:B------:R-:W-:Y:S01]  /*39c0*/  ISETP.GT.U32.AND P4, PT, R188, R106, PT ;  /* 0x0000006abc00720c */ /* 0x000fe20003f84070 */
[----:B------:R-:W-:Y:S01]  /*39d0*/  IMAD.HI.U32 R3, R187, R81, RZ ;  /* 0x00000051bb037227 */ /* 0x000fe200078e00ff */
[----:B------:R-:W-:-:S03]  /*39e0*/  IABS R93, R134 ;  /* 0x00000086005d7213 */ /* 0x000fc60000000000 */
[----:B------:R-:W-:Y:S02]  /*39f0*/  IMAD.MOV R21, RZ, RZ, -R6 ;  /* 0x000000ffff157224 */ /* 0x000fe400078e0a06 */
[----:B------:R-:W-:-:S04]  /*3a00*/  IMAD.HI.U32 R6, R187, R73, RZ ;  /* 0x00000049bb067227 */ /* 0x000fc800078e00ff */
[----:B------:R-:W-:Y:S02]  /*3a10*/  IMAD.MOV R3, RZ, RZ, -R3 ;  /* 0x000000ffff037224 */ /* 0x000fe400078e0a03 */
[----:B------:R-:W-:Y:S01]  /*3a20*/  @!P2 IMAD.MOV R103, RZ, RZ, -R103 ;  /* 0x000000ffff67a224 */ /* 0x000fe200078e0a67 */
[C---:B------:R-:W-:Y:S01]  /*3a30*/  ISETP.GT.U32.AND P2, PT, R188.reuse, R107, PT ;  /* 0x0000006bbc00720c */ /* 0x040fe20003f44070 */
[----:B------:R-:W-:Y:S01]  /*3a40*/  @!P0 IMAD.MOV R104, RZ, RZ, -R104 ;  /* 0x000000ffff688224 */ /* 0x000fe200078e0a68 */
[C---:B------:R-:W-:Y:S01]  /*3a50*/  ISETP.GT.U32.AND P0, PT, R188.reuse, R109, PT ;  /* 0x0000006dbc00720c */ /* 0x040fe20003f04070 */
[----:B------:R-:W-:Y:S02]  /*3a60*/  IMAD.MOV R6, RZ, RZ, -R6 ;  /* 0x000000ffff067224 */ /* 0x000fe400078e0a06 */
[----:B------:R-:W-:Y:S02]  /*3a70*/  IMAD R81, R188, R3, R81 ;  /* 0x00000003bc517224 */ /* 0x000fe400078e0251 */
[----:B------:R-:W-:-:S04]  /*3a80*/  IMAD.HI.U32 R3, R187, R89, RZ ;  /* 0x00000059bb037227 */ /* 0x000fc800078e00ff */
[----:B------:R-:W-:Y:S01]  /*3a90*/  @!P6 IMAD.MOV R105, RZ, RZ, -R105 ;  /* 0x000000ffff69e224 */ /* 0x000fe200078e0a69 */
[----:B------:R-:W-:Y:S01]  /*3aa0*/  ISETP.GE.AND P6, PT, R94, RZ, PT ;  /* 0x000000ff5e00720c */ /* 0x000fe20003fc6270 */
[----:B------:R-:W-:Y:S01]  /*3ab0*/  IMAD R73, R188, R6, R73 ;  /* 0x00000006bc497224 */ /* 0x000fe200078e0249 */
[----:B------:R-:W-:Y:S01]  /*3ac0*/  LOP3.LUT R6, R0, 0x74, RZ, 0xfc, !PT ;  /* 0x0000007400067812 */ /* 0x000fe200078efcff */
[----:B------:R-:W-:Y:S01]  /*3ad0*/  @!P5 IMAD.IADD R108, R108, 0x1, -R188 ;  /* 0x000000016c6cd824 */ /* 0x000fe200078e0abc */
[----:B------:R-:W-:Y:S01]  /*3ae0*/  ISETP.GT.U32.AND P5, PT, R188, R111, PT ;  /* 0x0000006fbc00720c */ /* 0x000fe20003fa4070 */
[----:B------:R-:W-:Y:S01]  /*3af0*/  IMAD.MOV R3, RZ, RZ, -R3 ;  /* 0x000000ffff037224 */ /* 0x000fe200078e0a03 */
[----:B------:R-:W-:Y:S01]  /*3b00*/  IABS R70, R6 ;  /* 0x0000000600467213 */ /* 0x000fe20000000000 */
[----:B------:R1:W-:Y:S01]  /*3b10*/  STL [R1+0x29c], R6 ;  /* 0x00029c0601007387 */ /* 0x0003e20000100800 */
[----:B------:R-:W-:Y:S01]  /*3b20*/  @!P3 IMAD.MOV R99, RZ, RZ, -R99 ;  /* 0x000000ffff63b224 */ /* 0x000fe200078e0a63 */
[----:B------:R-:W-:Y:S01]  /*3b30*/  ISETP.NE.AND P3, PT, R127, RZ, PT ;  /* 0x000000ff7f00720c */ /* 0x000fe20003f65270 */
[----:B------:R-:W-:Y:S01]  /*3b40*/  IMAD.HI.U32 R4, R187, R72, RZ ;  /* 0x00000048bb047227 */ /* 0x000fe200078e00ff */
[----:B------:R-:W-:-:S03]  /*3b50*/  LOP3.LUT R127, RZ, R127, RZ, 0x33, !PT ;  /* 0x0000007fff7f7212 */ /* 0x000fc600078e33ff */
[----:B------:R-:W-:Y:S01]  /*3b60*/  IMAD R89, R188, R3, R89 ;  /* 0x00000003bc597224 */ /* 0x000fe200078e0259 */
[----:B------:R-:W-:Y:S01]  /*3b70*/  SEL R9, R127, R9, !P3 ;  /* 0x000000097f097207 */ /* 0x000fe20005800000 */
[----:B------:R-:W-:Y:S01]  /*3b80*/  VIADD R133, R189, 0xbc ;  /* 0x000000bcbd857836 */ /* 0x000fe20000000000 */
[----:B------:R-:W-:Y:S01]  /*3b90*/  SEL R7, R127, R7, !P3 ;  /* 0x000000077f077207 */ /* 0x000fe20005800000 */
[----:B-1----:R-:W-:Y:S02]  /*3ba0*/  VIADD R6, R189, 0x7c ;  /* 0x0000007cbd067836 */ /* 0x002fe40000000000 */
[--C-:B------:R-:W-:Y:S01]  /*3bb0*/  @!P4 IMAD.IADD R106, R106, 0x1, -R188.reuse ;  /* 0x000000016a6ac824 */ /* 0x100fe200078e0abc */
[----:B------:R-:W-:Y:S01]  /*3bc0*/  ISETP.GE.AND P4, PT, R137, RZ, PT ;  /* 0x000000ff8900720c */ /* 0x000fe20003f86270 */
[----:B------:R-:W-:Y:S01]  /*3bd0*/  IMAD.HI.U32 R3, R187, R93, RZ ;  /* 0x0000005dbb037227 */ /* 0x000fe200078e00ff */
[----:B------:R-:W-:Y:S01]  /*3be0*/  IABS R71, R6 ;  /* 0x0000000600477213 */ /* 0x000fe20000000000 */
[----:B------:R1:W-:Y:S01]  /*3bf0*/  STL [R1+0x1bc], R6 ;  /* 0x0001bc0601007387 */ /* 0x0003e20000100800 */
[----:B------:R-:W-:Y:S01]  /*3c00*/  IABS R94, R133 ;  /* 0x00000085005e7213 */ /* 0x000fe20000000000 */
[--C-:B------:R-:W-:Y:S01]  /*3c10*/  @!P2 IMAD.IADD R107, R107, 0x1, -R188.reuse ;  /* 0x000000016b6ba824 */ /* 0x100fe200078e0abc */
[C---:B------:R-:W-:Y:S01]  /*3c20*/  ISETP.GT.U32.AND P2, PT, R188.reuse, R110, PT ;  /* 0x0000006ebc00720c */ /* 0x040fe20003f44070 */
[----:B------:R-:W-:Y:S01]  /*3c30*/  @!P0 IMAD.IADD R109, R109, 0x1, -R188 ;  /* 0x000000016d6d8824 */ /* 0x000fe200078e0abc */
[----:B------:R2:W-:Y:S01]  /*3c40*/  STL [R1+0x290], R131 ;  /* 0x0002908301007387 */ /* 0x0005e20000100800 */
[----:B------:R-:W-:Y:S01]  /*3c50*/  IMAD R74, R188, R11, R74 ;  /* 0x0000000bbc4a7224 */ /* 0x000fe200078e024a */
[----:B------:R-:W-:Y:S01]  /*3c60*/  LOP3.LUT R137, R0, 0xc4, RZ, 0xfc, !PT ;  /* 0x000000c400897812 */ /* 0x000fe200078efcff */
[----:B------:R-:W-:Y:S01]  /*3c70*/  IMAD.MOV R11, RZ, RZ, -R4 ;  /* 0x000000ffff0b7224 */ /* 0x000fe200078e0a04 */
[----:B------:R-:W-:Y:S01]  /*3c80*/  ISETP.GT.U32.AND P0, PT, R188, R109, PT ;  /* 0x0000006dbc00720c */ /* 0x000fe20003f04070 */
[----:B------:R-:W-:Y:S01]  /*3c90*/  IMAD.HI.U32 R4, R187, R70, RZ ;  /* 0x00000046bb047227 */ /* 0x000fe200078e00ff */
[----:B------:R2:W-:Y:S03]  /*3ca0*/  STL [R1+0x1b8], R136 ;  /* 0x0001b88801007387 */ /* 0x0005e60000100800 */
[----:B------:R-:W-:Y:S01]  /*3cb0*/  IMAD.MOV R3, RZ, RZ, -R3 ;  /* 0x000000ffff037224 */ /* 0x000fe200078e0a03 */
[----:B------:R2:W-:Y:S01]  /*3cc0*/  STL [R1+0x284], R132 ;  /* 0x0002848401007387 */ /* 0x0005e20000100800 */
[----:B------:R-:W-:Y:S01]  /*3cd0*/  @!P6 IMAD.MOV R106, RZ, RZ, -R106 ;  /* 0x000000ffff6ae224 */ /* 0x000fe200078e0a6a */
[----:B------:R-:W-:Y:S01]  /*3ce0*/  ISETP.GE.AND P6, PT, R100, RZ, PT ;  /* 0x000000ff6400720c */ /* 0x000fe20003fc6270 */
[----:B------:R-:W-:Y:S01]  /*3cf0*/  IMAD R72, R188, R11, R72 ;  /* 0x0000000bbc487224 */ /* 0x000fe200078e0248 */
[----:B------:R2:W-:Y:S01]  /*3d00*/  STL [R1+0x1b4], R135 ;  /* 0x0001b48701007387 */ /* 0x0005e20000100800 */
[----:B------:R-:W-:-:S02]  /*3d10*/  @!P5 IMAD.IADD R111, R111, 0x1, -R188 ;  /* 0x000000016f6fd824 */ /* 0x000fc400078e0abc */
[----:B------:R-:W-:Y:S01]  /*3d20*/  IMAD.MOV R11, RZ, RZ, -R4 ;  /* 0x000000ffff0b7224 */ /* 0x000fe200078e0a04 */
[----:B------:R2:W-:Y:S01]  /*3d30*/  STL [R1+0x278], R142 ;  /* 0x0002788e01007387 */ /* 0x0005e20000100800 */
[C---:B------:R-:W-:Y:S01]  /*3d40*/  IMAD R93, R188.reuse, R3, R93 ;  /* 0x00000003bc5d7224 */ /* 0x040fe200078e025d */
[C---:B------:R-:W-:Y:S01]  /*3d50*/  ISETP.GT.U32.AND P5, PT, R188.reuse, R111, PT ;  /* 0x0000006fbc00720c */ /* 0x040fe20003fa4070 */
[C---:B------:R-:W-:Y:S01]  /*3d60*/  IMAD.HI.U32 R4, R187.reuse, R71, RZ ;  /* 0x00000047bb047227 */ /* 0x040fe200078e00ff */
[----:B------:R2:W-:Y:S03]  /*3d70*/  STL [R1+0x1b0], R138 ;  /* 0x0001b08a01007387 */ /* 0x0005e60000100800 */
[----:B------:R-:W-:Y:S01]  /*3d80*/  IMAD.HI.U32 R3, R187, R94, RZ ;  /* 0x0000005ebb037227 */ /* 0x000fe200078e00ff */
[----:B------:R2:W-:Y:S03]  /*3d90*/  STL [R1+0x26c], R134 ;  /* 0x00026c8601007387 */ /* 0x0005e60000100800 */
[----:B0-----:R-:W-:Y:S01]  /*3da0*/  IMAD R9, R9, UR16, RZ ;  /* 0x0000001009097c24 */ /* 0x001fe2000f8e02ff */
[----:B------:R2:W-:Y:S01]  /*3db0*/  STL [R1+0x1ac], R133 ;  /* 0x0001ac8501007387 */ /* 0x0005e20000100800 */
[----:B------:R-:W-:-:S02]  /*3dc0*/  IMAD R70, R188, R11, R70 ;  /* 0x0000000bbc467224 */ /* 0x000fc400078e0246 */
[----:B------:R-:W-:Y:S01]  /*3dd0*/  IMAD.MOV R4, RZ, RZ, -R4 ;  /* 0x000000ffff047224 */ /* 0x000fe200078e0a04 */
[----:B------:R2:W-:Y:S01]  /*3de0*/  STL [R1+0x2c8], R137 ;  /* 0x0002c88901007387 */ /* 0x0005e20000100800 */
[----:B------:R-:W-:Y:S02]  /*3df0*/  IMAD.MOV R11, RZ, RZ, -R3 ;  /* 0x000000ffff0b7224 */ /* 0x000fe400078e0a03 */
[----:B------:R-:W-:Y:S01]  /*3e00*/  @!P4 IMAD.MOV R107, RZ, RZ, -R107 ;  /* 0x000000ffff6bc224 */ /* 0x000fe200078e0a6b */
[----:B------:R-:W-:Y:S01]  /*3e10*/  IADD3 R3, P4, PT, R9, R186, RZ ;  /* 0x000000ba09037210 */ /* 0x000fe20007f9e0ff */
[----:B------:R-:W-:Y:S01]  /*3e20*/  @!P2 IMAD.IADD R110, R110, 0x1, -R188 ;  /* 0x000000016e6ea824 */ /* 0x000fe200078e0abc */
[----:B------:R-:W-:Y:S01]  /*3e30*/  ISETP.GE.AND P2, PT, R97, RZ, PT ;  /* 0x000000ff6100720c */ /* 0x000fe20003f46270 */
[C---:B------:R-:W-:Y:S01]  /*3e40*/  IMAD R71, R188.reuse, R4, R71 ;  /* 0x00000004bc477224 */ /* 0x040fe200078e0247 */
[----:B------:R-:W-:Y:S01]  /*3e50*/  LEA.HI.X.SX32 R4, R9, R126, 0x1, P4 ;  /* 0x0000007e09047211 */ /* 0x000fe200020f0eff */
[----:B------:R-:W-:Y:S01]  /*3e60*/  @!P6 IMAD.MOV R108, RZ, RZ, -R108 ;  /* 0x000000ffff6ce224 */ /* 0x000fe200078e0a6c */
[C---:B------:R-:W-:Y:S01]  /*3e70*/  ISETP.GT.U32.AND P4, PT, R188.reuse, R112, PT ;  /* 0x00000070bc00720c */ /* 0x040fe20003f84070 */
[--C-:B------:R-:W-:Y:S01]  /*3e80*/  @!P0 IMAD.IADD R109, R109, 0x1, -R188.reuse ;  /* 0x000000016d6d8824 */ /* 0x100fe200078e0abc */
[C---:B------:R-:W-:Y:S01]  /*3e90*/  ISETP.GT.U32.AND P6, PT, R188.reuse, R110, PT ;  /* 0x0000006ebc00720c */ /* 0x040fe20003fc4070 */
[----:B------:R-:W-:Y:S01]  /*3ea0*/  IMAD R7, R7, UR16, RZ ;  /* 0x0000001007077c24 */ /* 0x000fe2000f8e02ff */
[C---:B------:R-:W-:Y:S01]  /*3eb0*/  ISETP.GT.U32.AND P0, PT, R188.reuse, R114, PT ;  /* 0x00000072bc00720c */ /* 0x040fe20003f04070 */
[----:B------:R-:W-:Y:S01]  /*3ec0*/  @!P5 IMAD.IADD R111, R111, 0x1, -R188 ;  /* 0x000000016f6fd824 */ /* 0x000fe200078e0abc */
[----:B------:R-:W-:Y:S01]  /*3ed0*/  SEL R9, R127, R5, !P3 ;  /* 0x000000057f097207 */ /* 0x000fe20005800000 */
[C---:B------:R-:W-:Y:S01]  /*3ee0*/  IMAD R69, R188.reuse, R8, R69 ;  /* 0x00000008bc457224 */ /* 0x040fe200078e0245 */
[----:B------:R-:W-:Y:S01]  /*3ef0*/  IADD3 R5, P5, PT, R7, R186, RZ ;  /* 0x000000ba07057210 */ /* 0x000fe20007fbe0ff */
[----:B------:R-:W-:Y:S01]  /*3f00*/  IMAD R94, R188, R11, R94 ;  /* 0x0000000bbc5e7224 */ /* 0x000fe200078e025e */
[----:B------:R-:W-:Y:S01]  /*3f10*/  SEL R11, R127, R10, !P3 ;  /* 0x0000000a7f0b7207 */ /* 0x000fe20005800000 */
[----:B------:R-:W-:Y:S01]  /*3f20*/  IMAD R9, R9, UR16, RZ ;  /* 0x0000001009097c24 */ /* 0x000fe2000f8e02ff */
[----:B------:R-:W-:Y:S01]  /*3f30*/  LEA.HI.X.SX32 R7, R7, R126, 0x1, P5 ;  /* 0x0000007e07077211 */ /* 0x000fe200028f0eff */
[--C-:B------:R-:W-:Y:S01]  /*3f40*/  @!P4 IMAD.IADD R112, R112, 0x1, -R188.reuse ;  /* 0x000000017070c824 */ /* 0x100fe200078e0abc */
[----:B------:R-:W-:Y:S01]  /*3f50*/  ISETP.GT.U32.AND P5, PT, R188, R115, PT ;  /* 0x00000073bc00720c */ /* 0x000fe20003fa4070 */
[--C-:B------:R-:W-:Y:S01]  /*3f60*/  @!P6 IMAD.IADD R110, R110, 0x1, -R188.reuse ;  /* 0x000000016e6ee824 */ /* 0x100fe200078e0abc */
[----:B-1----:R-:W-:Y:S01]  /*3f70*/  IADD3 R6, P4, PT, R9, R186, RZ ;  /* 0x000000ba09067210 */ /* 0x002fe20007f9e0ff */
[----:B------:R-:W-:Y:S01]  /*3f80*/  @!P0 IMAD.IADD R114, R114, 0x1, -R188 ;  /* 0x0000000172728824 */ /* 0x000fe200078e0abc */
[----:B------:R-:W-:Y:S01]  /*3f90*/  ISETP.GE.AND P6, PT, R50, RZ, PT ;  /* 0x000000ff3200720c */ /* 0x000fe20003fc6270 */
[----:B------:R-:W-:Y:S01]  /*3fa0*/  IMAD R11, R11, UR16, RZ ;  /* 0x000000100b0b7c24 */ /* 0x000fe2000f8e02ff */
[----:B------:R-:W-:Y:S01]  /*3fb0*/  LEA.HI.X.SX32 R8, R9, R126, 0x1, P4 ;  /* 0x0000007e09087211 */ /* 0x000fe200020f0eff */
[----:B------:R-:W-:Y:S01]  /*3fc0*/  @!P2 IMAD.MOV R109, RZ, RZ, -R109 ;  /* 0x000000ffff6da224 */ /* 0x000fe200078e0a6d */
[C---:B------:R-:W-:Y:S01]  /*3fd0*/  ISETP.GT.U32.AND P4, PT, R188.reuse, R114, PT ;  /* 0x00000072bc00720c */ /* 0x040fe20003f84070 */
[----:B------:R-:W-:Y:S01]  /*3fe0*/  VIADD R141, R189, 0xcc ;  /* 0x000000ccbd8d7836 */ /* 0x000fe20000000000 */
[C---:B------:R-:W-:Y:S01]  /*3ff0*/  ISETP.GT.U32.AND P0, PT, R188.reuse, R112, PT ;  /* 0x00000070bc00720c */ /* 0x040fe20003f04070 */
[----:B------:R-:W-:Y:S01]  /*4000*/  IMAD R68, R188, R21, R68 ;  /* 0x00000015bc447224 */ /* 0x000fe200078e0244 */
[----:B------:R-:W-:Y:S01]  /*4010*/  ISETP.GE.AND P2, PT, R52, RZ, PT ;  /* 0x000000ff3400720c */ /* 0x000fe20003f46270 */
[----:B------:R-:W-:Y:S01]  /*4020*/  @!P5 IMAD.IADD R115, R115, 0x1, -R188 ;  /* 0x000000017373d824 */ /* 0x000fe200078e0abc */
[----:B------:R2:W-:Y:S01]  /*4030*/  STL [R1+0x1a8], R141 ;  /* 0x0001a88d01007387 */ /* 0x0005e20000100800 */
[----:B------:R-:W-:-:S02]  /*4040*/  SEL R21, R127, R12, !P3 ;  /* 0x0000000c7f157207 */ /* 0x000fc40005800000 */
[----:B------:R-:W-:Y:S01]  /*4050*/  @!P6 IMAD.MOV R111, RZ, RZ, -R111 ;  /* 0x000000ffff6fe224 */ /* 0x000fe200078e0a6f */
[----:B------:R-:W-:Y:S02]  /*4060*/  ISETP.GE.AND P6, PT, R44, RZ, PT ;  /* 0x000000ff2c00720c */ /* 0x000fe40003fc6270 */
[----:B------:R-:W-:Y:S01]  /*4070*/  ISETP.GT.U32.AND P5, PT, R188, R115, PT ;  /* 0x00000073bc00720c */ /* 0x000fe20003fa4070 */
[--C-:B------:R-:W-:Y:S01]  /*4080*/  @!P4 IMAD.IADD R114, R114, 0x1, -R188.reuse ;  /* 0x000000017272c824 */ /* 0x100fe200078e0abc */
[C---:B------:R-:W-:Y:S01]  /*4090*/  IADD3 R9, P4, PT, R11.reuse, R186, RZ ;  /* 0x000000ba0b097210 */ /* 0x040fe20007f9e0ff */
[----:B------:R-:W-:Y:S01]  /*40a0*/  @!P0 IMAD.IADD R112, R112, 0x1, -R188 ;  /* 0x0000000170708824 */ /* 0x000fe200078e0abc */
[C---:B------:R-:W-:Y:S01]  /*40b0*/  ISETP.GT.U32.AND P0, PT, R188.reuse, R117, PT ;  /* 0x00000075bc00720c */ /* 0x040fe20003f04070 */
[----:B------:R-:W-:Y:S01]  /*40c0*/  @!P2 IMAD.MOV R110, RZ, RZ, -R110 ;  /* 0x000000ffff6ea224 */ /* 0x000fe200078e0a6e */
[----:B------:R-:W-:Y:S01]  /*40d0*/  LEA.HI.X.SX32 R10, R11, R126, 0x1, P4 ;  /* 0x0000007e0b0a7211 */ /* 0x000fe200020f0eff */
[----:B------:R-:W-:Y:S01]  /*40e0*/  IMAD R21, R21, UR16, RZ ;  /* 0x0000001015157c24 */ /* 0x000fe2000f8e02ff */
[----:B------:R-:W-:-:S02]  /*40f0*/  ISETP.GT.U32.AND P4, PT, R188, R118, PT ;  /* 0x00000076bc00720c */ /* 0x000fc40003f84070 */
[----:B------:R-:W-:Y:S01]  /*4100*/  ISETP.GE.AND P2, PT, R49, RZ, PT ;  /* 0x000000ff3100720c */ /* 0x000fe20003f46270 */
[----:B------:R-:W-:Y:S01]  /*4110*/  @!P6 IMAD.MOV R114, RZ, RZ, -R114 ;  /* 0x000000ffff72e224 */ /* 0x000fe200078e0a72 */
[----:B------:R-:W-:Y:S01]  /*4120*/  ISETP.GE.AND P6, PT, R41, RZ, PT ;  /* 0x000000ff2900720c */ /* 0x000fe20003fc6270 */
[--C-:B------:R-:W-:Y:S01]  /*4130*/  @!P5 IMAD.IADD R115, R115, 0x1, -R188.reuse ;  /* 0x000000017373d824 */ /* 0x100fe200078e0abc */
[----:B------:R-:W-:Y:S02]  /*4140*/  ISETP.GT.U32.AND P5, PT, R188, R13, PT ;  /* 0x0000000dbc00720c */ /* 0x000fe40003fa4070 */
[----:B------:R-:W-:Y:S01]  /*4150*/  IABS R97, R137 ;  /* 0x0000008900617213 */ /* 0x000fe20000000000 */
[----:B------:R-:W-:Y:S01]  /*4160*/  @!P0 IMAD.IADD R117, R117, 0x1, -R188 ;  /* 0x0000000175758824 */ /* 0x000fe200078e0abc */
[----:B------:R-:W-:-:S03]  /*4170*/  IABS R100, R141 ;  /* 0x0000008d00647213 */ /* 0x000fc60000000000 */
[----:B------:R-:W-:Y:S01]  /*4180*/  @!P4 IMAD.IADD R118, R118, 0x1, -R188 ;  /* 0x000000017676c824 */ /* 0x000fe200078e0abc */
[----:B------:R-:W-:Y:S01]  /*4190*/  ISETP.GT.U32.AND P0, PT, R188, R117, PT ;  /* 0x00000075bc00720c */ /* 0x000fe20003f04070 */
[----:B------:R-:W-:-:S03]  /*41a0*/  IMAD.HI.U32 R12, R187, R97, RZ ;  /* 0x00000061bb0c7227 */ /* 0x000fc600078e00ff */
[C---:B------:R-:W-:Y:S01]  /*41b0*/  ISETP.GT.U32.AND P4, PT, R188.reuse, R118, PT ;  /* 0x00000076bc00720c */ /* 0x040fe20003f84070 */
[----:B------:R-:W-:Y:S01]  /*41c0*/  @!P6 IMAD.MOV R115, RZ, RZ, -R115 ;  /* 0x000000ffff73e224 */ /* 0x000fe200078e0a73 */
[----:B------:R-:W-:Y:S01]  /*41d0*/  ISETP.GT.U32.AND P6, PT, R188, R17, PT ;  /* 0x00000011bc00720c */ /* 0x000fe20003fc4070 */
[----:B------:R-:W-:Y:S02]  /*41e0*/  @!P5 IMAD.IADD R13, R13, 0x1, -R188 ;  /* 0x000000010d0dd824 */ /* 0x000fe400078e0abc */
[----:B------:R-:W-:-:S03]  /*41f0*/  IMAD.HI.U32 R16, R187, R100, RZ ;  /* 0x00000064bb107227 */ /* 0x000fc600078e00ff */
[----:B------:R-:W-:Y:S01]  /*4200*/  ISETP.GT.U32.AND P5, PT, R188, R13, PT ;  /* 0x0000000dbc00720c */ /* 0x000fe20003fa4070 */
[----:B------:R-:W-:Y:S02]  /*4210*/  IMAD.MOV R23, RZ, RZ, -R12 ;  /* 0x000000ffff177224 */ /* 0x000fe400078e0a0c */
[----:B------:R-:W-:Y:S02]  /*4220*/  IMAD.MOV R25, RZ, RZ, -R16 ;  /* 0x000000ffff197224 */ /* 0x000fe400078e0a10 */
[--C-:B------:R-:W-:Y:S01]  /*4230*/  @!P4 IMAD.IADD R118, R118, 0x1, -R188.reuse ;  /* 0x000000017676c824 */ /* 0x100fe200078e0abc */
[----:B------:R-:W-:Y:S01]  /*4240*/  IADD3 R11, P4, PT, R21, R186, RZ ;  /* 0x000000ba150b7210 */ /* 0x000fe20007f9e0ff */
[----:B------:R-:W-:Y:S01]  /*4250*/  @!P6 IMAD.IADD R17, R17, 0x1, -R188 ;  /* 0x000000011111e824 */ /* 0x000fe200078e0abc */
[----:B------:R-:W-:Y:S01]  /*4260*/  ISETP.GE.AND P6, PT, R28, RZ, PT ;  /* 0x000000ff1c00720c */ /* 0x000fe20003fc6270 */
[----:B------:R-:W-:Y:S01]  /*4270*/  @!P2 IMAD.MOV R112, RZ, RZ, -R112 ;  /* 0x000000ffff70a224 */ /* 0x000fe200078e0a70 */
[----:B------:R-:W-:Y:S01]  /*4280*/  LEA.HI.X.SX32 R12, R21, R126, 0x1, P4 ;  /* 0x0000007e150c7211 */ /* 0x000fe200020f0eff */
[----:B------:R-:W-:Y:S01]  /*4290*/  @!P0 IMAD.IADD R117, R117, 0x1, -R188 ;  /* 0x0000000175758824 */ /* 0x000fe200078e0abc */
[----:B------:R-:W-:Y:S01]  /*42a0*/  LOP3.LUT P2, RZ, R190, 0xff, RZ, 0xc0, !PT ;  /* 0x000000ffbeff7812 */ /* 0x000fe2000784c0ff */
[C---:B------:R-:W-:Y:S01]  /*42b0*/  IMAD R97, R188.reuse, R23, R97 ;  /* 0x00000017bc617224 */ /* 0x040fe200078e0261 */
[----:B------:R-:W-:Y:S01]  /*42c0*/  PLOP3.LUT P0, PT, PT, PT, UP1, 0x80, 0x8 ;  /* 0x000000000008781c */ /* 0x000fe20003f0f018 */
[C---:B------:R-:W-:Y:S01]  /*42d0*/  IMAD R100, R188.reuse, R25, R100 ;  /* 0x00000019bc647224 */ /* 0x040fe200078e0264 */
[----:B------:R-:W-:Y:S01]  /*42e0*/  ISETP.GT.U32.AND P4, PT, R188, R17, PT ;  /* 0x00000011bc00720c */ /* 0x000fe20003f84070 */
[----:B------:R-:W-:Y:S01]  /*42f0*/  @!P5 IMAD.IADD R13, R13, 0x1, -R188 ;  /* 0x000000010d0dd824 */ /* 0x000fe200078e0abc */
[----:B--2---:R-:W-:Y:S11]  /*4300*/  BRA.U UP0, `(.L_x_5) ;  /* 0x0000000100187547 */ /* 0x004ff6000b800000 */
[----:B------:R-:W-:Y:S01]  /*4310*/  ELECT P5, URZ, PT ;  /* 0x0000000000ff782f */ /* 0x000fe200038a0000 */
[----:B------:R-:W-:Y:S01]  /*4320*/  IMAD.MOV.U32 R16, RZ, RZ, 0x1 ;  /* 0x00000001ff107424 */ /* 0x000fe200078e00ff */
[----:B------:R-:W-:Y:S01]  /*4330*/  UMOV UR7, 0x40 ;  /* 0x0000004000077882 */ /* 0x000fe20000000000 */
[----:B------:R-:W-:Y:S01]  /*4340*/  UVIRTCOUNT.DEALLOC.SMPOOL 0x80 ;  /* 0x000000800000784c */ /* 0x000fe20000000000 */
[----:B------:R-:W-:-:S09]  /*4350*/  ULEA UR7, UR6, UR7, 0x18 ;  /* 0x0000000706077291 */ /* 0x000fd2000f8ec0ff */
[----:B------:R0:W-:Y:S03]  /*4360*/  @P5 STS.U8 [UR7], R16 ;  /* 0x00000010ff005988 */ /* 0x0001e60008000007 */
.L_x_5:
[----:B------:R-:W-:Y:S01]  /*4370*/  UIADD3 UR10, UPT, UPT, UR5, UR4, UR8 ;  /* 0x00000004050a7290 */ /* 0x000fe2000fffe008 */
[----:B------:R-:W-:Y:S01]  /*4380*/  ISETP.GT.U32.AND P5, PT, R188, R15, PT ;  /* 0x0000000fbc00720c */ /* 0x000fe20003fa4070 */
[----:B------:R-:W-:Y:S01]  /*4390*/  VOTEU.ALL UP2, P2 ;  /* 0x0000000000ff7886 */ /* 0x000fe20001040000 */
[----:B------:R-:W-:Y:S01]  /*43a0*/  VOTEU.ALL UP3, P2 ;  /* 0x0000000000ff7886 */ /* 0x000fe20001060000 */
[----:B------:R-:W-:Y:S01]  /*43b0*/  SEL R21, R127, R14, !P3 ;  /* 0x0000000e7f157207 */ /* 0x000fe20005800000 */
[----:B------:R-:W-:Y:S01]  /*43c0*/  IMAD.MOV.U32 R28, RZ, RZ, R13 ;  /* 0x000000ffff1c7224 */ /* 0x000fe200078e000d */
[----:B------:R-:W-:Y:S01]  /*43d0*/  ISETP.LT.AND P0, PT, R2, UR25, P0 ;  /* 0x0000001902007c0c */ /* 0x000fe20008701270 */
[----:B------:R-:W-:Y:S01]  /*43e0*/  @!P4 IMAD.IADD R17, R17, 0x1, -R188 ;  /* 0x000000011111c824 */ /* 0x000fe200078e0abc */
[----:B------:R-:W-:-:S04]  /*43f0*/  @!UP2 UIADD3 UR4, UPT, UPT, -UR14, 0x100000, URZ ;  /* 0x001000000e04a890 */ /* 0x000fc8000fffe1ff */
[----:B------:R-:W-:Y:S02]  /*4400*/  @!UP2 USHF.L.U32 UR5, UR4, 0xb, URZ ;  /* 0x0000000b0405a899 */ /* 0x000fe400080006ff */
[----:B------:R-:W-:Y:S01]  /*4410*/  @!UP2 USHF.L.U32 UR4, UR4, 0x1, URZ ;  /* 0x000000010404a899 */ /* 0x000fe200080006ff */
[----:B------:R-:W-:Y:S01]  /*4420*/  STTM.x128 tmem[UR10], RZ ;  /* 0x000000ff000079ed */ /* 0x000fe200083c000a */
[----:B------:R-:W1:Y:S02]  /*4430*/  FENCE.VIEW.ASYNC.T ;  /* 0x00000000000073c6 */ /* 0x000e640000000200 */
[----:B-1----:R-:W-:Y:S01]  /*4440*/  BAR.SYNC.DEFER_BLOCKING 0x0 ;  /* 0x0000000000007b1d */ /* 0x002fe20000010000 */
[----:B------:R-:W-:Y:S02]  /*4450*/  IMAD R21, R21, UR16, RZ ;  /* 0x0000001015157c24 */ /* 0x000fe4000f8e02ff */
[----:B------:R-:W-:Y:S01]  /*4460*/  @!P6 IMAD.MOV R28, RZ, RZ, -R28 ;  /* 0x000000ffff1ce224 */ /* 0x000fe200078e0a1c */
[----:B------:R-:W-:Y:S01]  /*4470*/  ISETP.GT.U32.AND P6, PT, R188, R19, PT ;  /* 0x00000013bc00720c */ /* 0x000fe20003fc4070 */
[----:B------:R-:W-:Y:S01]  /*4480*/  @!P5 IMAD.IADD R15, R15, 0x1, -R188 ;  /* 0x000000010f0fd824 */ /* 0x000fe200078e0abc */
[----:B------:R-:W-:-:S02]  /*4490*/  IADD3 R13, P4, PT, R21, R186, RZ ;  /* 0x000000ba150d7210 */ /* 0x000fc40007f9e0ff */
[----:B------:R-:W-:Y:S01]  /*44a0*/  ISETP.GE.AND P5, PT, R30, RZ, PT ;  /* 0x000000ff1e00720c */ /* 0x000fe20003fa6270 */
[----:B------:R-:W-:Y:S01]  /*44b0*/  IMAD.MOV.U32 R30, RZ, RZ, R17 ;  /* 0x000000ffff1e7224 */ /* 0x000fe200078e0011 */
[----:B------:R-:W-:Y:S01]  /*44c0*/  LEA.HI.X.SX32 R14, R21, R126, 0x1, P4 ;  /* 0x0000007e150e7211 */ /* 0x000fe200020f0eff */
[----:B0-----:R-:W-:Y:S01]  /*44d0*/  @P0 IMAD.MOV.U32 R16, RZ, RZ, R3 ;  /* 0x000000ffff100224 */ /* 0x001fe200078e0003 */
[C---:B------:R-:W-:Y:S01]  /*44e0*/  ISETP.GT.U32.AND P4, PT, R188.reuse, R15, PT ;  /* 0x0000000fbc00720c */ /* 0x040fe20003f84070 */
[----:B------:R-:W-:Y:S01]  /*44f0*/  @P0 IMAD.MOV.U32 R17, RZ, RZ, R4 ;  /* 0x000000ffff110224 */ /* 0x000fe200078e0004 */
[----:B------:R-:W-:Y:S01]  /*4500*/  PRMT R181, RZ, 0x7610, R181 ;  /* 0x00007610ffb57816 */ /* 0x000fe200000000b5 */
[----:B------:R-:W-:Y:S02]  /*4510*/  STL [R1+0x3ec], R189 ;  /* 0x0003ecbd01007387 */ /* 0x000fe40000100800 */
[----:B------:R-:W-:Y:S02]  /*4520*/  @!P6 IMAD.IADD R19, R19, 0x1, -R188 ;  /* 0x000000011313e824 */ /* 0x000fe400078e0abc */
[----:B------:R-:W0:Y:S02]  /*4530*/  FENCE.VIEW.ASYNC.S ;  /* 0x00000000000073c6 */ /* 0x000e240000000000 */
[----:B0-----:R0:W1:Y:S02]  /*4540*/  @!UP3 SYNCS.EXCH.64 URZ, [UR11], UR4 ;  /* 0x000000040bffb5b2 */ /* 0x0010640008000100 */
[----:B-1----:R-:W-:Y:S01]  /*4550*/  BAR.SYNC.DEFER_BLOCKING 0x0 ;  /* 0x0000000000007b1d */ /* 0x002fe20000010000 */
[----:B------:R-:W-:Y:S01]  /*4560*/  @!P5 IMAD.MOV R30, RZ, RZ, -R30 ;  /* 0x000000ffff1ed224 */ /* 0x000fe200078e0a1e */
[----:B------:R-:W-:-:S02]  /*4570*/  ISETP.GT.U32.AND P6, PT, R188, R19, PT ;  /* 0x00000013bc00720c */ /* 0x000fc40003fc4070 */
[----:B------:R-:W-:Y:S01]  /*4580*/  ISETP.GE.AND P5, PT, R123, RZ, PT ;  /* 0x000000ff7b00720c */ /* 0x000fe20003fa6270 */
[----:B------:R-:W-:Y:S01]  /*4590*/  @!P4 IMAD.IADD R15, R15, 0x1, -R188 ;  /* 0x000000010f0fc824 */ /* 0x000fe200078e0abc */
[----:B------:R-:W-:Y:S02]  /*45a0*/  PRMT R178, RZ, 0x7610, R178 ;  /* 0x00007610ffb27816 */ /* 0x000fe400000000b2 */
[----:B------:R-:W-:Y:S01]  /*45b0*/  ISETP.GE.AND P4, PT, R42, RZ, PT ;  /* 0x000000ff2a00720c */ /* 0x000fe20003f86270 */
[----:B------:R-:W-:Y:S01]  /*45c0*/  STL [R1+0x328], R4 ;  /* 0x0003280401007387 */ /* 0x000fe20000100800 */
[----:B------:R-:W-:-:S03]  /*45d0*/  PRMT R174, RZ, 0x7610, R174 ;  /* 0x00007610ffae7816 */ /* 0x000fc600000000ae */
[----:B------:R1:W2:Y:S02]  /*45e0*/  @P0 LDG.E.U8 R182, desc[UR20][R16.64] ;  /* 0x0000001410b60981 */ /* 0x0002a4000c1e1100 */
[----:B------:R-:W-:Y:S02]  /*45f0*/  @!P6 IMAD.IADD R19, R19, 0x1, -R188 ;  /* 0x000000011313e824 */ /* 0x000fe400078e0abc */
[----:B------:R-:W-:Y:S01]  /*4600*/  @!P5 IMAD.MOV R15, RZ, RZ, -R15 ;  /* 0x000000ffff0fd224 */ /* 0x000fe200078e0a0f */
[----:B------:R-:W-:Y:S01]  /*4610*/  PRMT R194, RZ, 0x7610, R194 ;  /* 0x00007610ffc27816 */ /* 0x000fe200000000c2 */
[----:B------:R-:W-:Y:S01]  /*4620*/  STL.64 [R1+0x320], R2 ;  /* 0x0003200201007387 */ /* 0x000fe20000100a00 */
[----:B-1----:R-:W-:Y:S02]  /*4630*/  @P0 IMAD.MOV.U32 R16, RZ, RZ, R5 ;  /* 0x000000ffff100224 */ /* 0x002fe400078e0005 */
[----:B------:R-:W-:-:S05]  /*4640*/  @P0 IMAD.MOV.U32 R17, RZ, RZ, R7 ;  /* 0x000000ffff110224 */ /* 0x000fca00078e0007 */
[----:B------:R1:W3:Y:S02]  /*4650*/  @P0 LDG.E.U8 R181, desc[UR20][R16.64] ;  /* 0x0000001410b50981 */ /* 0x0002e4000c1e1100 */
[----:B-1----:R-:W-:Y:S02]  /*4660*/  @P0 IMAD.MOV.U32 R16, RZ, RZ, R6 ;  /* 0x000000ffff100224 */ /* 0x002fe400078e0006 */
[----:B------:R-:W-:-:S05]  /*4670*/  @P0 IMAD.MOV.U32 R17, RZ, RZ, R8 ;  /* 0x000000ffff110224 */ /* 0x000fca00078e0008 */
[----:B------:R1:W4:Y:S01]  /*4680*/  @P0 LDG.E.U8 R178, desc[UR20][R16.64] ;  /* 0x0000001410b20981 */ /* 0x000322000c1e1100 */
[----:B------:R-:W-:Y:S01]  /*4690*/  ISETP.GE.AND P5, PT, R33, RZ, PT ;  /* 0x000000ff2100720c */ /* 0x000fe20003fa6270 */
[----:B------:R-:W-:Y:S02]  /*46a0*/  @!P4 IMAD.MOV R19, RZ, RZ, -R19 ;  /* 0x000000ffff13c224 */ /* 0x000fe400078e0a13 */
[----:B-1----:R-:W-:Y:S02]  /*46b0*/  @P0 IMAD.MOV.U32 R16, RZ, RZ, R9 ;  /* 0x000000ffff100224 */ /* 0x002fe400078e0009 */
[----:B------:R-:W-:Y:S01]  /*46c0*/  @P0 IMAD.MOV.U32 R17, RZ, RZ, R10 ;  /* 0x000000ffff110224 */ /* 0x000fe200078e000a */
[----:B------:R-:W-:-:S04]  /*46d0*/  SEL R20, R127, R20, !P3 ;  /* 0x000000147f147207 */ /* 0x000fc80005800000 */
[----:B------:R1:W2:Y:S01]  /*46e0*/  @P0 LDG.E.U8 R174, desc[UR20][R16.64] ;  /* 0x0000001410ae0981 */ /* 0x0002a2000c1e1100 */
[----:B------:R-:W-:Y:S02]  /*46f0*/  PRMT R193, RZ, 0x7610, R193 ;  /* 0x00007610ffc17816 */ /* 0x000fe400000000c1 */
[----:B------:R-:W-:Y:S01]  /*4700*/  SEL R33, R127, R19, !P3 ;  /* 0x000000137f217207 */ /* 0x000fe20005800000 */
[----:B-1----:R-:W-:Y:S02]  /*4710*/  @P0 IMAD.MOV.U32 R16, RZ, RZ, R11 ;  /* 0x000000ffff100224 */ /* 0x002fe400078e000b */
[----:B------:R-:W-:Y:S01]  /*4720*/  @P0 IMAD.MOV.U32 R17, RZ, RZ, R12 ;  /* 0x000000ffff110224 */ /* 0x000fe200078e000c */
[----:B------:R-:W-:Y:S01]  /*4730*/  ISETP.GE.AND P4, PT, R31, RZ, PT ;  /* 0x000000ff1f00720c */ /* 0x000fe20003f86270 */
[----:B------:R-:W-:Y:S01]  /*4740*/  IMAD R19, R20, UR16, RZ ;  /* 0x0000001014137c24 */ /* 0x000fe2000f8e02ff */
[C---:B------:R-:W-:Y:S02]  /*4750*/  SEL R22, R127.reuse, R22, !P3 ;  /* 0x000000167f167207 */ /* 0x040fe40005800000 */
[----:B------:R1:W2:Y:S01]  /*4760*/  @P0 LDG.E.U8 R194, desc[UR20][R16.64] ;  /* 0x0000001410c20981 */ /* 0x0002a2000c1e1100 */
[C---:B------:R-:W-:Y:S01]  /*4770*/  SEL R18, R127.reuse, R18, !P3 ;  /* 0x000000127f127207 */ /* 0x040fe20005800000 */
[----:B------:R-:W-:Y:S01]  /*4780*/  @!P5 IMAD.MOV R117, RZ, RZ, -R117 ;  /* 0x000000ffff75d224 */ /* 0x000fe200078e0a75 */
[----:B------:R-:W-:Y:S01]  /*4790*/  SEL R25, R127, R26, !P3 ;  /* 0x0000001a7f197207 */ /* 0x000fe20005800000 */
[----:B------:R-:W-:-:S02]  /*47a0*/  IMAD R31, R22, UR16, RZ ;  /* 0x00000010161f7c24 */ /* 0x000fc4000f8e02ff */
[----:B-1----:R-:W-:Y:S02]  /*47b0*/  @P0 IMAD.MOV.U32 R16, RZ, RZ, R13 ;  /* 0x000000ffff100224 */ /* 0x002fe400078e000d */
[----:B------:R-:W-:-:S05]  /*47c0*/  @P0 IMAD.MOV.U32 R17, RZ, RZ, R14 ;  /* 0x000000ffff110224 */ /* 0x000fca00078e000e */
[----:B------:R1:W2:Y:S01]  /*47d0*/  @P0 LDG.E.U8 R193, desc[UR20][R16.64] ;  /* 0x0000001410c10981 */ /* 0x0002a2000c1e1100 */
[----:B------:R-:W-:Y:S01]  /*47e0*/  SEL R29, R127, R15, !P3 ;  /* 0x0000000f7f1d7207 */ /* 0x000fe20005800000 */
[----:B------:R-:W-:Y:S01]  /*47f0*/  IMAD R25, R25, UR16, RZ ;  /* 0x0000001019197c24 */ /* 0x000fe2000f8e02ff */
[----:B-1----:R-:W-:Y:S01]  /*4800*/  IADD3 R16, P5, PT, R19, R186, RZ ;  /* 0x000000ba13107210 */ /* 0x002fe20007fbe0ff */
[----:B------:R-:W-:-:S03]  /*4810*/  IMAD R17, R18, UR16, RZ ;  /* 0x0000001012117c24 */ /* 0x000fc6000f8e02ff */
[----:B------:R-:W-:Y:S02]  /*4820*/  LEA.HI.X.SX32 R19, R19, R126, 0x1, P5 ;  /* 0x0000007e13137211 */ /* 0x000fe400028f0eff */
[-C--:B------:R-:W-:Y:S01]  /*4830*/  IADD3 R139, P5, PT, R31, R186.reuse, RZ ;  /* 0x000000ba1f8b7210 */ /* 0x080fe20007fbe0ff */
[----:B------:R-:W-:Y:S01]  /*4840*/  @!P4 IMAD.MOV R118, RZ, RZ, -R118 ;  /* 0x000000ffff76c224 */ /* 0x000fe200078e0a76 */
[----:B------:R-:W-:Y:S01]  /*4850*/  IADD3 R15, P4, PT, R17, R186, RZ ;  /* 0x000000ba110f7210 */ /* 0x000fe20007f9e0ff */
[----:B------:R-:W-:Y:S01]  /*4860*/  IMAD R29, R29, UR16, RZ ;  /* 0x000000101d1d7c24 */ /* 0x000fe2000f8e02ff */
[----:B------:R-:W-:Y:S02]  /*4870*/  LEA.HI.X.SX32 R140, R31, R126, 0x1, P5 ;  /* 0x0000007e1f8c7211 */ /* 0x000fe400028f0eff */
[----:B------:R-:W-:Y:S02]  /*4880*/  IADD3 R22, P5, PT, R25, R186, RZ ;  /* 0x000000ba19167210 */ /* 0x000fe40007fbe0ff */
[----:B------:R-:W-:-:S02]  /*4890*/  SEL R21, R127, R28, !P3 ;  /* 0x0000001c7f157207 */ /* 0x000fc40005800000 */
[-C--:B------:R-:W-:Y:S01]  /*48a0*/  LEA.HI.X.SX32 R17, R17, R126.reuse, 0x1, P4 ;  /* 0x0000007e11117211 */ /* 0x080fe200020f0eff */
[----:B------:R-:W-:Y:S01]  /*48b0*/  IMAD R33, R33, UR16, RZ ;  /* 0x0000001021217c24 */ /* 0x000fe2000f8e02ff */
[----:B------:R-:W-:Y:S02]  /*48c0*/  LEA.HI.X.SX32 R25, R25, R126, 0x1, P5 ;  /* 0x0000007e19197211 */ /* 0x000fe400028f0eff */
[----:B------:R-:W-:Y:S01]  /*48d0*/  IADD3 R26, P5, PT, R29, R186, RZ ;  /* 0x000000ba1d1a7210 */ /* 0x000fe20007fbe0ff */
[----:B------:R-:W-:Y:S01]  /*48e0*/  IMAD R21, R21, UR16, RZ ;  /* 0x0000001015157c24 */ /* 0x000fe2000f8e02ff */
[----:B------:R-:W-:Y:S01]  /*48f0*/  PRMT R192, RZ, 0x7610, R192 ;  /* 0x00007610ffc07816 */ /* 0x000fe200000000c0 */
[----:B------:R-:W-:Y:S01]  /*4900*/  @P0 IMAD.MOV.U32 R31, RZ, RZ, R17 ;  /* 0x000000ffff1f0224 */ /* 0x000fe200078e0011 */
[----:B------:R-:W-:Y:S01]  /*4910*/  SEL R27, R127, R30, !P3 ;  /* 0x0000001e7f1b7207 */ /* 0x000fe20005800000 */
[----:B------:R-:W-:Y:S01]  /*4920*/  @P0 IMAD.MOV.U32 R30, RZ, RZ, R15 ;  /* 0x000000ffff1e0224 */ /* 0x000fe200078e000f */
[----:B------:R-:W-:-:S02]  /*4930*/  LEA.HI.X.SX32 R28, R29, R126, 0x1, P5 ;  /* 0x0000007e1d1c7211 */ /* 0x000fc400028f0eff */
[-C--:B------:R-:W-:Y:S02]  /*4940*/  IADD3 R29, P5, PT, R33, R186.reuse, RZ ;  /* 0x000000ba211d7210 */ /* 0x080fe40007fbe0ff */
[C---:B------:R-:W-:Y:S01]  /*4950*/  IADD3 R18, P4, PT, R21.reuse, R186, RZ ;  /* 0x000000ba15127210 */ /* 0x040fe20007f9e0ff */
[----:B------:R1:W2:Y:S01]  /*4960*/  @P0 LDG.E.U8 R192, desc[UR20][R30.64] ;  /* 0x000000141ec00981 */ /* 0x0002a2000c1e1100 */
[----:B------:R-:W-:Y:S02]  /*4970*/  PRMT R185, RZ, 0x7610, R185 ;  /* 0x00007610ffb97816 */ /* 0x000fe400000000b9 */
[-C--:B------:R-:W-:Y:S02]  /*4980*/  LEA.HI.X.SX32 R20, R21, R126.reuse, 0x1, P4 ;  /* 0x0000007e15147211 */ /* 0x080fe400020f0eff */
[----:B-1----:R-:W-:Y:S01]  /*4990*/  LEA.HI.X.SX32 R30, R33, R126, 0x1, P5 ;  /* 0x0000007e211e7211 */ /* 0x002fe200028f0eff */
[----:B------:R-:W-:Y:S01]  /*49a0*/  @P0 IMAD.MOV.U32 R33, RZ, RZ, R19 ;  /* 0x000000ffff210224 */ /* 0x000fe200078e0013 */
[----:B------:R-:W-:Y:S01]  /*49b0*/  ISETP.GE.AND P5, PT, R32, RZ, PT ;  /* 0x000000ff2000720c */ /* 0x000fe20003fa6270 */
[----:B------:R-:W-:Y:S01]  /*49c0*/  @P0 IMAD.MOV.U32 R32, RZ, RZ, R16 ;  /* 0x000000ffff200224 */ /* 0x000fe200078e0010 */
[----:B------:R-:W-:-:S04]  /*49d0*/  PRMT R31, RZ, 0x7610, R31 ;  /* 0x00007610ff1f7816 */ /* 0x000fc8000000001f */
[----:B------:R1:W2:Y:S02]  /*49e0*/  @P0 LDG.E.U8 R185, desc[UR20][R32.64] ;  /* 0x0000001420b90981 */ /* 0x0002a4000c1e1100 */
[----:B-1----:R-:W-:Y:S02]  /*49f0*/  @P0 IMAD.MOV.U32 R32, RZ, RZ, R18 ;  /* 0x000000ffff200224 */ /* 0x002fe400078e0012 */
[----:B------:R-:W-:-:S05]  /*4a00*/  @P0 IMAD.MOV.U32 R33, RZ, RZ, R20 ;  /* 0x000000ffff210224 */ /* 0x000fca00078e0014 */
[----:B------:R1:W2:Y:S01]  /*4a10*/  @P0 LDG.E.U8 R31, desc[UR20][R32.64] ;  /* 0x00000014201f0981 */ /* 0x0002a2000c1e1100 */
[----:B------:R-:W-:Y:S02]  /*4a20*/  ISETP.GT.U32.AND P6, PT, R188, R35, PT ;  /* 0x00000023bc00720c */ /* 0x000fe40003fc4070 */
[----:B------:R-:W-:Y:S01]  /*4a30*/  SEL R23, R127, R24, !P3 ;  /* 0x000000187f177207 */ /* 0x000fe20005800000 */
[----:B------:R-:W-:Y:S10]  /*4a40*/  STL [R1+0x330], R7 ;  /* 0x0003300701007387 */ /* 0x000ff40000100800 */
[----:B------:R-:W-:-:S02]  /*4a50*/  @!P6 IMAD.IADD R35, R35, 0x1, -R188 ;  /* 0x000000012323e824 */ /* 0x000fc400078e0abc */
[----:B------:R-:W-:-:S03]  /*4a60*/  IMAD R23, R23, UR16, RZ ;  /* 0x0000001017177c24 */ /* 0x000fc6000f8e02ff */
[----:B------:R-:W-:Y:S01]  /*4a70*/  ISETP.GT.U32.AND P6, PT, R188, R35, PT ;  /* 0x00000023bc00720c */ /* 0x000fe20003fc4070 */
[----:B------:R-:W-:Y:S01]  /*4a80*/  STL [R1+0x32c], R5 ;  /* 0x00032c0501007387 */ /* 0x000fe20000100800 */
[----:B------:R-:W-:Y:S01]  /*4a90*/  IMAD R27, R27, UR16, RZ ;  /* 0x000000101b1b7c24 */ /* 0x000fe2000f8e02ff */
[C---:B------:R-:W-:Y:S02]  /*4aa0*/  IADD3 R21, P4, PT, R23.reuse, R186, RZ ;  /* 0x000000ba17157210 */ /* 0x040fe40007f9e0ff */
[----:B------:R-:W-:Y:S04]  /*4ab0*/  STL [R1+0x338], R6 ;  /* 0x0003380601007387 */ /* 0x000fe80000100800 */
[----:B------:R-:W-:Y:S01]  /*4ac0*/  STL [R1+0x334], R8 ;  /* 0x0003340801007387 */ /* 0x000fe20000100800 */
[----:B------:R-:W-:-:S03]  /*4ad0*/  LEA.HI.X.SX32 R23, R23, R126, 0x1, P4 ;  /* 0x0000007e17177211 */ /* 0x000fc600020f0eff */
[----:B------:R-:W-:Y:S01]  /*4ae0*/  STL [R1+0x340], R10 ;  /* 0x0003400a01007387 */ /* 0x000fe20000100800 */
[----:B------:R-:W-:-:S03]  /*4af0*/  IADD3 R24, P4, PT, R27, R186, RZ ;  /* 0x000000ba1b187210 */ /* 0x000fc60007f9e0ff */
[----:B------:R-:W-:Y:S01]  /*4b00*/  STL [R1+0x33c], R9 ;  /* 0x00033c0901007387 */ /* 0x000fe20000100800 */
[----:B------:R-:W-:-:S03]  /*4b10*/  @!P6 IMAD.IADD R35, R35, 0x1, -R188 ;  /* 0x000000012323e824 */ /* 0x000fc600078e0abc */
[----:B------:R-:W-:Y:S01]  /*4b20*/  STL [R1+0x348], R11 ;  /* 0x0003480b01007387 */ /* 0x000fe20000100800 */
[----:B------:R-:W-:-:S03]  /*4b30*/  SEL R34, R127, R34, !P3 ;  /* 0x000000227f227207 */ /* 0x000fc60005800000 */
[----:B------:R-:W-:Y:S04]  /*4b40*/  STL [R1+0x344], R12 ;  /* 0x0003440c01007387 */ /* 0x000fe80000100800 */
[----:B------:R-:W-:Y:S01]  /*4b50*/  STL [R1+0x350], R14 ;  /* 0x0003500e01007387 */ /* 0x000fe20000100800 */
[----:B------:R-:W-:-:S03]  /*4b60*/  LEA.HI.X.SX32 R27, R27, R126, 0x1, P4 ;  /* 0x0000007e1b1b7211 */ /* 0x000fc600020f0eff */
[----:B------:R-:W-:Y:S01]  /*4b70*/  STL [R1+0x34c], R13 ;  /* 0x00034c0d01007387 */ /* 0x000fe20000100800 */
[----:B------:R-:W-:-:S03]  /*4b80*/  IMAD.MOV.U32 R42, RZ, RZ, R35 ;  /* 0x000000ffff2a7224 */ /* 0x000fc600078e0023 */
[----:B------:R-:W-:Y:S01]  /*4b90*/  STL [R1+0x100], R139 ;  /* 0x0001008b01007387 */ /* 0x000fe20000100800 */
[----:B------:R-:W-:-:S03]  /*4ba0*/  IMAD R35, R34, UR16, RZ ;  /* 0x0000001022237c24 */ /* 0x000fc6000f8e02ff */
[----:B------:R-:W-:Y:S04]  /*4bb0*/  STL [R1+0xfc], R140 ;  /* 0x0000fc8c01007387 */ /* 0x000fe80000100800 */
[----:B------:R-:W-:Y:S01]  /*4bc0*/  STL [R1+0x358], R15 ;  /* 0x0003580f01007387 */ /* 0x000fe20000100800 */
[----:B------:R-:W-:-:S03]  /*4bd0*/  PRMT R49, RZ, 0x7610, R49 ;  /* 0x00007610ff317816 */ /* 0x000fc60000000031 */
[----:B------:R-:W-:Y:S01]  /*4be0*/  STL [R1+0x354], R17 ;  /* 0x0003541101007387 */ /* 0x000fe20000100800 */
[----:B-1----:R-:W-:-:S03]  /*4bf0*/  @P0 IMAD.MOV.U32 R32, RZ, RZ, R24 ;  /* 0x000000ffff200224 */ /* 0x002fc600078e0018 */
[----:B------:R-:W-:Y:S01]  /*4c00*/  STL [R1+0x360], R16 ;  /* 0x0003601001007387 */ /* 0x000fe20000100800 */
[----:B------:R-:W-:-:S03]  /*4c10*/  @P0 IMAD.MOV.U32 R33, RZ, RZ, R27 ;  /* 0x000000ffff210224 */ /* 0x000fc600078e001b */
[----:B------:R-:W-:Y:S01]  /*4c20*/  STL [R1+0x35c], R19 ;  /* 0x00035c1301007387 */ /* 0x000fe20000100800 */
[----:B------:R-:W-:-:S03]  /*4c30*/  @!P5 IMAD.MOV R42, RZ, RZ, -R42 ;  /* 0x000000ffff2ad224 */ /* 0x000fc600078e0a2a */
[----:B------:R-:W-:Y:S04]  /*4c40*/  STL [R1+0x368], R18 ;  /* 0x0003681201007387 */ /* 0x000fe80000100800 */
[----:B------:R-:W-:Y:S01]  /*4c50*/  STL [R1+0x364], R20 ;  /* 0x0003641401007387 */ /* 0x000fe20000100800 */
[----:B------:R-:W-:Y:S01]  /*4c60*/  PRMT R41, RZ, 0x7610, R41 ;  /* 0x00007610ff297816 */ /* 0x000fe20000000029 */
[----:B------:R-:W-:Y:S02]  /*4c70*/  @P0 IMAD.MOV.U32 R34, RZ, RZ, R26 ;  /* 0x000000ffff220224 */ /* 0x000fe400078e001a */
[----:B------:R1:W3:Y:S02]  /*4c80*/  @P0 LDG.E.U8 R49, desc[UR20][R32.64] ;  /* 0x0000001420310981 */ /* 0x0002e4000c1e1100 */
[----:B-1----:R-:W-:-:S02]  /*4c90*/  PRMT R33, RZ, 0x7610, R33 ;  /* 0x00007610ff217816 */ /* 0x002fc40000000021 */
[----:B--2---:R1:W-:Y:S02]  /*4ca0*/  STL [R1+0x164], R31 ;  /* 0x0001641f01007387 */ /* 0x0043e40000100800 */
[----:B-1----:R-:W-:-:S04]  /*4cb0*/  IADD3 R31, P5, PT, R35, R186, RZ ;  /* 0x000000ba231f7210 */ /* 0x002fc80007fbe0ff */
[----:B------:R-:W-:Y:S01]  /*4cc0*/  LEA.HI.X.SX32 R32, R35, R126, 0x1, P5 ;  /* 0x0000007e23207211 */ /* 0x000fe200028f0eff */
[----:B------:R-:W-:-:S05]  /*4cd0*/  @P0 IMAD.MOV.U32 R35, RZ, RZ, R28 ;  /* 0x000000ffff230224 */ /* 0x000fca00078e001c */
[----:B------:R1:W2:Y:S02]  /*4ce0*/  @P0 LDG.E.U8 R41, desc[UR20][R34.64] ;  /* 0x0000001422290981 */ /* 0x0002a4000c1e1100 */
[----:B-1----:R-:W-:Y:S02]  /*4cf0*/  @P0 IMAD.MOV.U32 R34, RZ, RZ, R29 ;  /* 0x000000ffff220224 */ /* 0x002fe400078e001d */
[----:B------:R-:W-:-:S05]  /*4d00*/  @P0 IMAD.MOV.U32 R35, RZ, RZ, R30 ;  /* 0x000000ffff230224 */ /* 0x000fca00078e001e */
[----:B------:R-:W3:Y:S01]  /*4d10*/  @P0 LDG.E.U8 R33, desc[UR20][R34.64] ;  /* 0x0000001422210981 */ /* 0x000ee2000c1e1100 */
[C---:B------:R-:W-:Y:S02]  /*4d20*/  ISETP.GT.U32.AND P4, PT, R188.reuse, R39, PT ;  /* 0x00000027bc00720c */ /* 0x040fe40003f84070 */
[----:B------:R-:W-:-:S11]  /*4d30*/  ISETP.GT.U32.AND P6, PT, R188, R37, PT ;  /* 0x00000025bc00720c */ /* 0x000fd60003fc4070 */
[--C-:B------:R-:W-:Y:S02]  /*4d40*/  @!P4 IMAD.IADD R39, R39, 0x1, -R188.reuse ;  /* 0x000000012727c824 */ /* 0x100fe400078e0abc */
[----:B------:R-:W-:-:S03]  /*4d50*/  @!P6 IMAD.IADD R37, R37, 0x1, -R188 ;  /* 0x000000012525e824 */ /* 0x000fc600078e0abc */
[C---:B------:R-:W-:Y:S02]  /*4d60*/  ISETP.GT.U32.AND P4, PT, R188.reuse, R39, PT ;  /* 0x00000027bc00720c */ /* 0x040fe40003f84070 */
[----:B------:R-:W-:Y:S01]  /*4d70*/  ISETP.GE.AND P6, PT, R45, RZ, PT ;  /* 0x000000ff2d00720c */ /* 0x000fe20003fc6270 */
[----:B------:R-:W-:Y:S01]  /*4d80*/  STL [R1+0x370], R24 ;  /* 0x0003701801007387 */ /* 0x000fe20000100800 */
[----:B------:R-:W-:-:S03]  /*4d90*/  ISETP.GT.U32.AND P5, PT, R188, R37, PT ;  /* 0x00000025bc00720c */ /* 0x000fc60003fa4070 */
[----:B------:R-:W-:Y:S04]  /*4da0*/  STL [R1+0x36c], R27 ;  /* 0x00036c1b01007387 */ /* 0x000fe80000100800 */
[----:B------:R-:W-:Y:S04]  /*4db0*/  STL [R1+0x378], R26 ;  /* 0x0003781a01007387 */ /* 0x000fe80000100800 */
[----:B------:R-:W-:Y:S01]  /*4dc0*/  STL [R1+0x374], R28 ;  /* 0x0003741c01007387 */ /* 0x000fe20000100800 */
[----:B------:R-:W-:-:S04]  /*4dd0*/  @!P4 IMAD.IADD R39, R39, 0x1, -R188 ;  /* 0x000000012727c824 */ /* 0x000fc800078e0abc */
[----:B------:R-:W-:Y:S01]  /*4de0*/  @!P6 IMAD.MOV R39, RZ, RZ, -R39 ;  /* 0x000000ffff27e224 */ /* 0x000fe200078e0a27 */
[----:B------:R-:W-:Y:S01]  /*4df0*/  ISETP.GE.AND P6, PT, R43, RZ, PT ;  /* 0x000000ff2b00720c */ /* 0x000fe20003fc6270 */
[----:B------:R-:W-:Y:S01]  /*4e00*/  @!P5 IMAD.IADD R37, R37, 0x1, -R188 ;  /* 0x000000012525d824 */ /* 0x000fe200078e0abc */
[C---:B------:R-:W-:Y:S02]  /*4e10*/  SEL R42, R127.reuse, R42, !P3 ;  /* 0x0000002a7f2a7207 */ /* 0x040fe40005800000 */
[----:B------:R-:W-:Y:S01]  /*4e20*/  SEL R43, R127, R38, !P3 ;  /* 0x000000267f2b7207 */ /* 0x000fe20005800000 */
[----:B------:R-:W-:-:S04]  /*4e30*/  IMAD.MOV.U32 R38, RZ, RZ, R37 ;  /* 0x000000ffff267224 */ /* 0x000fc800078e0025 */
[----:B------:R-:W-:-:S04]  /*4e40*/  IMAD R43, R43, UR16, RZ ;  /* 0x000000102b2b7c24 */ /* 0x000fc8000f8e02ff */
[----:B------:R-:W-:Y:S01]  /*4e50*/  @!P6 IMAD.MOV R38, RZ, RZ, -R38 ;  /* 0x000000ffff26e224 */ /* 0x000fe200078e0a26 */
[C---:B------:R-:W-:Y:S02]  /*4e60*/  SEL R45, R127.reuse, R36, !P3 ;  /* 0x000000247f2d7207 */ /* 0x040fe40005800000 */
[----:B------:R-:W-:Y:S01]  /*4e70*/  PRMT R44, RZ, 0x7610, R44 ;  /* 0x00007610ff2c7816 */ /* 0x000fe2000000002c */
[----:B--2---:R1:W-:Y:S02]  /*4e80*/  STL [R1+0x174], R41 ;  /* 0x0001742901007387 */ /* 0x0043e40000100800 */
[----:B-1----:R-:W-:Y:S02]  /*4e90*/  SEL R41, R127, R40, !P3 ;  /* 0x000000287f297207 */ /* 0x002fe40005800000 */
[----:B------:R-:W-:Y:S03]  /*4ea0*/  STL [R1+0x380], R29 ;  /* 0x0003801d01007387 */ /* 0x000fe60000100800 */
[----:B------:R-:W-:Y:S01]  /*4eb0*/  IMAD R41, R41, UR16, RZ ;  /* 0x0000001029297c24 */ /* 0x000fe2000f8e02ff */
[----:B------:R-:W-:Y:S04]  /*4ec0*/  STL [R1+0x37c], R30 ;  /* 0x00037c1e01007387 */ /* 0x000fe80000100800 */
[----:B---3--:R1:W-:Y:S02]  /*4ed0*/  STL [R1+0x180], R33 ;  /* 0x0001802101007387 */ /* 0x0083e40000100800 */
[----:B-1----:R-:W-:-:S04]  /*4ee0*/  IADD3 R33, P5, PT, R41, R186, RZ ;  /* 0x000000ba29217210 */ /* 0x002fc80007fbe0ff */
[----:B------:R-:W-:Y:S02]  /*4ef0*/  LEA.HI.X.SX32 R34, R41, R126, 0x1, P5 ;  /* 0x0000007e29227211 */ /* 0x000fe400028f0eff */
[----:B------:R-:W-:Y:S01]  /*4f00*/  SEL R41, R127, R39, !P3 ;  /* 0x000000277f297207 */ /* 0x000fe20005800000 */
[----:B------:R-:W-:Y:S01]  /*4f10*/  IMAD R39, R42, UR16, RZ ;  /* 0x000000102a277c24 */ /* 0x000fe2000f8e02ff */
[----:B------:R-:W-:-:S04]  /*4f20*/  IADD3 R35, P5, PT, R43, R186, RZ ;  /* 0x000000ba2b237210 */ /* 0x000fc80007fbe0ff */
[----:B------:R-:W-:-:S04]  /*4f30*/  IADD3 R37, P6, PT, R39, R186, RZ ;  /* 0x000000ba27257210 */ /* 0x000fc80007fde0ff */
[-C--:B------:R-:W-:Y:S01]  /*4f40*/  LEA.HI.X.SX32 R39, R39, R126.reuse, 0x1, P6 ;  /* 0x0000007e27277211 */ /* 0x080fe200030f0eff */
[----:B------:R-:W-:Y:S01]  /*4f50*/  @P0 IMAD.MOV.U32 R42, RZ, RZ, R37 ;  /* 0x000000ffff2a0224 */ /* 0x000fe200078e0025 */
[----:B------:R-:W-:-:S03]  /*4f60*/  LEA.HI.X.SX32 R36, R43, R126, 0x1, P5 ;  /* 0x0000007e2b247211 */ /* 0x000fc600028f0eff */
[----:B------:R-:W-:-:S05]  /*4f70*/  @P0 IMAD.MOV.U32 R43, RZ, RZ, R39 ;  /* 0x000000ffff2b0224 */ /* 0x000fca00078e0027 */
[----:B------:R1:W2:Y:S01]  /*4f80*/  @P0 LDG.E.U8 R44, desc[UR20][R42.64] ;  /* 0x000000142a2c0981 */ /* 0x0002a2000c1e1100 */
[----:B------:R-:W-:-:S03]  /*4f90*/  IMAD R41, R41, UR16, RZ ;  /* 0x0000001029297c24 */ /* 0x000fc6000f8e02ff */
[----:B------:R3:W-:Y:S01]  /*4fa0*/  STL [R1+0x17c], R49 ;  /* 0x00017c3101007387 */ /* 0x0007e20000100800 */
[----:B------:R-:W-:Y:S01]  /*4fb0*/  IMAD R45, R45, UR16, RZ ;  /* 0x000000102d2d7c24 */ /* 0x000fe2000f8e02ff */
[----:B---3--:R-:W-:Y:S02]  /*4fc0*/  SEL R49, R127, R38, !P3 ;  /* 0x000000267f317207 */ /* 0x008fe40005800000 */
[C---:B------:R-:W-:Y:S01]  /*4fd0*/  IADD3 R38, P5, PT, R41.reuse, R186, RZ ;  /* 0x000000ba29267210 */ /* 0x040fe20007fbe0ff */
[----:B------:R-:W-:Y:S03]  /*4fe0*/  STL [R1+0x388], R37 ;  /* 0x0003882501007387 */ /* 0x000fe60000100800 */
[----:B------:R-:W-:Y:S02]  /*4ff0*/  LEA.HI.X.SX32 R40, R41, R126, 0x1, P5 ;  /* 0x0000007e29287211 */ /* 0x000fe400028f0eff */
[----:B------:R-:W-:Y:S01]  /*5000*/  IADD3 R41, P5, PT, R45, R186, RZ ;  /* 0x000000ba2d297210 */ /* 0x000fe20007fbe0ff */
[----:B------:R-:W-:Y:S01]  /*5010*/  STL [R1+0x384], R39 ;  /* 0x0003842701007387 */ /* 0x000fe20000100800 */
[----:B------:R-:W-:-:S02]  /*5020*/  PRMT R50, RZ, 0x7610, R50 ;  /* 0x00007610ff327816 */ /* 0x000fc40000000032 */
[----:B-1----:R-:W-:Y:S01]  /*5030*/  LEA.HI.X.SX32 R42, R45, R126, 0x1, P5 ;  /* 0x0000007e2d2a7211 */ /* 0x002fe200028f0eff */
[----:B------:R-:W-:Y:S01]  /*5040*/  @P0 IMAD.MOV.U32 R45, RZ, RZ, R40 ;  /* 0x000000ffff2d0224 */ /* 0x000fe200078e0028 */
[----:B------:R-:W-:Y:S01]  /*5050*/  ISETP.GT.U32.AND P4, PT, R188, R47, PT ;  /* 0x0000002fbc00720c */ /* 0x000fe20003f84070 */
[----:B--2---:R1:W-:Y:S02]  /*5060*/  STL [R1+0x184], R44 ;  /* 0x0001842c01007387 */ /* 0x0043e40000100800 */
[----:B-1----:R-:W-:-:S05]  /*5070*/  @P0 IMAD.MOV.U32 R44, RZ, RZ, R38 ;  /* 0x000000ffff2c0224 */ /* 0x002fca00078e0026 */
[----:B------:R1:W2:Y:S05]  /*5080*/  @P0 LDG.E.U8 R50, desc[UR20][R44.64] ;  /* 0x000000142c320981 */ /* 0x0002aa000c1e1100 */
[----:B------:R-:W-:-:S05]  /*5090*/  @!P4 IMAD.IADD R47, R47, 0x1, -R188 ;  /* 0x000000012f2fc824 */ /* 0x000fca00078e0abc */
[----:B------:R-:W-:Y:S01]  /*50a0*/  ISETP.GT.U32.AND P4, PT, R188, R47, PT ;  /* 0x0000002fbc00720c */ /* 0x000fe20003f84070 */
[----:B------:R-:W-:-:S05]  /*50b0*/  IMAD R49, R49, UR16, RZ ;  /* 0x0000001031317c24 */ /* 0x000fca000f8e02ff */
[C---:B------:R-:W-:Y:S01]  /*50c0*/  IADD3 R43, P5, PT, R49.reuse, R186, RZ ;  /* 0x000000ba312b7210 */ /* 0x040fe20007fbe0ff */
[----:B------:R-:W-:Y:S03]  /*50d0*/  STL [R1+0x390], R38 ;  /* 0x0003902601007387 */ /* 0x000fe60000100800 */
[----:B-1----:R-:W-:Y:S01]  /*50e0*/  LEA.HI.X.SX32 R44, R49, R126, 0x1, P5 ;  /* 0x0000007e312c7211 */ /* 0x002fe200028f0eff */
[----:B------:R-:W-:Y:S02]  /*50f0*/  STL [R1+0x38c], R40 ;  /* 0x00038c2801007387 */ /* 0x000fe40000100800 */
[----:B------:R-:W-:Y:S01]  /*5100*/  @!P4 IMAD.IADD R47, R47, 0x1, -R188 ;  /* 0x000000012f2fc824 */ /* 0x000fe200078e0abc */
[----:B------:R-:W-:Y:S02]  /*5110*/  ISETP.GE.AND P6, PT, R53, RZ, PT ;  /* 0x000000ff3500720c */ /* 0x000fe40003fc6270 */
[----:B------:R-:W-:-:S02]  /*5120*/  PRMT R52, RZ, 0x7610, R52 ;  /* 0x00007610ff347816 */ /* 0x000fc40000000034 */
[----:B------:R-:W-:Y:S01]  /*5130*/  SEL R53, R127, R46, !P3 ;  /* 0x0000002e7f357207 */ /* 0x000fe20005800000 */
[----:B------:R-:W-:Y:S01]  /*5140*/  @P0 IMAD.MOV.U32 R46, RZ, RZ, R43 ;  /* 0x000000ffff2e0224 */ /* 0x000fe200078e002b */
[----:B--2---:R1:W-:Y:S02]  /*5150*/  STL [R1+0x190], R50 ;  /* 0x0001903201007387 */ /* 0x0043e40000100800 */
[----:B-1----:R-:W-:Y:S02]  /*5160*/  IMAD.MOV.U32 R50, RZ, RZ, R47 ;  /* 0x000000ffff327224 */ /* 0x002fe400078e002f */
[----:B------:R-:W-:-:S05]  /*5170*/  @P0 IMAD.MOV.U32 R47, RZ, RZ, R44 ;  /* 0x000000ffff2f0224 */ /* 0x000fca00078e002c */
[----:B------:R1:W2:Y:S01]  /*5180*/  @P0 LDG.E.U8 R52, desc[UR20][R46.64] ;  /* 0x000000142e340981 */ /* 0x0002a2000c1e1100 */
[----:B------:R-:W-:Y:S01]  /*5190*/  ISETP.GT.U32.AND P4, PT, R188, R119, PT ;  /* 0x00000077bc00720c */ /* 0x000fe20003f84070 */
[----:B------:R-:W-:Y:S02]  /*51a0*/  @!P6 IMAD.MOV R50, RZ, RZ, -R50 ;  /* 0x000000ffff32e224 */ /* 0x000fe400078e0a32 */
[----:B------:R-:W-:-:S03]  /*51b0*/  IMAD R53, R53, UR16, RZ ;  /* 0x0000001035357c24 */ /* 0x000fc6000f8e02ff */
[----:B------:R-:W-:-:S05]  /*51c0*/  SEL R49, R127, R50, !P3 ;  /* 0x000000327f317207 */ /* 0x000fca0005800000 */
[----:B------:R-:W-:Y:S02]  /*51d0*/  IMAD R49, R49, UR16, RZ ;  /* 0x0000001031317c24 */ /* 0x000fe4000f8e02ff */
[----:B------:R-:W-:Y:S01]  /*51e0*/  @!P4 IMAD.IADD R119, R119, 0x1, -R188 ;  /* 0x000000017777c824 */ /* 0x000fe200078e0abc */
[----:B------:R-:W-:-:S04]  /*51f0*/  IADD3 R45, P4, PT, R53, R186, RZ ;  /* 0x000000ba352d7210 */ /* 0x000fc80007f9e0ff */
[----:B-1----:R-:W-:Y:S02]  /*5200*/  LEA.HI.X.SX32 R46, R53, R126, 0x1, P4 ;  /* 0x0000007e352e7211 */ /* 0x002fe400020f0eff */
[C---:B------:R-:W-:Y:S01]  /*5210*/  IADD3 R47, P4, PT, R49.reuse, R186, RZ ;  /* 0x000000ba312f7210 */ /* 0x040fe20007f9e0ff */
[----:B------:R-:W-:Y:S03]  /*5220*/  STL [R1+0x398], R43 ;  /* 0x0003982b01007387 */ /* 0x000fe60000100800 */
[----:B------:R-:W-:Y:S01]  /*5230*/  LEA.HI.X.SX32 R49, R49, R126, 0x1, P4 ;  /* 0x0000007e31317211 */ /* 0x000fe200020f0eff */
[----:B------:R1:W-:Y:S04]  /*5240*/  STL [R1+0x394], R44 ;  /* 0x0003942c01007387 */ /* 0x0003e80000100800 */
[----:B------:R-:W-:Y:S01]  /*5250*/  @P0 IMAD.MOV.U32 R53, RZ, RZ, R49 ;  /* 0x000000ffff350224 */ /* 0x000fe200078e0031 */
[----:B-1----:R-:W-:-:S02]  /*5260*/  PRMT R44, RZ, 0x7610, R44 ;  /* 0x00007610ff2c7816 */ /* 0x002fc4000000002c */
[----:B------:R-:W-:Y:S01]  /*5270*/  PRMT R43, RZ, 0x7610, R43 ;  /* 0x00007610ff2b7816 */ /* 0x000fe2000000002b */
[----:B--2---:R1:W-:Y:S02]  /*5280*/  STL [R1+0x188], R52 ;  /* 0x0001883401007387 */ /* 0x0043e40000100800 */
[----:B-1----:R-:W-:-:S05]  /*5290*/  @P0 IMAD.MOV.U32 R52, RZ, RZ, R47 ;  /* 0x000000ffff340224 */ /* 0x002fca00078e002f */
[----:B------:R1:W2:Y:S02]  /*52a0*/  @P0 LDG.E.U8 R44, desc[UR20][R52.64] ;  /* 0x00000014342c0981 */ /* 0x0002a4000c1e1100 */
[----:B-1----:R-:W-:Y:S02]  /*52b0*/  @P0 IMAD.MOV.U32 R52, RZ, RZ, R139 ;  /* 0x000000ffff340224 */ /* 0x002fe400078e008b */
[----:B------:R-:W-:-:S05]  /*52c0*/  @P0 IMAD.MOV.U32 R53, RZ, RZ, R140 ;  /* 0x000000ffff350224 */ /* 0x000fca00078e008c */
[----:B------:R1:W3:Y:S01]  /*52d0*/  @P0 LDG.E.U8 R43, desc[UR20][R52.64] ;  /* 0x00000014342b0981 */ /* 0x0002e2000c1e1100 */
[----:B------:R-:W-:Y:S02]  /*52e0*/  ISETP.GT.U32.AND P5, PT, R188, R51, PT ;  /* 0x00000033bc00720c */ /* 0x000fe40003fa4070 */
[----:B------:R-:W-:Y:S01]  /*52f0*/  SEL R123, R127, R48, !P3 ;  /* 0x000000307f7b7207 */ /* 0x000fe20005800000 */
[----:B------:R-:W-:Y:S04]  /*5300*/  STL [R1+0x3a0], R47 ;  /* 0x0003a02f01007387 */ /* 0x000fe80000100800 */
[----:B------:R-:W-:Y:S01]  /*5310*/  STL [R1+0x39c], R49 ;  /* 0x00039c3101007387 */ /* 0x000fe20000100800 */
[----:B------:R-:W-:-:S05]  /*5320*/  IMAD R123, R123, UR16, RZ ;  /* 0x000000107b7b7c24 */ /* 0x000fca000f8e02ff */
[----:B------:R-:W-:Y:S01]  /*5330*/  @!P5 IMAD.IADD R51, R51, 0x1, -R188 ;  /* 0x000000013333d824 */ /* 0x000fe200078e0abc */
[----:B------:R-:W-:-:S04]  /*5340*/  IADD3 R48, P5, PT, R123, R186, RZ ;  /* 0x000000ba7b307210 */ /* 0x000fc80007fbe0ff */
[----:B------:R-:W-:Y:S02]  /*5350*/  LEA.HI.X.SX32 R50, R123, R126, 0x1, P5 ;  /* 0x0000007e7b327211 */ /* 0x000fe400028f0eff */
[C---:B------:R-:W-:Y:S02]  /*5360*/  SEL R179, R127.reuse, R103, !P3 ;  /* 0x000000677fb37207 */ /* 0x040fe40005800000 */
[----:B------:R-:W-:Y:S02]  /*5370*/  SEL R171, R127, R101, !P3 ;  /* 0x000000657fab7207 */ /* 0x000fe40005800000 */
[C---:B------:R-:W-:Y:S02]  /*5380*/  ISETP.GT.U32.AND P6, PT, R188.reuse, R54, PT ;  /* 0x00000036bc00720c */ /* 0x040fe40003fc4070 */
[----:B------:R-:W-:-:S11]  /*5390*/  ISETP.GT.U32.AND P5, PT, R188, R51, PT ;  /* 0x00000033bc00720c */ /* 0x000fd60003fa4070 */
[----:B------:R-:W-:Y:S01]  /*53a0*/  @!P6 IMAD.IADD R54, R54, 0x1, -R188 ;  /* 0x000000013636e824 */ /* 0x000fe200078e0abc */
[----:B------:R-:W-:-:S04]  /*53b0*/  ISETP.GT.U32.AND P6, PT, R188, R119, PT ;  /* 0x00000077bc00720c */ /* 0x000fc80003fc4070 */
[----:B------:R-:W-:Y:S01]  /*53c0*/  ISETP.GT.U32.AND P4, PT, R188, R54, PT ;  /* 0x00000036bc00720c */ /* 0x000fe20003f84070 */
[----:B------:R-:W-:Y:S01]  /*53d0*/  @!P5 IMAD.IADD R51, R51, 0x1, -R188 ;  /* 0x000000013333d824 */ /* 0x000fe200078e0abc */
[----:B------:R-:W-:-:S07]  /*53e0*/  ISETP.GE.AND P5, PT, R125, RZ, PT ;  /* 0x000000ff7d00720c */ /* 0x000fce0003fa6270 */
[----:B------:R-:W-:Y:S01]  /*53f0*/  @!P6 IMAD.IADD R119, R119, 0x1, -R188 ;  /* 0x000000017777e824 */ /* 0x000fe200078e0abc */
[----:B------:R-:W-:Y:S01]  /*5400*/  ISETP.GE.AND P6, PT, R130, RZ, PT ;  /* 0x000000ff8200720c */ /* 0x000fe20003fc6270 */
[----:B-1----:R-:W-:Y:S01]  /*5410*/  @P0 IMAD.MOV.U32 R52, RZ, RZ, R21 ;  /* 0x000000ffff340224 */ /* 0x002fe200078e0015 */
[----:B------:R-:W-:Y:S01]  /*5420*/  PRMT R198, RZ, 0x7610, R198 ;  /* 0x00007610ffc67816 */ /* 0x000fe200000000c6 */
[----:B------:R-:W-:Y:S02]  /*5430*/  @P0 IMAD.MOV.U32 R53, RZ, RZ, R23 ;  /* 0x000000ffff350224 */ /* 0x000fe400078e0017 */
[----:B------:R-:W-:Y:S01]  /*5440*/  @!P4 IMAD.IADD R54, R54, 0x1, -R188 ;  /* 0x000000013636c824 */ /* 0x000fe200078e0abc */
[----:B------:R-:W-:Y:S01]  /*5450*/  ISETP.GE.AND P4, PT, R120, RZ, PT ;  /* 0x000000ff7800720c */ /* 0x000fe20003f86270 */
[----:B------:R-:W-:Y:S01]  /*5460*/  IMAD.MOV.U32 R120, RZ, RZ, R51 ;  /* 0x000000ffff787224 */ /* 0x000fe200078e0033 */
[----:B------:R1:W4:Y:S01]  /*5470*/  @P0 LDG.E.U8 R198, desc[UR20][R52.64] ;  /* 0x0000001434c60981 */ /* 0x000322000c1e1100 */
[----:B------:R-:W-:-:S04]  /*5480*/  PRMT R197, RZ, 0x7610, R197 ;  /* 0x00007610ffc57816 */ /* 0x000fc800000000c5 */
[----:B------:R-:W-:Y:S01]  /*5490*/  @!P6 IMAD.MOV R119, RZ, RZ, -R119 ;  /* 0x000000ffff77e224 */ /* 0x000fe200078e0a77 */
[C---:B------:R-:W-:Y:S01]  /*54a0*/  ISETP.GT.U32.AND P6, PT, R188.reuse, R116, PT ;  /* 0x00000074bc00720c */ /* 0x040fe20003fc4070 */
[----:B-1----:R-:W-:Y:S02]  /*54b0*/  @P0 IMAD.MOV.U32 R52, RZ, RZ, R22 ;  /* 0x000000ffff340224 */ /* 0x002fe400078e0016 */
[----:B------:R-:W-:Y:S01]  /*54c0*/  @P0 IMAD.MOV.U32 R53, RZ, RZ, R25 ;  /* 0x000000ffff350224 */ /* 0x000fe200078e0019 */
[----:B------:R-:W-:Y:S01]  /*54d0*/  SEL R56, R127, R56, !P3 ;  /* 0x000000387f387207 */ /* 0x000fe20005800000 */
[----:B------:R-:W-:Y:S01]  /*54e0*/  @!P5 IMAD.MOV R120, RZ, RZ, -R120 ;  /* 0x000000ffff78d224 */ /* 0x000fe200078e0a78 */
[----:B------:R-:W-:Y:S01]  /*54f0*/  PRMT R196, RZ, 0x7610, R196 ;  /* 0x00007610ffc47816 */ /* 0x000fe200000000c4 */
[----:B------:R-:W-:Y:S01]  /*5500*/  IMAD.MOV.U32 R123, RZ, RZ, R54 ;  /* 0x000000ffff7b7224 */ /* 0x000fe200078e0036 */
[----:B------:R1:W4:Y:S01]  /*5510*/  @P0 LDG.E.U8 R197, desc[UR20][R52.64] ;  /* 0x0000001434c50981 */ /* 0x000322000c1e1100 */
[----:B------:R-:W-:-:S02]  /*5520*/  ISETP.GT.U32.AND P5, PT, R188, R55, PT ;  /* 0x00000037bc00720c */ /* 0x000fc40003fa4070 */
[----:B------:R-:W-:Y:S01]  /*5530*/  SEL R125, R127, R57, !P3 ;  /* 0x000000397f7d7207 */ /* 0x000fe20005800000 */
[----:B------:R-:W-:Y:S01]  /*5540*/  IMAD R57, R56, UR16, RZ ;  /* 0x0000001038397c24 */ /* 0x000fe2000f8e02ff */
[----:B------:R-:W-:Y:S01]  /*5550*/  PRMT R195, RZ, 0x7610, R195 ;  /* 0x00007610ffc37816 */ /* 0x000fe200000000c3 */
[----:B------:R-:W-:Y:S02]  /*5560*/  @!P4 IMAD.MOV R123, RZ, RZ, -R123 ;  /* 0x000000ffff7bc224 */ /* 0x000fe400078e0a7b */
[----:B-1----:R-:W-:Y:S02]  /*5570*/  @P0 IMAD.MOV.U32 R52, RZ, RZ, R31 ;  /* 0x000000ffff340224 */ /* 0x002fe400078e001f */
[----:B------:R-:W-:Y:S01]  /*5580*/  @P0 IMAD.MOV.U32 R53, RZ, RZ, R32 ;  /* 0x000000ffff350224 */ /* 0x000fe200078e0020 */
[----:B------:R-:W-:Y:S01]  /*5590*/  ISETP.GT.U32.AND P4, PT, R188, R58, PT ;  /* 0x0000003abc00720c */ /* 0x000fe20003f84070 */
[----:B------:R-:W-:-:S03]  /*55a0*/  @!P6 IMAD.IADD R116, R116, 0x1, -R188 ;  /* 0x000000017474e824 */ /* 0x000fc600078e0abc */
[----:B------:R1:W4:Y:S01]  /*55b0*/  @P0 LDG.E.U8 R196, desc[UR20][R52.64] ;  /* 0x0000001434c40981 */ /* 0x000322000c1e1100 */
[----:B------:R-:W-:Y:S01]  /*55c0*/  IMAD R125, R125, UR16, RZ ;  /* 0x000000107d7d7c24 */ /* 0x000fe2000f8e02ff */
[----:B------:R-:W-:Y:S01]  /*55d0*/  IADD3 R51, P6, PT, R57, R186, RZ ;  /* 0x000000ba39337210 */ /* 0x000fe20007fde0ff */
[----:B------:R-:W-:Y:S01]  /*55e0*/  @!P5 IMAD.IADD R55, R55, 0x1, -R188 ;  /* 0x000000013737d824 */ /* 0x000fe200078e0abc */
[----:B------:R-:W-:Y:S01]  /*55f0*/  PRMT R199, RZ, 0x7610, R199 ;  /* 0x00007610ffc77816 */ /* 0x000fe200000000c7 */
[----:B-1----:R-:W-:Y:S02]  /*5600*/  @P0 IMAD.MOV.U32 R52, RZ, RZ, R33 ;  /* 0x000000ffff340224 */ /* 0x002fe400078e0021 */
[----:B------:R-:W-:Y:S01]  /*5610*/  @P0 IMAD.MOV.U32 R53, RZ, RZ, R34 ;  /* 0x000000ffff350224 */ /* 0x000fe200078e0022 */
[----:B--2---:R-:W-:Y:S01]  /*5620*/  STL [R1+0x3a4], R44 ;  /* 0x0003a42c01007387 */ /* 0x004fe20000100800 */
[----:B------:R-:W-:-:S03]  /*5630*/  @P0 IMAD.MOV.U32 R56, RZ, RZ, R35 ;  /* 0x000000ffff380224 */ /* 0x000fc600078e0023 */
[----:B------:R1:W2:Y:S04]  /*5640*/  @P0 LDG.E.U8 R195, desc[UR20][R52.64] ;  /* 0x0000001434c30981 */ /* 0x0002a8000c1e1100 */
[----:B---3--:R-:W-:Y:S04]  /*5650*/  STL [R1+0x3a8], R43 ;  /* 0x0003a82b01007387 */ /* 0x008fe80000100800 */
[----:B------:R-:W-:Y:S04]  /*5660*/  STL [R1+0x3b0], R21 ;  /* 0x0003b01501007387 */ /* 0x000fe80000100800 */
        /* <DEDUP_REMOVED lines=13> */
[----:B------:R3:W-:Y:S04]  /*5740*/  STL [R1+0x3e8], R48 ;  /* 0x0003e83001007387 */ /* 0x0007e80000100800 */
[----:B------:R-:W-:Y:S04]  /*5750*/  STL [R1+0x3e4], R50 ;  /* 0x0003e43201007387 */ /* 0x000fe80000100800 */
[----:B------:R-:W2:Y:S04]  /*5760*/  LDL R103, [R1+0x240] ;  /* 0x0002400001677983 */ /* 0x000ea80000100800 */
[----:B------:R-:W2:Y:S01]  /*5770*/  LDL R101, [R1+0x23c] ;  /* 0x00023c0001657983 */ /* 0x000ea20000100800 */
[----:B-1----:R-:W-:Y:S01]  /*5780*/  LEA.HI.X.SX32 R53, R57, R126, 0x1, P6 ;  /* 0x0000007e39357211 */ /* 0x002fe200030f0eff */
[----:B------:R-:W-:Y:S01]  /*5790*/  @P0 IMAD.MOV.U32 R57, RZ, RZ, R36 ;  /* 0x000000ffff390224 */ /* 0x000fe200078e0024 */
[----:B------:R-:W-:Y:S01]  /*57a0*/  IADD3 R52, P5, PT, R125, R186, RZ ;  /* 0x000000ba7d347210 */ /* 0x000fe20007fbe0ff */
[----:B------:R-:W-:Y:S01]  /*57b0*/  @!P4 IMAD.IADD R58, R58, 0x1, -R188 ;  /* 0x000000013a3ac824 */ /* 0x000fe200078e0abc */
[----:B------:R-:W-:-:S02]  /*57c0*/  PRMT R200, RZ, 0x7610, R200 ;  /* 0x00007610ffc87816 */ /* 0x000fc400000000c8 */
[----:B------:R-:W-:Y:S01]  /*57d0*/  LEA.HI.X.SX32 R54, R125, R126, 0x1, P5 ;  /* 0x0000007e7d367211 */ /* 0x000fe200028f0eff */
[----:B------:R1:W2:Y:S01]  /*57e0*/  @P0 LDG.E.U8 R199, desc[UR20][R56.64] ;  /* 0x0000001438c70981 */ /* 0x0002a2000c1e1100 */
[C---:B------:R-:W-:Y:S02]  /*57f0*/  ISETP.GT.U32.AND P5, PT, R188.reuse, R55, PT ;  /* 0x00000037bc00720c */ /* 0x040fe40003fa4070 */
[----:B------:R-:W-:Y:S02]  /*5800*/  ISETP.GT.U32.AND P6, PT, R188, R58, PT ;  /* 0x0000003abc00720c */ /* 0x000fe40003fc4070 */
[----:B------:R-:W-:Y:S01]  /*5810*/  PRMT R202, RZ, 0x7610, R202 ;  /* 0x00007610ffca7816 */ /* 0x000fe200000000ca */
[----:B-1----:R-:W-:Y:S02]  /*5820*/  @P0 IMAD.MOV.U32 R56, RZ, RZ, R41 ;  /* 0x000000ffff380224 */ /* 0x002fe400078e0029 */
[----:B------:R-:W-:-:S05]  /*5830*/  @P0 IMAD.MOV.U32 R57, RZ, RZ, R42 ;  /* 0x000000ffff390224 */ /* 0x000fca00078e002a */
[----:B------:R1:W2:Y:S01]  /*5840*/  @P0 LDG.E.U8 R200, desc[UR20][R56.64] ;  /* 0x0000001438c80981 */ /* 0x0002a2000c1e1100 */
[----:B------:R-:W-:Y:S01]  /*5850*/  PRMT R201, RZ, 0x7610, R201 ;  /* 0x00007610ffc97816 */ /* 0x000fe200000000c9 */
[----:B------:R-:W-:Y:S01]  /*5860*/  @!P5 IMAD.IADD R55, R55, 0x1, -R188 ;  /* 0x000000013737d824 */ /* 0x000fe200078e0abc */
[----:B------:R-:W-:Y:S01]  /*5870*/  ISETP.GE.AND P5, PT, R128, RZ, PT ;  /* 0x000000ff8000720c */ /* 0x000fe20003fa6270 */
[----:B-1----:R-:W-:Y:S02]  /*5880*/  @P0 IMAD.MOV.U32 R56, RZ, RZ, R45 ;  /* 0x000000ffff380224 */ /* 0x002fe400078e002d */
[----:B------:R-:W-:-:S05]  /*5890*/  @P0 IMAD.MOV.U32 R57, RZ, RZ, R46 ;  /* 0x000000ffff390224 */ /* 0x000fca00078e002e */
[----:B------:R1:W3:Y:S01]  /*58a0*/  @P0 LDG.E.U8 R202, desc[UR20][R56.64] ;  /* 0x0000001438ca0981 */ /* 0x0002e2000c1e1100 */
[----:B------:R-:W-:Y:S01]  /*58b0*/  PRMT R203, RZ, 0x7610, R203 ;  /* 0x00007610ffcb7816 */ /* 0x000fe200000000cb */
[----:B------:R-:W-:Y:S01]  /*58c0*/  @!P6 IMAD.IADD R58, R58, 0x1, -R188 ;  /* 0x000000013a3ae824 */ /* 0x000fe200078e0abc */
[----:B------:R-:W-:Y:S01]  /*58d0*/  ISETP.GE.AND P6, PT, R124, RZ, PT ;  /* 0x000000ff7c00720c */ /* 0x000fe20003fc6270 */
[----:B-1----:R-:W-:Y:S02]  /*58e0*/  @P0 IMAD.MOV.U32 R56, RZ, RZ, R48 ;  /* 0x000000ffff380224 */ /* 0x002fe400078e0030 */
[----:B------:R-:W-:-:S05]  /*58f0*/  @P0 IMAD.MOV.U32 R57, RZ, RZ, R50 ;  /* 0x000000ffff390224 */ /* 0x000fca00078e0032 */
[----:B------:R1:W3:Y:S01]  /*5900*/  @P0 LDG.E.U8 R201, desc[UR20][R56.64] ;  /* 0x0000001438c90981 */ /* 0x0002e2000c1e1100 */
[C---:B------:R-:W-:Y:S02]  /*5910*/  SEL R59, R127.reuse, R59, !P3 ;  /* 0x0000003b7f3b7207 */ /* 0x040fe40005800000 */
[----:B------:R-:W-:Y:S01]  /*5920*/  PRMT R205, RZ, 0x7610, R205 ;  /* 0x00007610ffcd7816 */ /* 0x000fe200000000cd */
[----:B-1----:R-:W-:Y:S02]  /*5930*/  @P0 IMAD.MOV.U32 R56, RZ, RZ, R51 ;  /* 0x000000ffff380224 */ /* 0x002fe400078e0033 */
[----:B------:R-:W-:Y:S01]  /*5940*/  @P0 IMAD.MOV.U32 R57, RZ, RZ, R53 ;  /* 0x000000ffff390224 */ /* 0x000fe200078e0035 */
[----:B------:R-:W-:Y:S01]  /*5950*/  SEL R61, R127, R61, !P3 ;  /* 0x0000003d7f3d7207 */ /* 0x000fe20005800000 */
[----:B------:R-:W-:-:S03]  /*5960*/  @!P5 IMAD.MOV R55, RZ, RZ, -R55 ;  /* 0x000000ffff37d224 */ /* 0x000fc600078e0a37 */
[----:B------:R1:W3:Y:S01]  /*5970*/  @P0 LDG.E.U8 R203, desc[UR20][R56.64] ;  /* 0x0000001438cb0981 */ /* 0x0002e2000c1e1100 */
[----:B------:R-:W-:Y:S01]  /*5980*/  IMAD R59, R59, UR16, RZ ;  /* 0x000000103b3b7c24 */ /* 0x000fe2000f8e02ff */
[C---:B------:R-:W-:Y:S01]  /*5990*/  SEL R60, R127.reuse, R60, !P3 ;  /* 0x0000003c7f3c7207 */ /* 0x040fe20005800000 */
[----:B------:R-:W-:Y:S01]  /*59a0*/  @!P6 IMAD.MOV R58, RZ, RZ, -R58 ;  /* 0x000000ffff3ae224 */ /* 0x000fe200078e0a3a */
[C---:B------:R-:W-:Y:S01]  /*59b0*/  SEL R125, R127.reuse, R88, !P3 ;  /* 0x000000587f7d7207 */ /* 0x040fe20005800000 */
[----:B-1----:R-:W-:Y:S02]  /*59c0*/  @P0 IMAD.MOV.U32 R56, RZ, RZ, R52 ;  /* 0x000000ffff380224 */ /* 0x002fe400078e0034 */
[----:B------:R-:W-:Y:S01]  /*59d0*/  @P0 IMAD.MOV.U32 R57, RZ, RZ, R54 ;  /* 0x000000ffff390224 */ /* 0x000fe200078e0036 */
[----:B------:R-:W-:Y:S01]  /*59e0*/  SEL R88, R127, R55, !P3 ;  /* 0x000000377f587207 */ /* 0x000fe20005800000 */
[----:B------:R-:W-:-:S03]  /*59f0*/  IMAD R61, R61, UR16, RZ ;  /* 0x000000103d3d7c24 */ /* 0x000fc6000f8e02ff */
[----:B------:R1:W3:Y:S01]  /*5a00*/  @P0 LDG.E.U8 R205, desc[UR20][R56.64] ;  /* 0x0000001438cd0981 */ /* 0x0002e2000c1e1100 */
[----:B------:R-:W-:Y:S01]  /*5a10*/  IADD3 R55, P6, PT, R59, R186, RZ ;  /* 0x000000ba3b377210 */ /* 0x000fe20007fde0ff */
[----:B------:R-:W-:Y:S01]  /*5a20*/  IMAD R60, R60, UR16, RZ ;  /* 0x000000103c3c7c24 */ /* 0x000fe2000f8e02ff */
[C---:B------:R-:W-:Y:S01]  /*5a30*/  SEL R167, R127.reuse, R99, !P3 ;  /* 0x000000637fa77207 */ /* 0x040fe20005800000 */
[----:B------:R-:W-:Y:S01]  /*5a40*/  IMAD.MOV.U32 R99, RZ, RZ, R131 ;  /* 0x000000ffff637224 */ /* 0x000fe200078e0083 */
[----:B------:R-:W-:Y:S02]  /*5a50*/  ISETP.GT.U32.AND P4, PT, R188, R116, PT ;  /* 0x00000074bc00720c */ /* 0x000fe40003f84070 */
[C---:B-1----:R-:W-:Y:S02]  /*5a60*/  SEL R57, R127.reuse, R65, !P3 ;  /* 0x000000417f397207 */ /* 0x042fe40005800000 */
[C---:B------:R-:W-:Y:S02]  /*5a70*/  SEL R56, R127.reuse, R64, !P3 ;  /* 0x000000407f387207 */ /* 0x040fe40005800000 */
[----:B------:R-:W-:Y:S01]  /*5a80*/  SEL R62, R127, R62, !P3 ;  /* 0x0000003e7f3e7207 */ /* 0x000fe20005800000 */
[----:B------:R-:W-:Y:S01]  /*5a90*/  IMAD R131, R57, UR16, RZ ;  /* 0x0000001039837c24 */ /* 0x000fe2000f8e02ff */
[----:B------:R-:W-:-:S02]  /*5aa0*/  SEL R124, R127, R87, !P3 ;  /* 0x000000577f7c7207 */ /* 0x000fc40005800000 */
[C---:B------:R-:W-:Y:S02]  /*5ab0*/  SEL R128, R127.reuse, R90, !P3 ;  /* 0x0000005a7f807207 */ /* 0x040fe40005800000 */
[C---:B------:R-:W-:Y:S01]  /*5ac0*/  SEL R155, R127.reuse, R95, !P3 ;  /* 0x0000005f7f9b7207 */ /* 0x040fe20005800000 */
[----:B------:R-:W-:Y:S01]  /*5ad0*/  IMAD R95, R56, UR16, RZ ;  /* 0x00000010385f7c24 */ /* 0x000fe2000f8e02ff */
[----:B------:R-:W-:Y:S02]  /*5ae0*/  SEL R87, R127, R58, !P3 ;  /* 0x0000003a7f577207 */ /* 0x000fe40005800000 */
[----:B------:R-:W-:Y:S02]  /*5af0*/  LEA.HI.X.SX32 R57, R59, R126, 0x1, P6 ;  /* 0x0000007e3b397211 */ /* 0x000fe400030f0eff */
[CC--:B------:R-:W-:Y:S01]  /*5b00*/  IADD3 R58, P6, PT, R61.reuse, R186.reuse, RZ ;  /* 0x000000ba3d3a7210 */ /* 0x0c0fe20007fde0ff */
[----:B------:R-:W-:Y:S01]  /*5b10*/  IMAD R62, R62, UR16, RZ ;  /* 0x000000103e3e7c24 */ /* 0x000fe2000f8e02ff */
[----:B------:R-:W-:Y:S01]  /*5b20*/  IADD3 R56, P5, PT, R60, R186, RZ ;  /* 0x000000ba3c387210 */ /* 0x000fe20007fbe0ff */
[----:B------:R-:W-:Y:S01]  /*5b30*/  IMAD R143, R128, UR16, RZ ;  /* 0x00000010808f7c24 */ /* 0x000fe2000f8e02ff */
[----:B------:R-:W-:Y:S01]  /*5b40*/  LEA.HI.X.SX32 R61, R61, R126, 0x1, P6 ;  /* 0x0000007e3d3d7211 */ /* 0x000fe200030f0eff */
[----:B------:R-:W-:Y:S01]  /*5b50*/  IMAD R124, R124, UR16, RZ ;  /* 0x000000107c7c7c24 */ /* 0x000fe2000f8e02ff */
[----:B------:R-:W-:-:S02]  /*5b60*/  IADD3 R128, P6, PT, R95, R186, RZ ;  /* 0x000000ba5f807210 */ /* 0x000fc40007fde0ff */
[----:B------:R-:W-:Y:S01]  /*5b70*/  LEA.HI.X.SX32 R59, R60, R126, 0x1, P5 ;  /* 0x0000007e3c3b7211 */ /* 0x000fe200028f0eff */
[----:B------:R-:W-:Y:S01]  /*5b80*/  IMAD R139, R125, UR16, RZ ;  /* 0x000000107d8b7c24 */ /* 0x000fe2000f8e02ff */
[----:B------:R-:W-:Y:S02]  /*5b90*/  IADD3 R60, P5, PT, R62, R186, RZ ;  /* 0x000000ba3e3c7210 */ /* 0x000fe40007fbe0ff */
[----:B------:R-:W-:Y:S01]  /*5ba0*/  SEL R163, R127, R98, !P3 ;  /* 0x000000627fa37207 */ /* 0x000fe20005800000 */
[----:B------:R-:W-:Y:S01]  /*5bb0*/  IMAD.MOV.U32 R98, RZ, RZ, R136 ;  /* 0x000000ffff627224 */ /* 0x000fe200078e0088 */
[----:B------:R-:W-:Y:S01]  /*5bc0*/  LEA.HI.X.SX32 R125, R95, R126, 0x1, P6 ;  /* 0x0000007e5f7d7211 */ /* 0x000fe200030f0eff */
[----:B------:R-:W-:Y:S01]  /*5bd0*/  @!P4 IMAD.IADD R116, R116, 0x1, -R188 ;  /* 0x000000017474c824 */ /* 0x000fe200078e0abc */
[C---:B------:R-:W-:Y:S02]  /*5be0*/  SEL R130, R127.reuse, R92, !P3 ;  /* 0x0000005c7f827207 */ /* 0x040fe40005800000 */
[----:B------:R-:W-:Y:S01]  /*5bf0*/  SEL R159, R127, R96, !P3 ;  /* 0x000000607f9f7207 */ /* 0x000fe20005800000 */
[----:B------:R-:W-:Y:S01]  /*5c00*/  IMAD.MOV.U32 R96, RZ, RZ, R132 ;  /* 0x000000ffff607224 */ /* 0x000fe200078e0084 */
[----:B------:R-:W-:-:S02]  /*5c10*/  IADD3 R136, P6, PT, R124, R186, RZ ;  /* 0x000000ba7c887210 */ /* 0x000fc40007fde0ff */
[----:B------:R-:W-:Y:S02]  /*5c20*/  ISETP.GE.AND P4, PT, R129, RZ, PT ;  /* 0x000000ff8100720c */ /* 0x000fe40003f86270 */
[----:B------:R-:W-:Y:S01]  /*5c30*/  LEA.HI.X.SX32 R62, R62, R126, 0x1, P5 ;  /* 0x0000007e3e3e7211 */ /* 0x000fe200028f0eff */
[----:B------:R-:W-:Y:S01]  /*5c40*/  IMAD.MOV.U32 R189, RZ, RZ, R135 ;  /* 0x000000ffffbd7224 */ /* 0x000fe200078e0087 */
[----:B------:R-:W-:Y:S02]  /*5c50*/  SEL R129, R127, R91, !P3 ;  /* 0x0000005b7f817207 */ /* 0x000fe40005800000 */
[----:B------:R-:W-:Y:S01]  /*5c60*/  IADD3 R132, P5, PT, R131, R186, RZ ;  /* 0x000000ba83847210 */ /* 0x000fe20007fbe0ff */
[----:B------:R-:W-:Y:S01]  /*5c70*/  IMAD R130, R130, UR16, RZ ;  /* 0x0000001082827c24 */ /* 0x000fe2000f8e02ff */
[----:B------:R-:W-:Y:S02]  /*5c80*/  LEA.HI.X.SX32 R135, R124, R126, 0x1, P6 ;  /* 0x0000007e7c877211 */ /* 0x000fe400030f0eff */
[----:B------:R-:W-:Y:S01]  /*5c90*/  IADD3 R144, P6, PT, R143, R186, RZ ;  /* 0x000000ba8f907210 */ /* 0x000fe20007fde0ff */
[----:B------:R-:W-:Y:S01]  /*5ca0*/  IMAD R129, R129, UR16, RZ ;  /* 0x0000001081817c24 */ /* 0x000fe2000f8e02ff */
[----:B------:R-:W-:-:S02]  /*5cb0*/  LEA.HI.X.SX32 R131, R131, R126, 0x1, P5 ;  /* 0x0000007e83837211 */ /* 0x000fc400028f0eff */
[----:B------:R-:W-:Y:S01]  /*5cc0*/  IADD3 R140, P5, PT, R139, R186, RZ ;  /* 0x000000ba8b8c7210 */ /* 0x000fe20007fbe0ff */
[----:B------:R-:W-:Y:S01]  /*5cd0*/  IMAD R159, R159, UR16, RZ ;  /* 0x000000109f9f7c24 */ /* 0x000fe2000f8e02ff */
[----:B------:R-:W-:Y:S02]  /*5ce0*/  LEA.HI.X.SX32 R143, R143, R126, 0x1, P6 ;  /* 0x0000007e8f8f7211 */ /* 0x000fe400030f0eff */
[C---:B------:R-:W-:Y:S01]  /*5cf0*/  IADD3 R152, P6, PT, R130.reuse, R186, RZ ;  /* 0x000000ba82987210 */ /* 0x040fe20007fde0ff */
[----:B------:R-:W-:Y:S01]  /*5d00*/  IMAD R155, R155, UR16, RZ ;  /* 0x000000109b9b7c24 */ /* 0x000fe2000f8e02ff */
[----:B------:R-:W-:Y:S02]  /*5d10*/  LEA.HI.X.SX32 R139, R139, R126, 0x1, P5 ;  /* 0x0000007e8b8b7211 */ /* 0x000fe400028f0eff */
[----:B------:R-:W-:Y:S01]  /*5d20*/  IADD3 R148, P5, PT, R129, R186, RZ ;  /* 0x000000ba81947210 */ /* 0x000fe20007fbe0ff */
[----:B------:R-:W-:Y:S01]  /*5d30*/  IMAD R167, R167, UR16, RZ ;  /* 0x00000010a7a77c24 */ /* 0x000fe2000f8e02ff */
[----:B------:R-:W-:-:S02]  /*5d40*/  LEA.HI.X.SX32 R151, R130, R126, 0x1, P6 ;  /* 0x0000007e82977211 */ /* 0x000fc400030f0eff */
[----:B------:R-:W-:Y:S02]  /*5d50*/  SEL R175, R127, R102, !P3 ;  /* 0x000000667faf7207 */ /* 0x000fe40005800000 */
[----:B------:R-:W-:Y:S01]  /*5d60*/  IADD3 R160, P6, PT, R159, R186, RZ ;  /* 0x000000ba9fa07210 */ /* 0x000fe20007fde0ff */
[----:B------:R-:W-:Y:S01]  /*5d70*/  IMAD R163, R163, UR16, RZ ;  /* 0x00000010a3a37c24 */ /* 0x000fe2000f8e02ff */
[----:B------:R-:W-:Y:S02]  /*5d80*/  LEA.HI.X.SX32 R147, R129, R126, 0x1, P5 ;  /* 0x0000007e81937211 */ /* 0x000fe400028f0eff */
[----:B------:R-:W-:Y:S01]  /*5d90*/  IADD3 R156, P5, PT, R155, R186, RZ ;  /* 0x000000ba9b9c7210 */ /* 0x000fe20007fbe0ff */
[----:B------:R-:W-:Y:S01]  /*5da0*/  IMAD R175, R175, UR16, RZ ;  /* 0x00000010afaf7c24 */ /* 0x000fe2000f8e02ff */
[----:B------:R-:W-:Y:S02]  /*5db0*/  LEA.HI.X.SX32 R159, R159, R126, 0x1, P6 ;  /* 0x0000007e9f9f7211 */ /* 0x000fe400030f0eff */
[----:B------:R-:W-:-:S02]  /*5dc0*/  SEL R183, R127, R104, !P3 ;  /* 0x000000687fb77207 */ /* 0x000fc40005800000 */
[----:B------:R-:W-:Y:S01]  /*5dd0*/  IADD3 R168, P6, PT, R167, R186, RZ ;  /* 0x000000baa7a87210 */ /* 0x000fe20007fde0ff */
[----:B------:R-:W-:Y:S01]  /*5de0*/  IMAD R171, R171, UR16, RZ ;  /* 0x00000010abab7c24 */ /* 0x000fe2000f8e02ff */
[----:B------:R-:W-:Y:S02]  /*5df0*/  LEA.HI.X.SX32 R155, R155, R126, 0x1, P5 ;  /* 0x0000007e9b9b7211 */ /* 0x000fe400028f0eff */
[----:B------:R-:W-:Y:S01]  /*5e00*/  IADD3 R164, P5, PT, R163, R186, RZ ;  /* 0x000000baa3a47210 */ /* 0x000fe20007fbe0ff */
[----:B------:R-:W-:Y:S01]  /*5e10*/  IMAD R183, R183, UR16, RZ ;  /* 0x00000010b7b77c24 */ /* 0x000fe2000f8e02ff */
[----:B------:R-:W-:Y:S02]  /*5e20*/  LEA.HI.X.SX32 R167, R167, R126, 0x1, P6 ;  /* 0x0000007ea7a77211 */ /* 0x000fe400030f0eff */
[----:B------:R-:W-:Y:S02]  /*5e30*/  SEL R214, R127, R106, !P3 ;  /* 0x0000006a7fd67207 */ /* 0x000fe40005800000 */
[----:B------:R-:W-:Y:S01]  /*5e40*/  IADD3 R176, P6, PT, R175, R186, RZ ;  /* 0x000000baafb07210 */ /* 0x000fe20007fde0ff */
[----:B------:R-:W-:Y:S01]  /*5e50*/  IMAD R179, R179, UR16, RZ ;  /* 0x00000010b3b37c24 */ /* 0x000fe2000f8e02ff */
[----:B------:R-:W-:-:S02]  /*5e60*/  LEA.HI.X.SX32 R163, R163, R126, 0x1, P5 ;  /* 0x0000007ea3a37211 */ /* 0x000fc400028f0eff */
[----:B------:R-:W-:Y:S02]  /*5e70*/  SEL R210, R127, R105, !P3 ;  /* 0x000000697fd27207 */ /* 0x000fe40005800000 */
        /* <DEDUP_REMOVED lines=15> */
[C---:B------:R-:W-:Y:S02]  /*5f70*/  SEL R226, R127.reuse, R109, !P3 ;  /* 0x0000006d7fe27207 */ /* 0x040fe40005800000 */
        /* <DEDUP_REMOVED lines=25> */
[----:B------:R-:W-:Y:S01]  /*6110*/  @!P4 IMAD.MOV R116, RZ, RZ, -R116 ;  /* 0x000000ffff74c224 */ /* 0x000fe200078e0a74 */
[----:B------:R-:W-:Y:S01]  /*6120*/  LEA.HI.X.SX32 R238, R238, R126, 0x1, P6 ;  /* 0x0000007eeeee7211 */ /* 0x000fe200030f0eff */
[----:B------:R-:W-:Y:S01]  /*6130*/  IMAD R92, R92, UR16, RZ ;  /* 0x000000105c5c7c24 */ /* 0x000fe2000f8e02ff */
        /* <DEDUP_REMOVED lines=13> */
[----:B------:R-:W-:Y:S02]  /*6210*/  IADD3 R251, P5, PT, R250, R186, RZ ;  /* 0x000000bafafb7210 */ /* 0x000fe40007fbe0ff */
[----:B------:R-:W-:Y:S01]  /*6220*/  ISETP.GT.U32.AND P4, PT, R188, R86, PT ;  /* 0x00000056bc00720c */ /* 0x000fe20003f84070 */
[----:B------:R-:W-:Y:S01]  /*6230*/  IMAD R64, R64, UR16, RZ ;  /* 0x0000001040407c24 */ /* 0x000fe2000f8e02ff */
[----:B------:R-:W-:Y:S02]  /*6240*/  LEA.HI.X.SX32 R120, R92, R126, 0x1, P6 ;  /* 0x0000007e5c787211 */ /* 0x000fe400030f0eff */
[----:B------:R-:W-:Y:S01]  /*6250*/  IADD3 R123, P6, PT, R90, R186, RZ ;  /* 0x000000ba5a7b7210 */ /* 0x000fe20007fde0ff */
[----:B------:R-:W-:Y:S01]  /*6260*/  IMAD R65, R65, UR16, RZ ;  /* 0x0000001041417c24 */ /* 0x000fe2000f8e02ff */
[----:B------:R-:W-:-:S02]  /*6270*/  LEA.HI.X.SX32 R250, R250, R126, 0x1, P5 ;  /* 0x0000007efafa7211 */ /* 0x000fc400028f0eff */
[C---:B------:R-:W-:Y:S01]  /*6280*/  IADD3 R112, P5, PT, R91.reuse, R186, RZ ;  /* 0x000000ba5b707210 */ /* 0x040fe20007fbe0ff */
[----:B------:R-:W-:Y:S01]  /*6290*/  IMAD R88, R88, UR16, RZ ;  /* 0x0000001058587c24 */ /* 0x000fe2000f8e02ff */
[----:B------:R-:W-:Y:S02]  /*62a0*/  LEA.HI.X.SX32 R116, R90, R126, 0x1, P6 ;  /* 0x0000007e5a747211 */ /* 0x000fe400030f0eff */
[C---:B------:R-:W-:Y:S02]  /*62b0*/  IADD3 R108, P6, PT, R64.reuse, R186, RZ ;  /* 0x000000ba406c7210 */ /* 0x040fe40007fde0ff */
[----:B------:R-:W-:Y:S01]  /*62c0*/  LEA.HI.X.SX32 R129, R91, R126, 0x1, P5 ;  /* 0x0000007e5b817211 */ /* 0x000fe200028f0eff */
[----:B------:R-:W-:Y:S01]  /*62d0*/  STL [R1+0x8], R130 ;  /* 0x0000088201007387 */ /* 0x000fe20000100800 */
[----:B------:R-:W-:Y:S01]  /*62e0*/  IADD3 R118, P5, PT, R65, R186, RZ ;  /* 0x000000ba41767210 */ /* 0x000fe20007fbe0ff */
[----:B------:R-:W-:Y:S01]  /*62f0*/  IMAD R87, R87, UR16, RZ ;  /* 0x0000001057577c24 */ /* 0x000fe2000f8e02ff */
[----:B------:R-:W-:Y:S01]  /*6300*/  LEA.HI.X.SX32 R117, R64, R126, 0x1, P6 ;  /* 0x0000007e40757211 */ /* 0x000fe200030f0eff */
[----:B------:R-:W-:Y:S01]  /*6310*/  STL [R1+0x18], R112 ;  /* 0x0000187001007387 */ /* 0x000fe20000100800 */
[----:B------:R-:W-:Y:S01]  /*6320*/  IADD3 R114, P6, PT, R88, R186, RZ ;  /* 0x000000ba58727210 */ /* 0x000fe20007fde0ff */
[----:B------:R-:W-:Y:S01]  /*6330*/  @!P4 IMAD.IADD R86, R86, 0x1, -R188 ;  /* 0x000000015656c824 */ /* 0x000fe200078e0abc */
[-C--:B------:R-:W-:Y:S01]  /*6340*/  LEA.HI.X.SX32 R119, R65, R126.reuse, 0x1, P5 ;  /* 0x0000007e41777211 */ /* 0x080fe200028f0eff */
[----:B------:R1:W-:Y:S01]  /*6350*/  STL [R1+0x4], R120 ;  /* 0x0000047801007387 */ /* 0x0003e20000100800 */
[----:B------:R-:W-:-:S03]  /*6360*/  LEA.HI.X.SX32 R115, R88, R126, 0x1, P6 ;  /* 0x0000007e58737211 */ /* 0x000fc600030f0eff */
[----:B------:R-:W-:Y:S01]  /*6370*/  STL [R1+0x28], R123 ;  /* 0x0000287b01007387 */ /* 0x000fe20000100800 */
[----:B------:R-:W-:-:S03]  /*6380*/  IADD3 R102, P6, PT, R87, R186, RZ ;  /* 0x000000ba57667210 */ /* 0x000fc60007fde0ff */
[----:B------:R-:W-:Y:S01]  /*6390*/  STL [R1+0x14], R129 ;  /* 0x0000148101007387 */ /* 0x000fe20000100800 */
[----:B------:R-:W-:-:S03]  /*63a0*/  ISETP.GT.U32.AND P4, PT, R188, R86, PT ;  /* 0x00000056bc00720c */ /* 0x000fc60003f84070 */
[----:B------:R-:W-:Y:S04]  /*63b0*/  STL [R1+0x38], R118 ;  /* 0x0000387601007387 */ /* 0x000fe80000100800 */
[----:B------:R-:W-:Y:S04]  /*63c0*/  STL [R1+0x24], R116 ;  /* 0x0000247401007387 */ /* 0x000fe80000100800 */
[----:B------:R0:W-:Y:S01]  /*63d0*/  STL [R1+0x48], R108 ;  /* 0x0000486c01007387 */ /* 0x0001e20000100800 */
[----:B------:R-:W-:-:S03]  /*63e0*/  LEA.HI.X.SX32 R111, R87, R126, 0x1, P6 ;  /* 0x0000007e576f7211 */ /* 0x000fc600030f0eff */
[----:B------:R-:W-:Y:S01]  /*63f0*/  STL [R1+0x34], R119 ;  /* 0x0000347701007387 */ /* 0x000fe20000100800 */
[----:B--2---:R-:W-:-:S03]  /*6400*/  ISETP.GE.AND P6, PT, R103, RZ, PT ;  /* 0x000000ff6700720c */ /* 0x004fc60003fc6270 */
[----:B------:R-:W-:Y:S04]  /*6410*/  STL [R1+0x44], R117 ;  /* 0x0000447501007387 */ /* 0x000fe80000100800 */
[----:B------:R-:W-:Y:S04]  /*6420*/  STL [R1+0x68], R114 ;  /* 0x0000687201007387 */ /* 0x000fe80000100800 */
[----:B------:R-:W-:Y:S04]  /*6430*/  STL [R1+0x64], R115 ;  /* 0x0000647301007387 */ /* 0x000fe80000100800 */
[----:B------:R2:W-:Y:S04]  /*6440*/  STL [R1+0x78], R102 ;  /* 0x0000786601007387 */ /* 0x0005e80000100800 */
[----:B------:R-:W2:Y:S01]  /*6450*/  LDL R103, [R1+0x234] ;  /* 0x0002340001677983 */ /* 0x000ea20000100800 */
[----:B------:R-:W-:-:S03]  /*6460*/  @!P4 IMAD.IADD R86, R86, 0x1, -R188 ;  /* 0x000000015656c824 */ /* 0x000fc600078e0abc */
[----:B------:R-:W-:Y:S01]  /*6470*/  STL [R1+0x74], R111 ;  /* 0x0000746f01007387 */ /* 0x000fe20000100800 */
[----:B------:R-:W-:Y:S01]  /*6480*/  @!P6 IMAD.MOV R86, RZ, RZ, -R86 ;  /* 0x000000ffff56e224 */ /* 0x000fe200078e0a56 */
[----:B------:R-:W-:Y:S02]  /*6490*/  ISETP.GE.AND P6, PT, R101, RZ, PT ;  /* 0x000000ff6500720c */ /* 0x000fe40003fc6270 */
[----:B------:R-:W3:Y:S01]  /*64a0*/  LDL R101, [R1+0x230] ;  /* 0x0002300001657983 */ /* 0x000ee20000100800 */
[C---:B------:R-:W-:Y:S02]  /*64b0*/  ISETP.GT.U32.AND P5, PT, R188.reuse, R85, PT ;  /* 0x00000055bc00720c */ /* 0x040fe40003fa4070 */
[----:B------:R-:W-:-:S11]  /*64c0*/  ISETP.GT.U32.AND P4, PT, R188, R84, PT ;  /* 0x00000054bc00720c */ /* 0x000fd60003f84070 */
[----:B------:R-:W-:-:S05]  /*64d0*/  @!P5 IMAD.IADD R85, R85, 0x1, -R188 ;  /* 0x000000015555d824 */ /* 0x000fca00078e0abc */
[----:B------:R-:W-:Y:S02]  /*64e0*/  ISETP.GT.U32.AND P5, PT, R188, R85, PT ;  /* 0x00000055bc00720c */ /* 0x000fe40003fa4070 */
[----:B------:R-:W-:Y:S01]  /*64f0*/  SEL R86, R127, R86, !P3 ;  /* 0x000000567f567207 */ /* 0x000fe20005800000 */
[----:B------:R-:W-:-:S04]  /*6500*/  @!P4 IMAD.IADD R84, R84, 0x1, -R188 ;  /* 0x000000015454c824 */ /* 0x000fc800078e0abc */
[----:B------:R-:W-:-:S06]  /*6510*/  IMAD R86, R86, UR16, RZ ;  /* 0x0000001056567c24 */ /* 0x000fcc000f8e02ff */
[----:B------:R-:W-:Y:S01]  /*6520*/  @!P5 IMAD.IADD R85, R85, 0x1, -R188 ;  /* 0x000000015555d824 */ /* 0x000fe200078e0abc */
[----:B------:R-:W-:-:S03]  /*6530*/  ISETP.GT.U32.AND P4, PT, R188, R84, PT ;  /* 0x00000054bc00720c */ /* 0x000fc60003f84070 */
[----:B------:R-:W-:Y:S01]  /*6540*/  @!P6 IMAD.MOV R85, RZ, RZ, -R85 ;  /* 0x000000ffff55e224 */ /* 0x000fe200078e0a55 */
[----:B------:R-:W-:-:S04]  /*6550*/  IADD3 R109, P6, PT, R86, R186, RZ ;  /* 0x000000ba566d7210 */ /* 0x000fc80007fde0ff */
[----:B------:R-:W-:Y:S01]  /*6560*/  LEA.HI.X.SX32 R110, R86, R126, 0x1, P6 ;  /* 0x0000007e566e7211 */ /* 0x000fe200030f0eff */
[----:B------:R-:W-:Y:S04]  /*6570*/  STL [R1+0x88], R109 ;  /* 0x0000886d01007387 */ /* 0x000fe80000100800 */
[----:B------:R-:W-:Y:S01]  /*6580*/  @!P4 IMAD.IADD R84, R84, 0x1, -R188 ;  /* 0x000000015454c824 */ /* 0x000fe200078e0abc */
[----:B--2---:R-:W-:Y:S02]  /*6590*/  ISETP.GE.AND P6, PT, R103, RZ, PT ;  /* 0x000000ff6700720c */ /* 0x004fe40003fc6270 */
[----:B------:R-:W2:Y:S04]  /*65a0*/  LDL R103, [R1+0x22c] ;  /* 0x00022c0001677983 */ /* 0x000ea80000100800 */
[----:B------:R-:W-:Y:S07]  /*65b0*/  STL [R1+0x84], R110 ;  /* 0x0000846e01007387 */ /* 0x000fee0000100800 */
[----:B------:R-:W-:Y:S01]  /*65c0*/  @!P6 IMAD.MOV R84, RZ, RZ, -R84 ;  /* 0x000000ffff54e224 */ /* 0x000fe200078e0a54 */
[----:B---3--:R-:W-:-:S02]  /*65d0*/  ISETP.GE.AND P6, PT, R101, RZ, PT ;  /* 0x000000ff6500720c */ /* 0x008fc40003fc6270 */
        /* <DEDUP_REMOVED lines=11> */
[C---:B------:R-:W-:Y:S02]  /*6690*/  IADD3 R106, P6, PT, R85.reuse, R186, RZ ;  /* 0x000000ba556a7210 */ /* 0x040fe40007fde0ff */
[----:B------:R-:W-:Y:S02]  /*66a0*/  ISETP.GT.U32.AND P4, PT, R188, R79, PT ;  /* 0x0000004fbc00720c */ /* 0x000fe40003f84070 */
[----:B------:R-:W-:Y:S01]  /*66b0*/  LEA.HI.X.SX32 R107, R85, R126, 0x1, P6 ;  /* 0x0000007e556b7211 */ /* 0x000fe200030f0eff */
[----:B------:R-:W-:Y:S04]  /*66c0*/  STL [R1+0x98], R106 ;  /* 0x0000986a01007387 */ /* 0x000fe80000100800 */
[----:B------:R-:W-:-:S05]  /*66d0*/  @!P5 IMAD.IADD R78, R78, 0x1, -R188 ;  /* 0x000000014e4ed824 */ /* 0x000fca00078e0abc */
[----:B------:R-:W-:Y:S01]  /*66e0*/  ISETP.GT.U32.AND P5, PT, R188, R78, PT ;  /* 0x0000004ebc00720c */ /* 0x000fe20003fa4070 */
[----:B------:R-:W-:Y:S01]  /*66f0*/  @!P4 IMAD.IADD R79, R79, 0x1, -R188 ;  /* 0x000000014f4fc824 */ /* 0x000fe200078e0abc */
[----:B------:R-:W-:-:S05]  /*6700*/  SEL R84, R127, R84, !P3 ;  /* 0x000000547f547207 */ /* 0x000fca0005800000 */
[----:B------:R-:W-:-:S06]  /*6710*/  IMAD R84, R84, UR16, RZ ;  /* 0x0000001054547c24 */ /* 0x000fcc000f8e02ff */
[----:B------:R-:W-:Y:S01]  /*6720*/  @!P5 IMAD.IADD R78, R78, 0x1, -R188 ;  /* 0x000000014e4ed824 */ /* 0x000fe200078e0abc */
[----:B------:R-:W-:Y:S01]  /*6730*/  PRMT R206, RZ, 0x7610, R206 ;  /* 0x00007610ffce7816 */ /* 0x000fe200000000ce */
[----:B------:R-:W-:Y:S02]  /*6740*/  @P0 IMAD.MOV.U32 R64, RZ, RZ, R55 ;  /* 0x000000ffff400224 */ /* 0x000fe400078e0037 */
[----:B------:R-:W-:Y:S01]  /*6750*/  @P0 IMAD.MOV.U32 R65, RZ, RZ, R57 ;  /* 0x000000ffff410224 */ /* 0x000fe200078e0039 */
[----:B------:R-:W-:-:S04]  /*6760*/  PRMT R204, RZ, 0x7610, R204 ;  /* 0x00007610ffcc7816 */ /* 0x000fc800000000cc */
[----:B------:R0:W4:Y:S01]  /*6770*/  @P0 LDG.E.U8 R206, desc[UR20][R64.64] ;  /* 0x0000001440ce0981 */ /* 0x000122000c1e1100 */
[----:B------:R-:W-:Y:S01]  /*6780*/  PRMT R208, RZ, 0x7610, R208 ;  /* 0x00007610ffd07816 */ /* 0x000fe200000000d0 */
[----:B0-----:R-:W-:Y:S01]  /*6790*/  @P0 IMAD.MOV.U32 R64, RZ, RZ, R56 ;  /* 0x000000ffff400224 */ /* 0x001fe200078e0038 */
[----:B--2---:R-:W-:Y:S02]  /*67a0*/  ISETP.GE.AND P6, PT, R103, RZ, PT ;  /* 0x000000ff6700720c */ /* 0x004fe40003fc6270 */
[----:B------:R-:W2:Y:S11]  /*67b0*/  LDL R103, [R1+0x224] ;  /* 0x0002240001677983 */ /* 0x000eb60000100800 */
[----:B------:R-:W-:Y:S01]  /*67c0*/  @!P6 IMAD.MOV R79, RZ, RZ, -R79 ;  /* 0x000000ffff4fe224 */ /* 0x000fe200078e0a4f */
[----:B---3--:R-:W-:Y:S01]  /*67d0*/  ISETP.GE.AND P6, PT, R101, RZ, PT ;  /* 0x000000ff6500720c */ /* 0x008fe20003fc6270 */
[----:B------:R-:W-:-:S12]  /*67e0*/  STL [R1+0x94], R107 ;  /* 0x0000946b01007387 */ /* 0x000fd80000100800 */
[----:B------:R-:W-:Y:S01]  /*67f0*/  @!P6 IMAD.MOV R78, RZ, RZ, -R78 ;  /* 0x000000ffff4ee224 */ /* 0x000fe200078e0a4e */
[----:B------:R-:W-:-:S05]  /*6800*/  IADD3 R101, P6, PT, R84, R186, RZ ;  /* 0x000000ba54657210 */ /* 0x000fca0007fde0ff */
[----:B------:R0:W-:Y:S04]  /*6810*/  STL [R1+0xa8], R101 ;  /* 0x0000a86501007387 */ /* 0x0001e80000100800 */
[----:B------:R-:W3:Y:S01]  /*6820*/  LDL R95, [R1+0x220] ;  /* 0x00022000015f7983 */ /* 0x000ee20000100800 */
[----:B------:R-:W-:Y:S01]  /*6830*/  @P0 IMAD.MOV.U32 R65, RZ, RZ, R59 ;  /* 0x000000ffff410224 */ /* 0x000fe200078e003b */
[----:B------:R-:W-:Y:S02]  /*6840*/  PRMT R209, RZ, 0x7610, R209 ;  /* 0x00007610ffd17816 */ /* 0x000fe400000000d1 */
[----:B------:R-:W-:Y:S01]  /*6850*/  PRMT R212, RZ, 0x7610, R212 ;  /* 0x00007610ffd47816 */ /* 0x000fe200000000d4 */
[----:B------:R-:W3:Y:S04]  /*6860*/  LDL R90, [R1+0x21c] ;  /* 0x00021c00015a7983 */ /* 0x000ee80000100800 */
[----:B------:R0:W3:Y:S01]  /*6870*/  @P0 LDG.E.U8 R204, desc[UR20][R64.64] ;  /* 0x0000001440cc0981 */ /* 0x0000e2000c1e1100 */
[----:B------:R-:W-:-:S02]  /*6880*/  PRMT R207, RZ, 0x7610, R207 ;  /* 0x00007610ffcf7816 */ /* 0x000fc400000000cf */
[----:B------:R-:W-:Y:S01]  /*6890*/  PRMT R216, RZ, 0x7610, R216 ;  /* 0x00007610ffd87816 */ /* 0x000fe200000000d8 */
[----:B------:R-:W3:Y:S01]  /*68a0*/  LDL R91, [R1+0x238] ;  /* 0x00023800015b7983 */ /* 0x000ee20000100800 */
[----:B0-----:R-:W-:Y:S02]  /*68b0*/  @P0 IMAD.MOV.U32 R64, RZ, RZ, R58 ;  /* 0x000000ffff400224 */ /* 0x001fe400078e003a */
[----:B------:R-:W-:-:S05]  /*68c0*/  @P0 IMAD.MOV.U32 R65, RZ, RZ, R61 ;  /* 0x000000ffff410224 */ /* 0x000fca00078e003d */
[----:B------:R0:W3:Y:S02]  /*68d0*/  @P0 LDG.E.U8 R208, desc[UR20][R64.64] ;  /* 0x0000001440d00981 */ /* 0x0000e4000c1e1100 */
[----:B0-----:R-:W-:Y:S02]  /*68e0*/  @P0 IMAD.MOV.U32 R64, RZ, RZ, R60 ;  /* 0x000000ffff400224 */ /* 0x001fe400078e003c */
[----:B------:R-:W-:-:S05]  /*68f0*/  @P0 IMAD.MOV.U32 R65, RZ, RZ, R62 ;  /* 0x000000ffff410224 */ /* 0x000fca00078e003e */
[----:B------:R0:W3:Y:S02]  /*6900*/  @P0 LDG.E.U8 R209, desc[UR20][R64.64] ;  /* 0x0000001440d10981 */ /* 0x0000e4000c1e1100 */
[----:B0-----:R-:W-:Y:S02]  /*6910*/  @P0 IMAD.MOV.U32 R64, RZ, RZ, R128 ;  /* 0x000000ffff400224 */ /* 0x001fe400078e0080 */
[----:B------:R-:W-:-:S05]  /*6920*/  @P0 IMAD.MOV.U32 R65, RZ, RZ, R125 ;  /* 0x000000ffff410224 */ /* 0x000fca00078e007d */
[----:B------:R0:W4:Y:S02]  /*6930*/  @P0 LDG.E.U8 R212, desc[UR20][R64.64] ;  /* 0x0000001440d40981 */ /* 0x000124000c1e1100 */
[----:B0-----:R-:W-:Y:S02]  /*6940*/  @P0 IMAD.MOV.U32 R64, RZ, RZ, R132 ;  /* 0x000000ffff400224 */ /* 0x001fe400078e0084 */
[----:B------:R-:W-:-:S05]  /*6950*/  @P0 IMAD.MOV.U32 R65, RZ, RZ, R131 ;  /* 0x000000ffff410224 */ /* 0x000fca00078e0083 */
[----:B------:R0:W4:Y:S01]  /*6960*/  @P0 LDG.E.U8 R207, desc[UR20][R64.64] ;  /* 0x0000001440cf0981 */ /* 0x000122000c1e1100 */
[----:B------:R-:W-:Y:S01]  /*6970*/  PRMT R217, RZ, 0x7610, R217 ;  /* 0x00007610ffd97816 */ /* 0x000fe200000000d9 */
        /* <DEDUP_REMOVED lines=31> */
[----:B------:R-:W-:Y:S02]  /*6b70*/  PRMT R240, RZ, 0x7610, R240 ;  /* 0x00007610fff07816 */ /* 0x000fe400000000f0 */
[----:B------:R-:W-:Y:S01]  /*6b80*/  ISETP.GT.U32.AND P4, PT, R188, R77, PT ;  /* 0x0000004dbc00720c */ /* 0x000fe20003f84070 */
        /* <DEDUP_REMOVED lines=8> */
[----:B------:R-:W-:Y:S01]  /*6c10*/  PRMT R229, RZ, 0x7610, R229 ;  /* 0x00007610ffe57816 */ /* 0x000fe200000000e5 */
[----:B------:R-:W-:Y:S02]  /*6c20*/  @!P4 IMAD.IADD R77, R77, 0x1, -R188 ;  /* 0x000000014d4dc824 */ /* 0x000fe400078e0abc */
[----:B0-----:R-:W-:Y:S02]  /*6c30*/  @P0 IMAD.MOV.U32 R64, RZ, RZ, R176 ;  /* 0x000000ffff400224 */ /* 0x001fe400078e00b0 */
[----:B------:R-:W-:-:S05]  /*6c40*/  @P0 IMAD.MOV.U32 R65, RZ, RZ, R175 ;  /* 0x000000ffff410224 */ /* 0x000fca00078e00af */
[----:B------:R0:W4:Y:S01]  /*6c50*/  @P0 LDG.E.U8 R233, desc[UR20][R64.64] ;  /* 0x0000001440e90981 */ /* 0x000122000c1e1100 */
[----:B------:R-:W-:Y:S02]  /*6c60*/  ISETP.GT.U32.AND P4, PT, R188, R77, PT ;  /* 0x0000004dbc00720c */ /* 0x000fe40003f84070 */
[----:B------:R-:W-:Y:S01]  /*6c70*/  PRMT R237, RZ, 0x7610, R237 ;  /* 0x00007610ffed7816 */ /* 0x000fe200000000ed */
[----:B0-----:R-:W-:Y:S02]  /*6c80*/  @P0 IMAD.MOV.U32 R64, RZ, RZ, R180 ;  /* 0x000000ffff400224 */ /* 0x001fe400078e00b4 */
[----:B------:R-:W-:Y:S01]  /*6c90*/  @P0 IMAD.MOV.U32 R65, RZ, RZ, R179 ;  /* 0x000000ffff410224 */ /* 0x000fe200078e00b3 */
[----:B------:R-:W-:Y:S01]  /*6ca0*/  LEA.HI.X.SX32 R105, R84, R126, 0x1, P6 ;  /* 0x0000007e54697211 */ /* 0x000fe200030f0eff */
[----:B------:R-:W-:-:S03]  /*6cb0*/  @!P5 IMAD.IADD R67, R67, 0x1, -R188 ;  /* 0x000000014343d824 */ /* 0x000fc600078e0abc */
[----:B------:R0:W4:Y:S01]  /*6cc0*/  @P0 LDG.E.U8 R229, desc[UR20][R64.64] ;  /* 0x0000001440e50981 */ /* 0x000122000c1e1100 */
[----:B--2---:R-:W-:Y:S02]  /*6cd0*/  ISETP.GE.AND P6, PT, R103, RZ, PT ;  /* 0x000000ff6700720c */ /* 0x004fe40003fc6270 */
[----:B------:R-:W-:Y:S01]  /*6ce0*/  PRMT R245, RZ, 0x7610, R245 ;  /* 0x00007610fff57816 */ /* 0x000fe200000000f5 */
[----:B0-----:R-:W-:Y:S02]  /*6cf0*/  @P0 IMAD.MOV.U32 R64, RZ, RZ, R184 ;  /* 0x000000ffff400224 */ /* 0x001fe400078e00b8 */
[----:B------:R-:W-:Y:S01]  /*6d00*/  @P0 IMAD.MOV.U32 R65, RZ, RZ, R183 ;  /* 0x000000ffff410224 */ /* 0x000fe200078e00b7 */
[----:B------:R-:W-:-:S04]  /*6d10*/  ISETP.GT.U32.AND P5, PT, R188, R67, PT ;  /* 0x00000043bc00720c */ /* 0x000fc80003fa4070 */
[----:B------:R0:W2:Y:S01]  /*6d20*/  @P0 LDG.E.U8 R237, desc[UR20][R64.64] ;  /* 0x0000001440ed0981 */ /* 0x0000a2000c1e1100 */
[----:B------:R-:W-:Y:S01]  /*6d30*/  PRMT R241, RZ, 0x7610, R241 ;  /* 0x00007610fff17816 */ /* 0x000fe200000000f1 */
[----:B------:R-:W-:Y:S01]  /*6d40*/  @!P4 IMAD.IADD R77, R77, 0x1, -R188 ;  /* 0x000000014d4dc824 */ /* 0x000fe200078e0abc */
[----:B------:R-:W-:Y:S01]  /*6d50*/  SEL R80, R127, R80, !P3 ;  /* 0x000000507f507207 */ /* 0x000fe20005800000 */
[----:B0-----:R-:W-:Y:S02]  /*6d60*/  @P0 IMAD.MOV.U32 R64, RZ, RZ, R211 ;  /* 0x000000ffff400224 */ /* 0x001fe400078e00d3 */
[----:B------:R-:W-:Y:S01]  /*6d70*/  @P0 IMAD.MOV.U32 R65, RZ, RZ, R210 ;  /* 0x000000ffff410224 */ /* 0x000fe200078e00d2 */
[----:B------:R-:W-:-:S04]  /*6d80*/  ISETP.GT.U32.AND P4, PT, R188, R66, PT ;  /* 0x00000042bc00720c */ /* 0x000fc80003f84070 */
[----:B------:R0:W2:Y:S01]  /*6d90*/  @P0 LDG.E.U8 R245, desc[UR20][R64.64] ;  /* 0x0000001440f50981 */ /* 0x0000a2000c1e1100 */
[----:B------:R-:W-:Y:S01]  /*6da0*/  @!P6 IMAD.MOV R77, RZ, RZ, -R77 ;  /* 0x000000ffff4de224 */ /* 0x000fe200078e0a4d */
[----:B------:R-:W-:Y:S01]  /*6db0*/  SEL R79, R127, R79, !P3 ;  /* 0x0000004f7f4f7207 */ /* 0x000fe20005800000 */
[----:B------:R-:W-:Y:S01]  /*6dc0*/  IMAD R80, R80, UR16, RZ ;  /* 0x0000001050507c24 */ /* 0x000fe2000f8e02ff */
[----:B------:R-:W-:Y:S01]  /*6dd0*/  ISETP.GT.U32.AND P6, PT, R188, R63, PT ;  /* 0x0000003fbc00720c */ /* 0x000fe20003fc4070 */
[----:B0-----:R-:W-:Y:S02]  /*6de0*/  @P0 IMAD.MOV.U32 R64, RZ, RZ, R215 ;  /* 0x000000ffff400224 */ /* 0x001fe400078e00d7 */
[----:B------:R-:W-:Y:S01]  /*6df0*/  @P0 IMAD.MOV.U32 R65, RZ, RZ, R214 ;  /* 0x000000ffff410224 */ /* 0x000fe200078e00d6 */
[----:B------:R-:W-:Y:S01]  /*6e00*/  PRMT R236, RZ, 0x7610, R236 ;  /* 0x00007610ffec7816 */ /* 0x000fe200000000ec */
[----:B------:R-:W-:-:S03]  /*6e10*/  @!P5 IMAD.IADD R67, R67, 0x1, -R188 ;  /* 0x000000014343d824 */ /* 0x000fc600078e0abc */
[----:B------:R0:W2:Y:S01]  /*6e20*/  @P0 LDG.E.U8 R241, desc[UR20][R64.64] ;  /* 0x0000001440f10981 */ /* 0x0000a2000c1e1100 */
[----:B------:R-:W-:Y:S01]  /*6e30*/  IMAD R79, R79, UR16, RZ ;  /* 0x000000104f4f7c24 */ /* 0x000fe2000f8e02ff */
[C---:B------:R-:W-:Y:S02]  /*6e40*/  IADD3 R103, P5, PT, R80.reuse, R186, RZ ;  /* 0x000000ba50677210 */ /* 0x040fe40007fbe0ff */
[----:B------:R-:W-:Y:S01]  /*6e50*/  PRMT R244, RZ, 0x7610, R244 ;  /* 0x00007610fff47816 */ /* 0x000fe200000000f4 */
[----:B0-----:R-:W-:Y:S02]  /*6e60*/  @P0 IMAD.MOV.U32 R64, RZ, RZ, R219 ;  /* 0x000000ffff400224 */ /* 0x001fe400078e00db */
[----:B------:R-:W-:Y:S01]  /*6e70*/  @P0 IMAD.MOV.U32 R65, RZ, RZ, R218 ;  /* 0x000000ffff410224 */ /* 0x000fe200078e00da */
[----:B------:R-:W-:Y:S01]  /*6e80*/  LEA.HI.X.SX32 R104, R80, R126, 0x1, P5 ;  /* 0x0000007e50687211 */ /* 0x000fe200028f0eff */
[----:B------:R-:W-:-:S03]  /*6e90*/  @!P4 IMAD.IADD R66, R66, 0x1, -R188 ;  /* 0x000000014242c824 */ /* 0x000fc600078e0abc */
[----:B------:R0:W2:Y:S01]  /*6ea0*/  @P0 LDG.E.U8 R236, desc[UR20][R64.64] ;  /* 0x0000001440ec0981 */ /* 0x0000a2000c1e1100 */
[----:B------:R-:W-:Y:S01]  /*6eb0*/  IADD3 R92, P5, PT, R79, R186, RZ ;  /* 0x000000ba4f5c7210 */ /* 0x000fe20007fbe0ff */
[----:B------:R-:W-:Y:S01]  /*6ec0*/  @!P6 IMAD.IADD R63, R63, 0x1, -R188 ;  /* 0x000000013f3fe824 */ /* 0x000fe200078e0abc */
[----:B---3--:R-:W-:Y:S02]  /*6ed0*/  ISETP.GE.AND P4, PT, R95, RZ, PT ;  /* 0x000000ff5f00720c */ /* 0x008fe40003f86270 */
[----:B------:R-:W-:Y:S01]  /*6ee0*/  PRMT R48, RZ, 0x7610, R48 ;  /* 0x00007610ff307816 */ /* 0x000fe20000000030 */
[----:B0-----:R-:W-:Y:S02]  /*6ef0*/  @P0 IMAD.MOV.U32 R64, RZ, RZ, R223 ;  /* 0x000000ffff400224 */ /* 0x001fe400078e00df */
[----:B------:R-:W-:Y:S01]  /*6f00*/  @P0 IMAD.MOV.U32 R65, RZ, RZ, R222 ;  /* 0x000000ffff410224 */ /* 0x000fe200078e00de */
[----:B------:R-:W-:Y:S01]  /*6f10*/  LEA.HI.X.SX32 R95, R79, R126, 0x1, P5 ;  /* 0x0000007e4f5f7211 */ /* 0x000fe200028f0eff */
[----:B------:R-:W-:Y:S01]  /*6f20*/  STL [R1+0xa4], R105 ;  /* 0x0000a46901007387 */ /* 0x000fe20000100800 */
[----:B------:R-:W-:-:S03]  /*6f30*/  ISETP.GT.U32.AND P6, PT, R188, R66, PT ;  /* 0x00000042bc00720c */ /* 0x000fc60003fc4070 */
[----:B------:R0:W3:Y:S01]  /*6f40*/  @P0 LDG.E.U8 R244, desc[UR20][R64.64] ;  /* 0x0000001440f40981 */ /* 0x0000e2000c1e1100 */
[----:B------:R-:W-:-:S03]  /*6f50*/  PRMT R249, RZ, 0x7610, R249 ;  /* 0x00007610fff97816 */ /* 0x000fc600000000f9 */
[----:B------:R-:W-:Y:S01]  /*6f60*/  STL [R1+0xb8], R103 ;  /* 0x0000b86701007387 */ /* 0x000fe20000100800 */
[----:B------:R-:W-:Y:S02]  /*6f70*/  IMAD.MOV.U32 R79, RZ, RZ, R120 ;  /* 0x000000ffff4f7224 */ /* 0x000fe400078e0078 */
[----:B0-----:R-:W-:Y:S02]  /*6f80*/  @P0 IMAD.MOV.U32 R64, RZ, RZ, R227 ;  /* 0x000000ffff400224 */ /* 0x001fe400078e00e3 */
[----:B------:R-:W-:Y:S01]  /*6f90*/  @P0 IMAD.MOV.U32 R65, RZ, RZ, R226 ;  /* 0x000000ffff410224 */ /* 0x000fe200078e00e2 */
[----:B------:R-:W-:Y:S04]  /*6fa0*/  STL [R1+0xb4], R104 ;  /* 0x0000b46801007387 */ /* 0x000fe80000100800 */
[----:B------:R-:W-:Y:S04]  /*6fb0*/  STL [R1+0xc8], R92 ;  /* 0x0000c85c01007387 */ /* 0x000fe80000100800 */
[----:B------:R-:W-:Y:S04]  /*6fc0*/  STL [R1+0xc4], R95 ;  /* 0x0000c45f01007387 */ /* 0x000fe80000100800 */
[----:B------:R0:W2:Y:S04]  /*6fd0*/  @P0 LDG.E.U8 R48, desc[UR20][R64.64] ;  /* 0x0000001440300981 */ /* 0x0000a8000c1e1100 */
[----:B-1----:R-:W2:Y:S01]  /*6fe0*/  LDL R120, [R1+0x1c8] ;  /* 0x0001c80001787983 */ /* 0x002ea20000100800 */
[----:B------:R-:W-:Y:S01]  /*6ff0*/  PRMT R248, RZ, 0x7610, R248 ;  /* 0x00007610fff87816 */ /* 0x000fe200000000f8 */
[----:B0-----:R-:W-:-:S02]  /*7000*/  @P0 IMAD.MOV.U32 R64, RZ, RZ, R231 ;  /* 0x000000ffff400224 */ /* 0x001fc400078e00e7 */
[----:B------:R-:W-:Y:S01]  /*7010*/  @P0 IMAD.MOV.U32 R65, RZ, RZ, R230 ;  /* 0x000000ffff410224 */ /* 0x000fe200078e00e6 */
[----:B------:R-:W-:Y:S01]  /*7020*/  SEL R78, R127, R78, !P3 ;  /* 0x0000004e7f4e7207 */ /* 0x000fe20005800000 */
[----:B------:R-:W-:-:S03]  /*7030*/  @!P6 IMAD.IADD R66, R66, 0x1, -R188 ;  /* 0x000000014242e824 */ /* 0x000fc600078e0abc */
[----:B------:R0:W3:Y:S02]  /*7040*/  @P0 LDG.E.U8 R249, desc[UR20][R64.64] ;  /* 0x0000001440f90981 */ /* 0x0000e4000c1e1100 */
[----:B0-----:R-:W-:Y:S02]  /*7050*/  @P0 IMAD.MOV.U32 R64, RZ, RZ, R235 ;  /* 0x000000ffff400224 */ /* 0x001fe400078e00eb */
[----:B------:R-:W-:-:S05]  /*7060*/  @P0 IMAD.MOV.U32 R65, RZ, RZ, R234 ;  /* 0x000000ffff410224 */ /* 0x000fca00078e00ea */
[----:B------:R0:W3:Y:S02]  /*7070*/  @P0 LDG.E.U8 R248, desc[UR20][R64.64] ;  /* 0x0000001440f80981 */ /* 0x0000e4000c1e1100 */
[----:B0-----:R-:W-:Y:S02]  /*7080*/  IMAD.MOV.U32 R64, RZ, RZ, R66 ;  /* 0x000000ffff407224 */ /* 0x001fe400078e0042 */
[----:B------:R-:W-:Y:S02]  /*7090*/  IMAD R66, R78, UR16, RZ ;  /* 0x000000104e427c24 */ /* 0x000fe4000f8e02ff */
[----:B------:R-:W3:Y:S01]  /*70a0*/  LDL R78, [R1+0x2b4] ;  /* 0x0002b400014e7983 */ /* 0x000ee20000100800 */
[----:B------:R-:W-:Y:S01]  /*70b0*/  @!P4 IMAD.MOV R67, RZ, RZ, -R67 ;  /* 0x000000ffff43c224 */ /* 0x000fe200078e0a43 */
[----:B------:R-:W-:Y:S02]  /*70c0*/  ISETP.GT.U32.AND P5, PT, R188, R63, PT ;  /* 0x0000003fbc00720c */ /* 0x000fe40003fa4070 */
[----:B------:R-:W-:-:S02]  /*70d0*/  ISETP.GE.AND P4, PT, R90, RZ, PT ;  /* 0x000000ff5a00720c */ /* 0x000fc40003f86270 */
[----:B------:R-:W-:Y:S02]  /*70e0*/  ISETP.GE.AND P6, PT, R91, RZ, PT ;  /* 0x000000ff5b00720c */ /* 0x000fe40003fc6270 */
[C---:B------:R-:W-:Y:S02]  /*70f0*/  SEL R65, R127.reuse, R77, !P3 ;  /* 0x0000004d7f417207 */ /* 0x040fe40005800000 */
[----:B------:R-:W-:-:S05]  /*7100*/  SEL R77, R127, R67, !P3 ;  /* 0x000000437f4d7207 */ /* 0x000fca0005800000 */
[----:B------:R-:W-:Y:S01]  /*7110*/  @!P5 IMAD.IADD R63, R63, 0x1, -R188 ;  /* 0x000000013f3fd824 */ /* 0x000fe200078e0abc */
[----:B------:R-:W-:Y:S01]  /*7120*/  ISETP.GT.U32.AND P5, PT, R188, R69, PT ;  /* 0x00000045bc00720c */ /* 0x000fe20003fa4070 */
[----:B------:R-:W-:Y:S01]  /*7130*/  @!P4 IMAD.MOV R64, RZ, RZ, -R64 ;  /* 0x000000ffff40c224 */ /* 0x000fe200078e0a40 */
[C---:B------:R-:W-:Y:S01]  /*7140*/  IADD3 R90, P4, PT, R66.reuse, R186, RZ ;  /* 0x000000ba425a7210 */ /* 0x040fe20007f9e0ff */
[----:B------:R-:W-:Y:S02]  /*7150*/  IMAD R65, R65, UR16, RZ ;  /* 0x0000001041417c24 */ /* 0x000fe4000f8e02ff */
[----:B------:R-:W-:Y:S01]  /*7160*/  @!P6 IMAD.MOV R63, RZ, RZ, -R63 ;  /* 0x000000ffff3fe224 */ /* 0x000fe200078e0a3f */
[----:B------:R-:W-:Y:S01]  /*7170*/  SEL R67, R127, R64, !P3 ;  /* 0x000000407f437207 */ /* 0x000fe20005800000 */
[----:B------:R-:W-:Y:S01]  /*7180*/  IMAD R64, R77, UR16, RZ ;  /* 0x000000104d407c24 */ /* 0x000fe2000f8e02ff */
[----:B------:R-:W-:Y:S02]  /*7190*/  LEA.HI.X.SX32 R91, R66, R126, 0x1, P4 ;  /* 0x0000007e425b7211 */ /* 0x000fe400020f0eff */
[----:B------:R-:W-:-:S02]  /*71a0*/  IADD3 R87, P6, PT, R65, R186, RZ ;  /* 0x000000ba41577210 */ /* 0x000fc40007fde0ff */
[----:B------:R-:W-:Y:S01]  /*71b0*/  SEL R66, R127, R63, !P3 ;  /* 0x0000003f7f427207 */ /* 0x000fe20005800000 */
[----:B------:R-:W-:Y:S01]  /*71c0*/  IMAD R63, R67, UR16, RZ ;  /* 0x00000010433f7c24 */ /* 0x000fe2000f8e02ff */
[----:B------:R-:W-:Y:S01]  /*71d0*/  LEA.HI.X.SX32 R88, R65, R126, 0x1, P6 ;  /* 0x0000007e41587211 */ /* 0x000fe200030f0eff */
[----:B------:R-:W-:Y:S01]  /*71e0*/  @!P5 IMAD.IADD R69, R69, 0x1, -R188 ;  /* 0x000000014545d824 */ /* 0x000fe200078e0abc */
[----:B------:R-:W-:Y:S01]  /*71f0*/  IADD3 R80, P6, PT, R64, R186, RZ ;  /* 0x000000ba40507210 */ /* 0x000fe20007fde0ff */
[----:B------:R-:W-:Y:S01]  /*7200*/  IMAD R66, R66, UR16, RZ ;  /* 0x0000001042427c24 */ /* 0x000fe2000f8e02ff */
[----:B------:R-:W-:Y:S02]  /*7210*/  ISETP.GT.U32.AND P4, PT, R188, R68, PT ;  /* 0x00000044bc00720c */ /* 0x000fe40003f84070 */
[----:B------:R-:W-:Y:S01]  /*7220*/  IADD3 R84, P5, PT, R63, R186, RZ ;  /* 0x000000ba3f547210 */ /* 0x000fe20007fbe0ff */
[----:B------:R-:W-:Y:S01]  /*7230*/  @P0 IMAD.MOV.U32 R65, RZ, RZ, R238 ;  /* 0x000000ffff410224 */ /* 0x000fe200078e00ee */
[----:B------:R-:W-:-:S02]  /*7240*/  PRMT R50, RZ, 0x7610, R50 ;  /* 0x00007610ff327816 */ /* 0x000fc40000000032 */
[-C--:B------:R-:W-:Y:S01]  /*7250*/  LEA.HI.X.SX32 R86, R64, R126.reuse, 0x1, P6 ;  /* 0x0000007e40567211 */ /* 0x080fe200030f0eff */
[----:B------:R-:W-:Y:S01]  /*7260*/  @P0 IMAD.MOV.U32 R64, RZ, RZ, R239 ;  /* 0x000000ffff400224 */ /* 0x000fe200078e00ef */
[----:B------:R-:W-:Y:S02]  /*7270*/  LEA.HI.X.SX32 R85, R63, R126, 0x1, P5 ;  /* 0x0000007e3f557211 */ /* 0x000fe400028f0eff */
[----:B------:R-:W-:Y:S02]  /*7280*/  IADD3 R63, P5, PT, R66, R186, RZ ;  /* 0x000000ba423f7210 */ /* 0x000fe40007fbe0ff */
[----:B------:R0:W4:Y:S01]  /*7290*/  @P0 LDG.E.U8 R50, desc[UR20][R64.64] ;  /* 0x0000001440320981 */ /* 0x000122000c1e1100 */
[----:B------:R-:W-:Y:S01]  /*72a0*/  PRMT R45, RZ, 0x7610, R45 ;  /* 0x00007610ff2d7816 */ /* 0x000fe2000000002d */
[----:B------:R-:W-:Y:S01]  /*72b0*/  @P0 IMAD.MOV.U32 R67, RZ, RZ, R242 ;  /* 0x000000ffff430224 */ /* 0x000fe200078e00f2 */
[----:B------:R-:W-:Y:S01]  /*72c0*/  ISETP.GT.U32.AND P6, PT, R188, R69, PT ;  /* 0x00000045bc00720c */ /* 0x000fe20003fc4070 */
[----:B------:R-:W-:Y:S01]  /*72d0*/  STL [R1+0xd8], R90 ;  /* 0x0000d85a01007387 */ /* 0x000fe20000100800 */
[----:B------:R-:W-:Y:S01]  /*72e0*/  @!P4 IMAD.IADD R68, R68, 0x1, -R188 ;  /* 0x000000014444c824 */ /* 0x000fe200078e0abc */
[----:B0-----:R-:W-:Y:S01]  /*72f0*/  LEA.HI.X.SX32 R64, R66, R126, 0x1, P5 ;  /* 0x0000007e42407211 */ /* 0x001fe200028f0eff */
[----:B------:R-:W-:Y:S01]  /*7300*/  @P0 IMAD.MOV.U32 R66, RZ, RZ, R243 ;  /* 0x000000ffff420224 */ /* 0x000fe200078e00f3 */
[----:B------:R-:W-:Y:S01]  /*7310*/  STL [R1+0xd4], R91 ;  /* 0x0000d45b01007387 */ /* 0x000fe20000100800 */
[----:B------:R-:W-:-:S03]  /*7320*/  PRMT R46, RZ, 0x7610, R46 ;  /* 0x00007610ff2e7816 */ /* 0x000fc6000000002e */
[----:B------:R-:W-:Y:S04]  /*7330*/  STL [R1+0xe8], R87 ;  /* 0x0000e85701007387 */ /* 0x000fe80000100800 */
[----:B------:R0:W4:Y:S01]  /*7340*/  @P0 LDG.E.U8 R45, desc[UR20][R66.64] ;  /* 0x00000014422d0981 */ /* 0x000122000c1e1100 */
[----:B------:R-:W-:-:S03]  /*7350*/  ISETP.GT.U32.AND P5, PT, R188, R68, PT ;  /* 0x00000044bc00720c */ /* 0x000fc60003fa4070 */
[----:B------:R-:W-:Y:S04]  /*7360*/  STL [R1+0xe4], R88 ;  /* 0x0000e45801007387 */ /* 0x000fe80000100800 */
[----:B------:R1:W-:Y:S01]  /*7370*/  STL [R1+0xf0], R80 ;  /* 0x0000f05001007387 */ /* 0x0003e20000100800 */
[----:B0-----:R-:W-:Y:S02]  /*7380*/  @P0 IMAD.MOV.U32 R66, RZ, RZ, R247 ;  /* 0x000000ffff420224 */ /* 0x001fe400078e00f7 */
[----:B------:R-:W-:Y:S01]  /*7390*/  @P0 IMAD.MOV.U32 R67, RZ, RZ, R246 ;  /* 0x000000ffff430224 */ /* 0x000fe200078e00f6 */
[----:B------:R-:W-:Y:S01]  /*73a0*/  STL [R1+0xec], R86 ;  /* 0x0000ec5601007387 */ /* 0x000fe20000100800 */
[----:B------:R-:W-:-:S03]  /*73b0*/  PRMT R252, RZ, 0x7610, R252 ;  /* 0x00007610fffc7816 */ /* 0x000fc600000000fc */
[----:B------:R0:W-:Y:S01]  /*73c0*/  STL [R1+0xf8], R84 ;  /* 0x0000f85401007387 */ /* 0x0001e20000100800 */
[----:B------:R-:W-:-:S03]  /*73d0*/  @!P6 IMAD.IADD R69, R69, 0x1, -R188 ;  /* 0x000000014545e824 */ /* 0x000fc600078e0abc */
[----:B------:R0:W-:Y:S04]  /*73e0*/  STL [R1+0xf4], R85 ;  /* 0x0000f45501007387 */ /* 0x0001e80000100800 */
[----:B------:R0:W4:Y:S01]  /*73f0*/  @P0 LDG.E.U8 R46, desc[UR20][R66.64] ;  /* 0x00000014422e0981 */ /* 0x000122000c1e1100 */
[----:B------:R-:W-:Y:S01]  /*7400*/  PRMT R41, RZ, 0x7610, R41 ;  /* 0x00007610ff297816 */ /* 0x000fe20000000029 */
[----:B0-----:R-:W-:Y:S02]  /*7410*/  @P0 IMAD.MOV.U32 R66, RZ, RZ, R251 ;  /* 0x000000ffff420224 */ /* 0x001fe400078e00fb */
[----:B------:R-:W-:-:S05]  /*7420*/  @P0 IMAD.MOV.U32 R67, RZ, RZ, R250 ;  /* 0x000000ffff430224 */ /* 0x000fca00078e00fa */
[----:B------:R0:W4:Y:S01]  /*7430*/  @P0 LDG.E.U8 R252, desc[UR20][R66.64] ;  /* 0x0000001442fc0981 */ /* 0x000122000c1e1100 */
[----:B------:R-:W-:Y:S01]  /*7440*/  @!P5 IMAD.IADD R68, R68, 0x1, -R188 ;  /* 0x000000014444d824 */ /* 0x000fe200078e0abc */
[----:B------:R-:W-:Y:S01]  /*7450*/  PRMT R42, RZ, 0x7610, R42 ;  /* 0x00007610ff2a7816 */ /* 0x000fe2000000002a */
[----:B0-----:R-:W-:Y:S02]  /*7460*/  @P0 IMAD.MOV.U32 R66, RZ, RZ, R130 ;  /* 0x000000ffff420224 */ /* 0x001fe400078e0082 */
[----:B------:R-:W-:-:S05]  /*7470*/  @P0 IMAD.MOV.U32 R67, RZ, RZ, R79 ;  /* 0x000000ffff430224 */ /* 0x000fca00078e004f */
[----:B------:R0:W4:Y:S01]  /*7480*/  @P0 LDG.E.U8 R41, desc[UR20][R66.64] ;  /* 0x0000001442290981 */ /* 0x000122000c1e1100 */
[----:B------:R-:W-:Y:S01]  /*7490*/  PRMT R35, RZ, 0x7610, R35 ;  /* 0x00007610ff237816 */ /* 0x000fe20000000023 */
[----:B0-----:R-:W-:Y:S02]  /*74a0*/  @P0 IMAD.MOV.U32 R66, RZ, RZ, R112 ;  /* 0x000000ffff420224 */ /* 0x001fe400078e0070 */
[----:B------:R-:W-:Y:S01]  /*74b0*/  @P0 IMAD.MOV.U32 R67, RZ, RZ, R129 ;  /* 0x000000ffff430224 */ /* 0x000fe200078e0081 */
[----:B------:R-:W4:Y:S01]  /*74c0*/  LDL R112, [R1+0x2a8] ;  /* 0x0002a80001707983 */ /* 0x000f220000100800 */
[----:B------:R-:W-:-:S03]  /*74d0*/  ISETP.GT.U32.AND P6, PT, R188, R74, PT ;  /* 0x0000004abc00720c */ /* 0x000fc60003fc4070 */
[----:B------:R0:W4:Y:S01]  /*74e0*/  @P0 LDG.E.U8 R42, desc[UR20][R66.64] ;  /* 0x00000014422a0981 */ /* 0x000122000c1e1100 */
[----:B------:R-:W-:Y:S02]  /*74f0*/  ISETP.GT.U32.AND P5, PT, R188, R73, PT ;  /* 0x00000049bc00720c */ /* 0x000fe40003fa4070 */
[----:B------:R-:W-:Y:S01]  /*7500*/  PRMT R36, RZ, 0x7610, R36 ;  /* 0x00007610ff247816 */ /* 0x000fe20000000024 */
[----:B0-----:R-:W-:Y:S02]  /*7510*/  @P0 IMAD.MOV.U32 R66, RZ, RZ, R123 ;  /* 0x000000ffff420224 */ /* 0x001fe400078e007b */
[----:B------:R-:W-:-:S05]  /*7520*/  @P0 IMAD.MOV.U32 R67, RZ, RZ, R116 ;  /* 0x000000ffff430224 */ /* 0x000fca00078e0074 */
[----:B------:R0:W4:Y:S01]  /*7530*/  @P0 LDG.E.U8 R35, desc[UR20][R66.64] ;  /* 0x0000001442230981 */ /* 0x000122000c1e1100 */
[----:B------:R-:W-:Y:S01]  /*7540*/  PRMT R33, RZ, 0x7610, R33 ;  /* 0x00007610ff217816 */ /* 0x000fe20000000021 */
[--C-:B------:R-:W-:Y:S02]  /*7550*/  @!P6 IMAD.IADD R74, R74, 0x1, -R188.reuse ;  /* 0x000000014a4ae824 */ /* 0x100fe400078e0abc */
[----:B------:R-:W-:Y:S01]  /*7560*/  @!P5 IMAD.IADD R73, R73, 0x1, -R188 ;  /* 0x000000014949d824 */ /* 0x000fe200078e0abc */
[----:B------:R-:W-:Y:S02]  /*7570*/  PRMT R34, RZ, 0x7610, R34 ;  /* 0x00007610ff227816 */ /* 0x000fe40000000022 */
[C---:B------:R-:W-:Y:S02]  /*7580*/  ISETP.GT.U32.AND P6, PT, R188.reuse, R74, PT ;  /* 0x0000004abc00720c */ /* 0x040fe40003fc4070 */
[----:B------:R-:W-:Y:S01]  /*7590*/  ISETP.GT.U32.AND P5, PT, R188, R73, PT ;  /* 0x00000049bc00720c */ /* 0x000fe20003fa4070 */
[----:B------:R-:W-:Y:S01]  /*75a0*/  @P0 IMAD.MOV.U32 R79, RZ, RZ, R107 ;  /* 0x000000ffff4f0224 */ /* 0x000fe200078e006b */
[----:B------:R-:W-:-:S09]  /*75b0*/  PRMT R22, RZ, 0x7610, R22 ;  /* 0x00007610ff167816 */ /* 0x000fd20000000016 */
[--C-:B------:R-:W-:Y:S02]  /*75c0*/  @!P6 IMAD.IADD R74, R74, 0x1, -R188.reuse ;  /* 0x000000014a4ae824 */ /* 0x100fe400078e0abc */
[----:B------:R-:W-:Y:S02]  /*75d0*/  @!P5 IMAD.IADD R73, R73, 0x1, -R188 ;  /* 0x000000014949d824 */ /* 0x000fe400078e0abc */
[----:B------:R-:W-:Y:S02]  /*75e0*/  IMAD.MOV.U32 R77, RZ, RZ, R74 ;  /* 0x000000ffff4d7224 */ /* 0x000fe400078e004a */
[----:B------:R-:W-:Y:S01]  /*75f0*/  IMAD.MOV.U32 R74, RZ, RZ, R73 ;  /* 0x000000ffff4a7224 */ /* 0x000fe200078e0049 */
[----:B--2---:R-:W-:Y:S02]  /*7600*/  ISETP.GE.AND P4, PT, R120, RZ, PT ;  /* 0x000000ff7800720c */ /* 0x004fe40003f86270 */
[----:B------:R-:W2:Y:S11]  /*7610*/  LDL R120, [R1+0x1c4] ;  /* 0x0001c40001787983 */ /* 0x000eb60000100800 */
[----:B------:R-:W-:-:S05]  /*7620*/  @!P4 IMAD.MOV R69, RZ, RZ, -R69 ;  /* 0x000000ffff45c224 */ /* 0x000fca00078e0a45 */
[----:B------:R-:W-:Y:S02]  /*7630*/  SEL R69, R127, R69, !P3 ;  /* 0x000000457f457207 */ /* 0x000fe40005800000 */
[----:B---3--:R-:W-:Y:S01]  /*7640*/  ISETP.GE.AND P4, PT, R78, RZ, PT ;  /* 0x000000ff4e00720c */ /* 0x008fe20003f86270 */
[----:B------:R-:W-:Y:S02]  /*7650*/  IMAD.MOV.U32 R78, RZ, RZ, R68 ;  /* 0x000000ffff4e7224 */ /* 0x000fe400078e0044 */
[----:B------:R-:W-:Y:S02]  /*7660*/  IMAD R68, R69, UR16, RZ ;  /* 0x0000001045447c24 */ /* 0x000fe4000f8e02ff */
[----:B------:R-:W-:-:S08]  /*7670*/  @P0 IMAD.MOV.U32 R69, RZ, RZ, R119 ;  /* 0x000000ffff450224 */ /* 0x000fd000078e0077 */
[----:B------:R-:W-:Y:S01]  /*7680*/  @!P4 IMAD.MOV R78, RZ, RZ, -R78 ;  /* 0x000000ffff4ec224 */ /* 0x000fe200078e0a4e */
[----:B------:R-:W-:-:S04]  /*7690*/  IADD3 R65, P4, PT, R68, R186, RZ ;  /* 0x000000ba44417210 */ /* 0x000fc80007f9e0ff */
[----:B0-----:R-:W-:Y:S01]  /*76a0*/  LEA.HI.X.SX32 R66, R68, R126, 0x1, P4 ;  /* 0x0000007e44427211 */ /* 0x001fe200020f0eff */
[----:B------:R-:W-:-:S05]  /*76b0*/  @P0 IMAD.MOV.U32 R68, RZ, RZ, R118 ;  /* 0x000000ffff440224 */ /* 0x000fca00078e0076 */
[----:B------:R0:W3:Y:S02]  /*76c0*/  @P0 LDG.E.U8 R36, desc[UR20][R68.64] ;  /* 0x0000001444240981 */ /* 0x0000e4000c1e1100 */
[----:B0-----:R-:W-:Y:S02]  /*76d0*/  @P0 IMAD.MOV.U32 R68, RZ, RZ, R108 ;  /* 0x000000ffff440224 */ /* 0x001fe400078e006c */
[----:B------:R-:W3:Y:S01]  /*76e0*/  LDL R108, [R1+0x1c0] ;  /* 0x0001c000016c7983 */ /* 0x000ee20000100800 */
[----:B------:R-:W-:-:S05]  /*76f0*/  @P0 IMAD.MOV.U32 R69, RZ, RZ, R117 ;  /* 0x000000ffff450224 */ /* 0x000fca00078e0075 */
[----:B------:R0:W3:Y:S02]  /*7700*/  @P0 LDG.E.U8 R33, desc[UR20][R68.64] ;  /* 0x0000001444210981 */ /* 0x0000e4000c1e1100 */
[----:B0-----:R-:W-:Y:S02]  /*7710*/  @P0 IMAD.MOV.U32 R68, RZ, RZ, R114 ;  /* 0x000000ffff440224 */ /* 0x001fe400078e0072 */
[----:B------:R-:W-:-:S05]  /*7720*/  @P0 IMAD.MOV.U32 R69, RZ, RZ, R115 ;  /* 0x000000ffff450224 */ /* 0x000fca00078e0073 */
[----:B------:R0:W3:Y:S01]  /*7730*/  @P0 LDG.E.U8 R34, desc[UR20][R68.64] ;  /* 0x0000001444220981 */ /* 0x0000e2000c1e1100 */
[----:B------:R-:W-:Y:S01]  /*7740*/  SEL R78, R127, R78, !P3 ;  /* 0x0000004e7f4e7207 */ /* 0x000fe20005800000 */
[----:B0-----:R-:W-:Y:S02]  /*7750*/  @P0 IMAD.MOV.U32 R68, RZ, RZ, R102 ;  /* 0x000000ffff440224 */ /* 0x001fe400078e0066 */
[----:B------:R-:W3:Y:S02]  /*7760*/  LDL R102, [R1+0x29c] ;  /* 0x00029c0001667983 */ /* 0x000ee40000100800 */
[----:B------:R-:W-:Y:S02]  /*7770*/  IMAD R73, R78, UR16, RZ ;  /* 0x000000104e497c24 */ /* 0x000fe4000f8e02ff */
[----:B------:R-:W-:-:S05]  /*7780*/  @P0 IMAD.MOV.U32 R78, RZ, RZ, R106 ;  /* 0x000000ffff4e0224 */ /* 0x000fca00078e006a */
[----:B------:R0:W3:Y:S02]  /*7790*/  @P0 LDG.E.U8 R22, desc[UR20][R78.64] ;  /* 0x000000144e160981 */ /* 0x0000e4000c1e1100 */
[----:B0-----:R-:W-:Y:S02]  /*77a0*/  @P0 IMAD.MOV.U32 R78, RZ, RZ, R101 ;  /* 0x000000ffff4e0224 */ /* 0x001fe400078e0065 */
[----:B------:R-:W3:Y:S01]  /*77b0*/  LDL R101, [R1+0x1bc] ;  /* 0x0001bc0001657983 */ /* 0x000ee20000100800 */
[C---:B------:R-:W-:Y:S02]  /*77c0*/  ISETP.GT.U32.AND P6, PT, R188.reuse, R72, PT ;  /* 0x00000048bc00720c */ /* 0x040fe40003fc4070 */
[----:B------:R-:W-:Y:S01]  /*77d0*/  ISETP.GT.U32.AND P5, PT, R188, R70, PT ;  /* 0x00000046bc00720c */ /* 0x000fe20003fa4070 */
[----:B------:R-:W-:Y:S01]  /*77e0*/  @P0 IMAD.MOV.U32 R69, RZ, RZ, R111 ;  /* 0x000000ffff450224 */ /* 0x000fe200078e006f */
[----:B------:R-:W-:Y:S02]  /*77f0*/  PRMT R31, RZ, 0x7610, R31 ;  /* 0x00007610ff1f7816 */ /* 0x000fe4000000001f */
[----:B------:R-:W-:-:S04]  /*7800*/  PRMT R32, RZ, 0x7610, R32 ;  /* 0x00007610ff207816 */ /* 0x000fc80000000020 */
[----:B------:R0:W3:Y:S03]  /*7810*/  @P0 LDG.E.U8 R31, desc[UR20][R68.64] ;  /* 0x00000014441f0981 */ /* 0x0000e6000c1e1100 */
[----:B------:R-:W-:-:S05]  /*7820*/  @!P6 IMAD.IADD R72, R72, 0x1, -R188 ;  /* 0x000000014848e824 */ /* 0x000fca00078e0abc */
[----:B------:R-:W-:Y:S01]  /*7830*/  ISETP.GT.U32.AND P6, PT, R188, R72, PT ;  /* 0x00000048bc00720c */ /* 0x000fe20003fc4070 */
[----:B0-----:R-:W-:Y:S02]  /*7840*/  @P0 IMAD.MOV.U32 R68, RZ, RZ, R109 ;  /* 0x000000ffff440224 */ /* 0x001fe400078e006d */
[----:B------:R-:W-:Y:S02]  /*7850*/  @P0 IMAD.MOV.U32 R69, RZ, RZ, R110 ;  /* 0x000000ffff450224 */ /* 0x000fe400078e006e */
[----:B------:R-:W-:Y:S01]  /*7860*/  @!P5 IMAD.IADD R70, R70, 0x1, -R188 ;  /* 0x000000014646d824 */ /* 0x000fe200078e0abc */
[----:B------:R-:W-:Y:S02]  /*7870*/  PRMT R25, RZ, 0x7610, R25 ;  /* 0x00007610ff197816 */ /* 0x000fe40000000019 */
[----:B------:R-:W3:Y:S01]  /*7880*/  @P0 LDG.E.U8 R32, desc[UR20][R68.64] ;  /* 0x0000001444200981 */ /* 0x000ee2000c1e1100 */
[----:B------:R-:W-:Y:S01]  /*7890*/  @P0 IMAD.MOV.U32 R79, RZ, RZ, R105 ;  /* 0x000000ffff4f0224 */ /* 0x000fe200078e0069 */
[----:B------:R-:W-:-:S03]  /*78a0*/  ISETP.GT.U32.AND P5, PT, R188, R70, PT ;  /* 0x00000046bc00720c */ /* 0x000fc60003fa4070 */
[----:B------:R-:W-:Y:S01]  /*78b0*/  @!P6 IMAD.IADD R72, R72, 0x1, -R188 ;  /* 0x000000014848e824 */ /* 0x000fe200078e0abc */
[----:B------:R-:W-:Y:S01]  /*78c0*/  ISETP.GT.U32.AND P6, PT, R188, R71, PT ;  /* 0x00000047bc00720c */ /* 0x000fe20003fc4070 */
[----:B------:R0:W3:Y:S01]  /*78d0*/  @P0 LDG.E.U8 R25, desc[UR20][R78.64] ;  /* 0x000000144e190981 */ /* 0x0000e2000c1e1100 */
[----:B------:R-:W-:Y:S02]  /*78e0*/  PRMT R21, RZ, 0x7610, R21 ;  /* 0x00007610ff157816 */ /* 0x000fe40000000015 */
[----:B------:R-:W-:Y:S01]  /*78f0*/  PRMT R23, RZ, 0x7610, R23 ;  /* 0x00007610ff177816 */ /* 0x000fe20000000017 */
[----:B0-----:R-:W-:Y:S02]  /*7900*/  IMAD.MOV.U32 R78, RZ, RZ, R72 ;  /* 0x000000ffff4e7224 */ /* 0x001fe400078e0048 */
[----:B------:R-:W-:Y:S02]  /*7910*/  @P0 IMAD.MOV.U32 R72, RZ, RZ, R103 ;  /* 0x000000ffff480224 */ /* 0x000fe400078e0067 */
[----:B------:R-:W-:Y:S01]  /*7920*/  @!P5 IMAD.IADD R70, R70, 0x1, -R188 ;  /* 0x000000014646d824 */ /* 0x000fe200078e0abc */
[----:B------:R-:W-:-:S03]  /*7930*/  ISETP.GT.U32.AND P5, PT, R188, R75, PT ;  /* 0x0000004bbc00720c */ /* 0x000fc60003fa4070 */
[----:B------:R-:W-:Y:S01]  /*7940*/  @!P6 IMAD.IADD R71, R71, 0x1, -R188 ;  /* 0x000000014747e824 */ /* 0x000fe200078e0abc */
[----:B------:R-:W-:-:S04]  /*7950*/  PRMT R43, RZ, 0x7610, R43 ;  /* 0x00007610ff2b7816 */ /* 0x000fc8000000002b */
[----:B------:R-:W-:Y:S02]  /*7960*/  ISETP.GT.U32.AND P6, PT, R188, R71, PT ;  /* 0x00000047bc00720c */ /* 0x000fe40003fc4070 */
[----:B------:R-:W-:Y:S02]  /*7970*/  PRMT R44, RZ, 0x7610, R44 ;  /* 0x00007610ff2c7816 */ /* 0x000fe4000000002c */
[----:B------:R-:W-:Y:S01]  /*7980*/  PRMT R47, RZ, 0x7610, R47 ;  /* 0x00007610ff2f7816 */ /* 0x000fe2000000002f */
[----:B------:R-:W-:-:S08]  /*7990*/  @!P5 IMAD.IADD R75, R75, 0x1, -R188 ;  /* 0x000000014b4bd824 */ /* 0x000fd000078e0abc */
[----:B------:R-:W-:Y:S01]  /*79a0*/  @!P6 IMAD.IADD R71, R71, 0x1, -R188 ;  /* 0x000000014747e824 */ /* 0x000fe200078e0abc */
[----:B------:R-:W-:Y:S02]  /*79b0*/  ISETP.GT.U32.AND P6, PT, R188, R76, PT ;  /* 0x0000004cbc00720c */ /* 0x000fe40003fc4070 */
[----:B------:R-:W-:Y:S01]  /*79c0*/  PRMT R49, RZ, 0x7610, R49 ;  /* 0x00007610ff317816 */ /* 0x000fe20000000031 */
[----:B------:R-:W-:Y:S01]  /*79d0*/  @P0 IMAD.MOV.U32 R79, RZ, RZ, R64 ;  /* 0x000000ffff4f0224 */ /* 0x000fe200078e0040 */
[----:B------:R-:W-:-:S09]  /*79e0*/  PRMT R38, RZ, 0x7610, R38 ;  /* 0x00007610ff267816 */ /* 0x000fd20000000026 */
[----:B------:R-:W-:Y:S01]  /*79f0*/  @!P6 IMAD.IADD R76, R76, 0x1, -R188 ;  /* 0x000000014c4ce824 */ /* 0x000fe200078e0abc */
[----:B--2---:R-:W-:-:S13]  /*7a00*/  ISETP.GE.AND P4, PT, R120, RZ, PT ;  /* 0x000000ff7800720c */ /* 0x004fda0003f86270 */
[----:B------:R-:W-:Y:S01]  /*7a10*/  @!P4 IMAD.MOV R77, RZ, RZ, -R77 ;  /* 0x000000ffff4dc224 */ /* 0x000fe200078e0a4d */
[----:B----4-:R-:W-:-:S13]  /*7a20*/  ISETP.GE.AND P4, PT, R112, RZ, PT ;  /* 0x000000ff7000720c */ /* 0x010fda0003f86270 */
[----:B------:R-:W-:Y:S01]  /*7a30*/  @!P4 IMAD.MOV R74, RZ, RZ, -R74 ;  /* 0x000000ffff4ac224 */ /* 0x000fe200078e0a4a */
[----:B------:R-:W-:-:S04]  /*7a40*/  IADD3 R67, P4, PT, R73, R186, RZ ;  /* 0x000000ba49437210 */ /* 0x000fc80007f9e0ff */
[----:B------:R-:W-:Y:S01]  /*7a50*/  LEA.HI.X.SX32 R68, R73, R126, 0x1, P4 ;  /* 0x0000007e49447211 */ /* 0x000fe200020f0eff */
[----:B------:R-:W-:-:S05]  /*7a60*/  @P0 IMAD.MOV.U32 R73, RZ, RZ, R104 ;  /* 0x000000ffff490224 */ /* 0x000fca00078e0068 */
[----:B------:R0:W2:Y:S01]  /*7a70*/  @P0 LDG.E.U8 R21, desc[UR20][R72.64] ;  /* 0x0000001448150981 */ /* 0x0000a2000c1e1100 */
[----:B------:R-:W-:Y:S01]  /*7a80*/  SEL R69, R127, R77, !P3 ;  /* 0x0000004d7f457207 */ /* 0x000fe20005800000 */
[----:B0-----:R-:W-:Y:S02]  /*7a90*/  @P0 IMAD.MOV.U32 R72, RZ, RZ, R92 ;  /* 0x000000ffff480224 */ /* 0x001fe400078e005c */
[----:B------:R-:W-:-:S05]  /*7aa0*/  @P0 IMAD.MOV.U32 R73, RZ, RZ, R95 ;  /* 0x000000ffff490224 */ /* 0x000fca00078e005f */
[----:B------:R0:W4:Y:S01]  /*7ab0*/  @P0 LDG.E.U8 R23, desc[UR20][R72.64] ;  /* 0x0000001448170981 */ /* 0x000122000c1e1100 */
[----:B------:R-:W-:Y:S01]  /*7ac0*/  IMAD.MOV.U32 R77, RZ, RZ, R70 ;  /* 0x000000ffff4d7224 */ /* 0x000fe200078e0046 */
[----:B---3--:R-:W-:Y:S01]  /*7ad0*/  ISETP.GE.AND P4, PT, R108, RZ, PT ;  /* 0x000000ff6c00720c */ /* 0x008fe20003f86270 */
[----:B0-----:R-:W-:Y:S02]  /*7ae0*/  @P0 IMAD.MOV.U32 R72, RZ, RZ, R90 ;  /* 0x000000ffff480224 */ /* 0x001fe400078e005a */
[----:B------:R-:W-:Y:S02]  /*7af0*/  @P0 IMAD.MOV.U32 R73, RZ, RZ, R91 ;  /* 0x000000ffff490224 */ /* 0x000fe400078e005b */
[----:B------:R-:W-:-:S03]  /*7b00*/  IMAD R70, R69, UR16, RZ ;  /* 0x0000001045467c24 */ /* 0x000fc6000f8e02ff */
[----:B------:R0:W3:Y:S05]  /*7b10*/  @P0 LDG.E.U8 R43, desc[UR20][R72.64] ;  /* 0x00000014482b0981 */ /* 0x0000ea000c1e1100 */
[----:B------:R-:W-:Y:S02]  /*7b20*/  @!P4 IMAD.MOV R78, RZ, RZ, -R78 ;  /* 0x000000ffff4ec224 */ /* 0x000fe400078e0a4e */
[----:B0-----:R-:W-:Y:S02]  /*7b30*/  @P0 IMAD.MOV.U32 R72, RZ, RZ, R87 ;  /* 0x000000ffff480224 */ /* 0x001fe400078e0057 */
[----:B------:R-:W-:-:S05]  /*7b40*/  @P0 IMAD.MOV.U32 R73, RZ, RZ, R88 ;  /* 0x000000ffff490224 */ /* 0x000fca00078e0058 */
[----:B------:R0:W2:Y:S01]  /*7b50*/  @P0 LDG.E.U8 R44, desc[UR20][R72.64] ;  /* 0x00000014482c0981 */ /* 0x0000a2000c1e1100 */
[----:B------:R-:W-:Y:S01]  /*7b60*/  ISETP.GE.AND P4, PT, R102, RZ, PT ;  /* 0x000000ff6600720c */ /* 0x000fe20003f86270 */
[----:B0-----:R-:W-:Y:S02]  /*7b70*/  @P0 IMAD.MOV.U32 R72, RZ, RZ, R80 ;  /* 0x000000ffff480224 */ /* 0x001fe400078e0050 */
[----:B------:R-:W-:-:S05]  /*7b80*/  @P0 IMAD.MOV.U32 R73, RZ, RZ, R86 ;  /* 0x000000ffff490224 */ /* 0x000fca00078e0056 */
[----:B------:R0:W2:Y:S05]  /*7b90*/  @P0 LDG.E.U8 R47, desc[UR20][R72.64] ;  /* 0x00000014482f0981 */ /* 0x0000aa000c1e1100 */
[----:B------:R-:W-:Y:S01]  /*7ba0*/  @!P4 IMAD.MOV R77, RZ, RZ, -R77 ;  /* 0x000000ffff4dc224 */ /* 0x000fe200078e0a4d */
[----:B------:R-:W-:-:S04]  /*7bb0*/  IADD3 R69, P4, PT, R70, R186, RZ ;  /* 0x000000ba46457210 */ /* 0x000fc80007f9e0ff */
[----:B------:R-:W-:Y:S02]  /*7bc0*/  LEA.HI.X.SX32 R70, R70, R126, 0x1, P4 ;  /* 0x0000007e46467211 */ /* 0x000fe400020f0eff */
[----:B------:R-:W-:Y:S02]  /*7bd0*/  ISETP.GE.AND P5, PT, R101, RZ, PT ;  /* 0x000000ff6500720c */ /* 0x000fe40003fa6270 */
[----:B------:R-:W-:Y:S02]  /*7be0*/  ISETP.GT.U32.AND P4, PT, R188, R75, PT ;  /* 0x0000004bbc00720c */ /* 0x000fe40003f84070 */
[C---:B0-----:R-:W-:Y:S01]  /*7bf0*/  SEL R72, R127.reuse, R74, !P3 ;  /* 0x0000004a7f487207 */ /* 0x041fe20005800000 */
[----:B-1----:R-:W-:Y:S01]  /*7c00*/  IMAD.MOV.U32 R80, RZ, RZ, R71 ;  /* 0x000000ffff507224 */ /* 0x002fe200078e0047 */
[----:B------:R-:W-:-:S03]  /*7c10*/  SEL R74, R127, R78, !P3 ;  /* 0x0000004e7f4a7207 */ /* 0x000fc60005800000 */
[----:B------:R-:W-:Y:S02]  /*7c20*/  IMAD R78, R72, UR16, RZ ;  /* 0x00000010484e7c24 */ /* 0x000fe4000f8e02ff */
[----:B------:R-:W-:Y:S02]  /*7c30*/  @P0 IMAD.MOV.U32 R72, RZ, RZ, R84 ;  /* 0x000000ffff480224 */ /* 0x000fe400078e0054 */
[----:B------:R-:W-:Y:S02]  /*7c40*/  @P0 IMAD.MOV.U32 R73, RZ, RZ, R85 ;  /* 0x000000ffff490224 */ /* 0x000fe400078e0055 */
[----:B------:R-:W-:Y:S01]  /*7c50*/  @!P5 IMAD.MOV R80, RZ, RZ, -R80 ;  /* 0x000000ffff50d224 */ /* 0x000fe200078e0a50 */
[----:B------:R-:W-:Y:S01]  /*7c60*/  IADD3 R71, P5, PT, R78, R186, RZ ;  /* 0x000000ba4e477210 */ /* 0x000fe20007fbe0ff */
[----:B------:R-:W-:Y:S01]  /*7c70*/  @!P4 IMAD.IADD R75, R75, 0x1, -R188 ;  /* 0x000000014b4bc824 */ /* 0x000fe200078e0abc */
[----:B------:R-:W-:Y:S01]  /*7c80*/  ISETP.GE.AND P4, PT, R99, RZ, PT ;  /* 0x000000ff6300720c */ /* 0x000fe20003f86270 */
[----:B------:R-:W-:Y:S01]  /*7c90*/  IMAD R74, R74, UR16, RZ ;  /* 0x000000104a4a7c24 */ /* 0x000fe2000f8e02ff */
[----:B------:R0:W2:Y:S01]  /*7ca0*/  @P0 LDG.E.U8 R49, desc[UR20][R72.64] ;  /* 0x0000001448310981 */ /* 0x0000a2000c1e1100 */
[----:B------:R-:W-:Y:S01]  /*7cb0*/  ISETP.GT.U32.AND P6, PT, R188, R76, PT ;  /* 0x0000004cbc00720c */ /* 0x000fe20003fc4070 */
[----:B------:R-:W-:Y:S01]  /*7cc0*/  IMAD.MOV.U32 R84, RZ, RZ, R75 ;  /* 0x000000ffff547224 */ /* 0x000fe200078e004b */
[----:B0-----:R-:W-:-:S02]  /*7cd0*/  LEA.HI.X.SX32 R72, R78, R126, 0x1, P5 ;  /* 0x0000007e4e487211 */ /* 0x001fc400028f0eff */
[----:B------:R-:W-:Y:S01]  /*7ce0*/  IADD3 R73, P5, PT, R74, R186, RZ ;  /* 0x000000ba4a497210 */ /* 0x000fe20007fbe0ff */
[----:B------:R-:W-:-:S03]  /*7cf0*/  @P0 IMAD.MOV.U32 R78, RZ, RZ, R63 ;  /* 0x000000ffff4e0224 */ /* 0x000fc600078e003f */
[----:B------:R-:W-:Y:S02]  /*7d00*/  LEA.HI.X.SX32 R74, R74, R126, 0x1, P5 ;  /* 0x0000007e4a4a7211 */ /* 0x000fe400028f0eff */
[----:B------:R-:W-:Y:S01]  /*7d10*/  ISETP.GT.U32.AND P5, PT, R188, R82, PT ;  /* 0x00000052bc00720c */ /* 0x000fe20003fa4070 */
[----:B------:R0:W2:Y:S01]  /*7d20*/  @P0 LDG.E.U8 R38, desc[UR20][R78.64] ;  /* 0x000000144e260981 */ /* 0x0000a2000c1e1100 */
[----:B------:R-:W-:Y:S01]  /*7d30*/  PRMT R40, RZ, 0x7610, R40 ;  /* 0x00007610ff287816 */ /* 0x000fe20000000028 */
[----:B------:R-:W-:Y:S01]  /*7d40*/  @!P4 IMAD.MOV R84, RZ, RZ, -R84 ;  /* 0x000000ffff54c224 */ /* 0x000fe200078e0a54 */
[----:B------:R-:W-:Y:S02]  /*7d50*/  SEL R77, R127, R77, !P3 ;  /* 0x0000004d7f4d7207 */ /* 0x000fe40005800000 */
[----:B------:R-:W-:Y:S01]  /*7d60*/  ISETP.GE.AND P4, PT, R98, RZ, PT ;  /* 0x000000ff6200720c */ /* 0x000fe20003f86270 */
[----:B0-----:R-:W-:Y:S02]  /*7d70*/  @P0 IMAD.MOV.U32 R78, RZ, RZ, R65 ;  /* 0x000000ffff4e0224 */ /* 0x001fe400078e0041 */
[----:B------:R-:W-:Y:S01]  /*7d80*/  @P0 IMAD.MOV.U32 R79, RZ, RZ, R66 ;  /* 0x000000ffff4f0224 */ /* 0x000fe200078e0042 */
[----:B------:R-:W-:Y:S01]  /*7d90*/  PRMT R37, RZ, 0x7610, R37 ;  /* 0x00007610ff257816 */ /* 0x000fe20000000025 */
[----:B------:R-:W-:-:S02]  /*7da0*/  IMAD R77, R77, UR16, RZ ;  /* 0x000000104d4d7c24 */ /* 0x000fc4000f8e02ff */
[--C-:B------:R-:W-:Y:S01]  /*7db0*/  @!P6 IMAD.IADD R76, R76, 0x1, -R188.reuse ;  /* 0x000000014c4ce824 */ /* 0x100fe200078e0abc */
[----:B------:R0:W2:Y:S01]  /*7dc0*/  @P0 LDG.E.U8 R40, desc[UR20][R78.64] ;  /* 0x000000144e280981 */ /* 0x0000a2000c1e1100 */
[----:B------:R-:W-:Y:S01]  /*7dd0*/  @!P5 IMAD.IADD R82, R82, 0x1, -R188 ;  /* 0x000000015252d824 */ /* 0x000fe200078e0abc */
[C---:B------:R-:W-:Y:S01]  /*7de0*/  IADD3 R75, P6, PT, R77.reuse, R186, RZ ;  /* 0x000000ba4d4b7210 */ /* 0x040fe20007fde0ff */
[----:B------:R-:W-:Y:S01]  /*7df0*/  IMAD.MOV.U32 R86, RZ, RZ, R76 ;  /* 0x000000ffff567224 */ /* 0x000fe200078e004c */
[----:B------:R-:W-:Y:S01]  /*7e00*/  PRMT R39, RZ, 0x7610, R39 ;  /* 0x00007610ff277816 */ /* 0x000fe20000000027 */
[----:B0-----:R-:W-:Y:S02]  /*7e10*/  @P0 IMAD.MOV.U32 R78, RZ, RZ, R67 ;  /* 0x000000ffff4e0224 */ /* 0x001fe400078e0043 */
[----:B------:R-:W-:Y:S01]  /*7e20*/  @P0 IMAD.MOV.U32 R79, RZ, RZ, R68 ;  /* 0x000000ffff4f0224 */ /* 0x000fe200078e0044 */
[----:B------:R-:W-:Y:S01]  /*7e30*/  LEA.HI.X.SX32 R76, R77, R126, 0x1, P6 ;  /* 0x0000007e4d4c7211 */ /* 0x000fe200030f0eff */
[----:B------:R-:W-:-:S03]  /*7e40*/  @!P4 IMAD.MOV R86, RZ, RZ, -R86 ;  /* 0x000000ffff56c224 */ /* 0x000fc600078e0a56 */
[----:B------:R0:W2:Y:S01]  /*7e50*/  @P0 LDG.E.U8 R37, desc[UR20][R78.64] ;  /* 0x000000144e250981 */ /* 0x0000a2000c1e1100 */
[C---:B------:R-:W-:Y:S02]  /*7e60*/  ISETP.GT.U32.AND P6, PT, R188.reuse, R82, PT ;  /* 0x00000052bc00720c */ /* 0x040fe40003fc4070 */
[C---:B------:R-:W-:Y:S02]  /*7e70*/  ISETP.GT.U32.AND P4, PT, R188.reuse, R81, PT ;  /* 0x00000051bc00720c */ /* 0x040fe40003f84070 */
[----:B------:R-:W-:Y:S01]  /*7e80*/  ISETP.GT.U32.AND P5, PT, R188, R83, PT ;  /* 0x00000053bc00720c */ /* 0x000fe20003fa4070 */
[----:B0-----:R-:W-:Y:S02]  /*7e90*/  @P0 IMAD.MOV.U32 R78, RZ, RZ, R69 ;  /* 0x000000ffff4e0224 */ /* 0x001fe400078e0045 */
[----:B------:R-:W-:Y:S01]  /*7ea0*/  @P0 IMAD.MOV.U32 R79, RZ, RZ, R70 ;  /* 0x000000ffff4f0224 */ /* 0x000fe200078e0046 */
[----:B------:R-:W-:Y:S02]  /*7eb0*/  PRMT R29, RZ, 0x7610, R29 ;  /* 0x00007610ff1d7816 */ /* 0x000fe4000000001d */
[----:B------:R-:W-:-:S02]  /*7ec0*/  SEL R80, R127, R80, !P3 ;  /* 0x000000507f507207 */ /* 0x000fc40005800000 */
[----:B------:R0:W2:Y:S01]  /*7ed0*/  @P0 LDG.E.U8 R39, desc[UR20][R78.64] ;  /* 0x000000144e270981 */ /* 0x0000a2000c1e1100 */
[----:B------:R-:W-:Y:S01]  /*7ee0*/  SEL R84, R127, R84, !P3 ;  /* 0x000000547f547207 */ /* 0x000fe20005800000 */
[----:B0-----:R-:W-:Y:S02]  /*7ef0*/  @P0 IMAD.MOV.U32 R78, RZ, RZ, R71 ;  /* 0x000000ffff4e0224 */ /* 0x001fe400078e0047 */
[----:B------:R-:W-:-:S05]  /*7f00*/  @P0 IMAD.MOV.U32 R79, RZ, RZ, R72 ;  /* 0x000000ffff4f0224 */ /* 0x000fca00078e0048 */
[----:B------:R0:W2:Y:S01]  /*7f10*/  @P0 LDG.E.U8 R29, desc[UR20][R78.64] ;  /* 0x000000144e1d0981 */ /* 0x0000a2000c1e1100 */
[----:B------:R-:W-:Y:S01]  /*7f20*/  PRMT R30, RZ, 0x7610, R30 ;  /* 0x00007610ff1e7816 */ /* 0x000fe2000000001e */
[--C-:B------:R-:W-:Y:S02]  /*7f30*/  @!P6 IMAD.IADD R82, R82, 0x1, -R188.reuse ;  /* 0x000000015252e824 */ /* 0x100fe400078e0abc */
[--C-:B------:R-:W-:Y:S01]  /*7f40*/  @!P4 IMAD.IADD R81, R81, 0x1, -R188.reuse ;  /* 0x000000015151c824 */ /* 0x100fe200078e0abc */
[----:B------:R-:W-:Y:S01]  /*7f50*/  ISETP.GE.AND P4, PT, R96, RZ, PT ;  /* 0x000000ff6000720c */ /* 0x000fe20003f86270 */
[----:B0-----:R-:W-:Y:S02]  /*7f60*/  IMAD R79, R80, UR16, RZ ;  /* 0x00000010504f7c24 */ /* 0x001fe4000f8e02ff */
[----:B------:R-:W-:Y:S02]  /*7f70*/  IMAD R80, R84, UR16, RZ ;  /* 0x0000001054507c24 */ /* 0x000fe4000f8e02ff */
[----:B------:R-:W-:Y:S01]  /*7f80*/  @!P5 IMAD.IADD R83, R83, 0x1, -R188 ;  /* 0x000000015353d824 */ /* 0x000fe200078e0abc */
[CC--:B------:R-:W-:Y:S01]  /*7f90*/  IADD3 R77, P6, PT, R79.reuse, R186.reuse, RZ ;  /* 0x000000ba4f4d7210 */ /* 0x0c0fe20007fde0ff */
[----:B------:R-:W-:Y:S01]  /*7fa0*/  @P0 IMAD.MOV.U32 R84, RZ, RZ, R73 ;  /* 0x000000ffff540224 */ /* 0x000fe200078e0049 */
[----:B------:R-:W-:Y:S01]  /*7fb0*/  IADD3 R78, P5, PT, R80, R186, RZ ;  /* 0x000000ba504e7210 */ /* 0x000fe20007fbe0ff */
[----:B------:R-:W-:Y:S01]  /*7fc0*/  @P0 IMAD.MOV.U32 R85, RZ, RZ, R74 ;  /* 0x000000ffff550224 */ /* 0x000fe200078e004a */
[----:B------:R-:W-:-:S02]  /*7fd0*/  LEA.HI.X.SX32 R79, R79, R126, 0x1, P6 ;  /* 0x0000007e4f4f7211 */ /* 0x000fc400030f0eff */
[----:B------:R-:W-:Y:S02]  /*7fe0*/  PRMT R26, RZ, 0x7610, R26 ;  /* 0x00007610ff1a7816 */ /* 0x000fe4000000001a */
[----:B------:R-:W-:Y:S01]  /*7ff0*/  LEA.HI.X.SX32 R80, R80, R126, 0x1, P5 ;  /* 0x0000007e50507211 */ /* 0x000fe200028f0eff */
[----:B------:R0:W2:Y:S01]  /*8000*/  @P0 LDG.E.U8 R30, desc[UR20][R84.64] ;  /* 0x00000014541e0981 */ /* 0x0000a2000c1e1100 */
[C---:B------:R-:W-:Y:S02]  /*8010*/  ISETP.GT.U32.AND P6, PT, R188.reuse, R83, PT ;  /* 0x00000053bc00720c */ /* 0x040fe40003fc4070 */
[----:B------:R-:W-:Y:S02]  /*8020*/  ISETP.GT.U32.AND P5, PT, R188, R81, PT ;  /* 0x00000051bc00720c */ /* 0x000fe40003fa4070 */
[----:B------:R-:W-:Y:S01]  /*8030*/  PRMT R28, RZ, 0x7610, R28 ;  /* 0x00007610ff1c7816 */ /* 0x000fe2000000001c */
[----:B0-----:R-:W-:Y:S02]  /*8040*/  @P0 IMAD.MOV.U32 R84, RZ, RZ, R75 ;  /* 0x000000ffff540224 */ /* 0x001fe400078e004b */
[----:B------:R-:W-:-:S02]  /*8050*/  @P0 IMAD.MOV.U32 R85, RZ, RZ, R76 ;  /* 0x000000ffff550224 */ /* 0x000fc400078e004c */
[----:B------:R-:W-:-:S03]  /*8060*/  @!P4 IMAD.MOV R82, RZ, RZ, -R82 ;  /* 0x000000ffff52c224 */ /* 0x000fc600078e0a52 */
[----:B------:R0:W2:Y:S01]  /*8070*/  @P0 LDG.E.U8 R26, desc[UR20][R84.64] ;  /* 0x00000014541a0981 */ /* 0x0000a2000c1e1100 */
[----:B------:R-:W-:Y:S01]  /*8080*/  ISETP.GE.AND P4, PT, R189, RZ, PT ;  /* 0x000000ffbd00720c */ /* 0x000fe20003f86270 */
[----:B------:R-:W-:Y:S01]  /*8090*/  @!P6 IMAD.IADD R83, R83, 0x1, -R188 ;  /* 0x000000015353e824 */ /* 0x000fe200078e0abc */
[----:B------:R-:W-:Y:S01]  /*80a0*/  PRMT R24, RZ, 0x7610, R24 ;  /* 0x00007610ff187816 */ /* 0x000fe20000000018 */
[----:B0-----:R-:W-:Y:S02]  /*80b0*/  @P0 IMAD.MOV.U32 R84, RZ, RZ, R77 ;  /* 0x000000ffff540224 */ /* 0x001fe400078e004d */
[----:B------:R-:W-:Y:S01]  /*80c0*/  @P0 IMAD.MOV.U32 R85, RZ, RZ, R79 ;  /* 0x000000ffff550224 */ /* 0x000fe200078e004f */
[----:B------:R-:W-:Y:S01]  /*80d0*/  SEL R86, R127, R86, !P3 ;  /* 0x000000567f567207 */ /* 0x000fe20005800000 */
[----:B------:R-:W-:-:S03]  /*80e0*/  @!P5 IMAD.IADD R81, R81, 0x1, -R188 ;  /* 0x000000015151d824 */ /* 0x000fc600078e0abc */
[----:B------:R0:W2:Y:S01]  /*80f0*/  @P0 LDG.E.U8 R28, desc[UR20][R84.64] ;  /* 0x00000014541c0981 */ /* 0x0000a2000c1e1100 */
[----:B------:R-:W-:Y:S01]  /*8100*/  ISETP.GT.U32.AND P5, PT, R188, R89, PT ;  /* 0x00000059bc00720c */ /* 0x000fe20003fa4070 */
[----:B------:R-:W-:Y:S01]  /*8110*/  IMAD.MOV.U32 R90, RZ, RZ, R83 ;  /* 0x000000ffff5a7224 */ /* 0x000fe200078e0053 */
[----:B------:R-:W-:Y:S01]  /*8120*/  ISETP.GE.AND P6, PT, R142, RZ, PT ;  /* 0x000000ff8e00720c */ /* 0x000fe20003fc6270 */
[----:B------:R-:W-:Y:S02]  /*8130*/  IMAD R83, R86, UR16, RZ ;  /* 0x0000001056537c24 */ /* 0x000fe4000f8e02ff */
[----:B0-----:R-:W-:Y:S02]  /*8140*/  @P0 IMAD.MOV.U32 R84, RZ, RZ, R78 ;  /* 0x000000ffff540224 */ /* 0x001fe400078e004e */
[----:B------:R-:W-:-:S05]  /*8150*/  @P0 IMAD.MOV.U32 R85, RZ, RZ, R80 ;  /* 0x000000ffff550224 */ /* 0x000fca00078e0050 */
[----:B------:R0:W2:Y:S01]  /*8160*/  @P0 LDG.E.U8 R24, desc[UR20][R84.64] ;  /* 0x0000001454180981 */ /* 0x0000a2000c1e1100 */
[----:B------:R-:W-:Y:S02]  /*8170*/  IMAD.MOV.U32 R88, RZ, RZ, R81 ;  /* 0x000000ffff587224 */ /* 0x000fe400078e0051 */
[----:B------:R-:W-:Y:S01]  /*8180*/  @!P4 IMAD.MOV R90, RZ, RZ, -R90 ;  /* 0x000000ffff5ac224 */ /* 0x000fe200078e0a5a */
[----:B------:R-:W-:Y:S02]  /*8190*/  IADD3 R81, P4, PT, R83, R186, RZ ;  /* 0x000000ba53517210 */ /* 0x000fe40007f9e0ff */
[----:B0-----:R-:W-:Y:S01]  /*81a0*/  SEL R84, R127, R82, !P3 ;  /* 0x000000527f547207 */ /* 0x001fe20005800000 */
[----:B------:R-:W-:Y:S01]  /*81b0*/  @!P5 IMAD.IADD R89, R89, 0x1, -R188 ;  /* 0x000000015959d824 */ /* 0x000fe200078e0abc */
[----:B------:R-:W-:-:S03]  /*81c0*/  LEA.HI.X.SX32 R83, R83, R126, 0x1, P4 ;  /* 0x0000007e53537211 */ /* 0x000fc600020f0eff */
[----:B------:R-:W-:Y:S02]  /*81d0*/  IMAD R84, R84, UR16, RZ ;  /* 0x0000001054547c24 */ /* 0x000fe4000f8e02ff */
[----:B------:R-:W-:Y:S01]  /*81e0*/  @!P6 IMAD.MOV R88, RZ, RZ, -R88 ;  /* 0x000000ffff58e224 */ /* 0x000fe200078e0a58 */
[----:B------:R-:W-:Y:S02]  /*81f0*/  PRMT R27, RZ, 0x7610, R27 ;  /* 0x00007610ff1b7816 */ /* 0x000fe4000000001b */
[C---:B------:R-:W-:Y:S01]  /*8200*/  IADD3 R82, P5, PT, R84.reuse, R186, RZ ;  /* 0x000000ba54527210 */ /* 0x040fe20007fbe0ff */
[----:B------:R-:W-:Y:S01]  /*8210*/  @P0 IMAD.MOV.U32 R86, RZ, RZ, R81 ;  /* 0x000000ffff560224 */ /* 0x000fe200078e0051 */
[C---:B------:R-:W-:Y:S01]  /*8220*/  SEL R90, R127.reuse, R90, !P3 ;  /* 0x0000005a7f5a7207 */ /* 0x040fe20005800000 */
[----:B------:R-:W-:Y:S01]  /*8230*/  @P0 IMAD.MOV.U32 R87, RZ, RZ, R83 ;  /* 0x000000ffff570224 */ /* 0x000fe200078e0053 */
[----:B------:R-:W-:Y:S02]  /*8240*/  LEA.HI.X.SX32 R84, R84, R126, 0x1, P5 ;  /* 0x0000007e54547211 */ /* 0x000fe400028f0eff */
[----:B------:R-:W-:Y:S01]  /*8250*/  SEL R88, R127, R88, !P3 ;  /* 0x000000587f587207 */ /* 0x000fe20005800000 */
[----:B------:R-:W-:Y:S01]  /*8260*/  IMAD R90, R90, UR16, RZ ;  /* 0x000000105a5a7c24 */ /* 0x000fe2000f8e02ff */
[----:B------:R-:W-:Y:S01]  /*8270*/  PRMT R18, RZ, 0x7610, R18 ;  /* 0x00007610ff127816 */ /* 0x000fe20000000012 */
[----:B------:R0:W2:Y:S01]  /*8280*/  @P0 LDG.E.U8 R27, desc[UR20][R86.64] ;  /* 0x00000014561b0981 */ /* 0x0000a2000c1e1100 */
[----:B------:R-:W-:Y:S01]  /*8290*/  ISETP.GT.U32.AND P6, PT, R188, R89, PT ;  /* 0x00000059bc00720c */ /* 0x000fe20003fc4070 */
[----:B------:R-:W-:Y:S01]  /*82a0*/  IMAD R88, R88, UR16, RZ ;  /* 0x0000001058587c24 */ /* 0x000fe2000f8e02ff */
[----:B------:R-:W-:Y:S01]  /*82b0*/  IADD3 R85, P5, PT, R90, R186, RZ ;  /* 0x000000ba5a557210 */ /* 0x000fe20007fbe0ff */
[----:B0-----:R-:W-:-:S02]  /*82c0*/  @P0 IMAD.MOV.U32 R86, RZ, RZ, R82 ;  /* 0x000000ffff560224 */ /* 0x001fc400078e0052 */
[----:B------:R-:W-:-:S05]  /*82d0*/  @P0 IMAD.MOV.U32 R87, RZ, RZ, R84 ;  /* 0x000000ffff570224 */ /* 0x000fca00078e0054 */
[----:B------:R0:W2:Y:S03]  /*82e0*/  @P0 LDG.E.U8 R18, desc[UR20][R86.64] ;  /* 0x0000001456120981 */ /* 0x0000a6000c1e1100 */
[----:B------:R-:W-:Y:S01]  /*82f0*/  @!P6 IMAD.IADD R89, R89, 0x1, -R188 ;  /* 0x000000015959e824 */ /* 0x000fe200078e0abc */
[----:B------:R-:W-:Y:S02]  /*8300*/  PRMT R20, RZ, 0x7610, R20 ;  /* 0x00007610ff147816 */ /* 0x000fe40000000014 */
[----:B0-----:R-:W-:Y:S02]  /*8310*/  IADD3 R86, P4, PT, R88, R186, RZ ;  /* 0x000000ba58567210 */ /* 0x001fe40007f9e0ff */
[----:B------:R-:W-:Y:S02]  /*8320*/  LEA.HI.X.SX32 R87, R90, R126, 0x1, P5 ;  /* 0x0000007e5a577211 */ /* 0x000fe400028f0eff */
[----:B------:R-:W-:-:S02]  /*8330*/  ISETP.GE.AND P5, PT, R138, RZ, PT ;  /* 0x000000ff8a00720c */ /* 0x000fc40003fa6270 */
[----:B------:R-:W-:Y:S02]  /*8340*/  LEA.HI.X.SX32 R88, R88, R126, 0x1, P4 ;  /* 0x0000007e58587211 */ /* 0x000fe400020f0eff */
[C---:B------:R-:W-:Y:S01]  /*8350*/  ISETP.GT.U32.AND P4, PT, R188.reuse, R93, PT ;  /* 0x0000005dbc00720c */ /* 0x040fe20003f84070 */
[----:B------:R-:W-:Y:S01]  /*8360*/  @P0 IMAD.MOV.U32 R90, RZ, RZ, R85 ;  /* 0x000000ffff5a0224 */ /* 0x000fe200078e0055 */
[----:B------:R-:W-:Y:S01]  /*8370*/  ISETP.GT.U32.AND P6, PT, R188, R94, PT ;  /* 0x0000005ebc00720c */ /* 0x000fe20003fc4070 */
[----:B------:R-:W-:Y:S02]  /*8380*/  @P0 IMAD.MOV.U32 R91, RZ, RZ, R87 ;  /* 0x000000ffff5b0224 */ /* 0x000fe400078e0057 */
[----:B------:R-:W-:Y:S02]  /*8390*/  IMAD R95, R113, UR12, RZ ;  /* 0x0000000c715f7c24 */ /* 0x000fe4000f8e02ff */
[----:B------:R-:W-:Y:S01]  /*83a0*/  IMAD.MOV.U32 R92, RZ, RZ, R89 ;  /* 0x000000ffff5c7224 */ /* 0x000fe200078e0059 */
[----:B------:R0:W2:Y:S01]  /*83b0*/  @P0 LDG.E.U8 R20, desc[UR20][R90.64] ;  /* 0x000000145a140981 */ /* 0x0000a2000c1e1100 */
[----:B------:R-:W-:-:S02]  /*83c0*/  PRMT R16, RZ, 0x7610, R16 ;  /* 0x00007610ff107816 */ /* 0x000fc40000000010 */
[----:B------:R-:W-:Y:S01]  /*83d0*/  @!P5 IMAD.MOV R92, RZ, RZ, -R92 ;  /* 0x000000ffff5cd224 */ /* 0x000fe200078e0a5c */
[----:B------:R-:W-:Y:S01]  /*83e0*/  IADD3 R89, P5, PT, R95, R121, RZ ;  /* 0x000000795f597210 */ /* 0x000fe20007fbe0ff */
[----:B------:R-:W-:Y:S02]  /*83f0*/  @!P4 IMAD.IADD R93, R93, 0x1, -R188 ;  /* 0x000000015d5dc824 */ /* 0x000fe400078e0abc */
[----:B0-----:R-:W-:Y:S02]  /*8400*/  @P0 IMAD.MOV.U32 R90, RZ, RZ, R86 ;  /* 0x000000ffff5a0224 */ /* 0x001fe400078e0056 */
[----:B------:R-:W-:Y:S01]  /*8410*/  @P0 IMAD.MOV.U32 R91, RZ, RZ, R88 ;  /* 0x000000ffff5b0224 */ /* 0x000fe200078e0058 */
[----:B------:R-:W-:Y:S01]  /*8420*/  SEL R92, R127, R92, !P3 ;  /* 0x0000005c7f5c7207 */ /* 0x000fe20005800000 */
[----:B------:R-:W-:-:S03]  /*8430*/  @!P6 IMAD.IADD R94, R94, 0x1, -R188 ;  /* 0x000000015e5ee824 */ /* 0x000fc600078e0abc */
[----:B------:R0:W2:Y:S01]  /*8440*/  @P0 LDG.E.U8 R16, desc[UR20][R90.64] ;  /* 0x000000145a100981 */ /* 0x0000a2000c1e1100 */
[----:B------:R-:W-:Y:S01]  /*8450*/  PRMT R124, RZ, 0x7610, R124 ;  /* 0x00007610ff7c7816 */ /* 0x000fe2000000007c */
[----:B------:R-:W-:Y:S01]  /*8460*/  IMAD R92, R92, UR16, RZ ;  /* 0x000000105c5c7c24 */ /* 0x000fe2000f8e02ff */
[C---:B------:R-:W-:Y:S01]  /*8470*/  ISETP.GT.U32.AND P4, PT, R188.reuse, R94, PT ;  /* 0x0000005ebc00720c */ /* 0x040fe20003f84070 */
[----:B------:R-:W-:Y:S01]  /*8480*/  @P1 IMAD.MOV.U32 R98, RZ, RZ, R89 ;  /* 0x000000ffff621224 */ /* 0x000fe200078e0059 */
[----:B0-----:R-:W-:Y:S02]  /*8490*/  LEA.HI.X.SX32 R90, R95, R122, 0x1, P5 ;  /* 0x0000007a5f5a7211 */ /* 0x001fe400028f0eff */
[----:B------:R-:W-:-:S03]  /*84a0*/  ISETP.GT.U32.AND P5, PT, R188, R93, PT ;  /* 0x0000005dbc00720c */ /* 0x000fc60003fa4070 */
[----:B------:R-:W-:Y:S01]  /*84b0*/  @P1 IMAD.MOV.U32 R99, RZ, RZ, R90 ;  /* 0x000000ffff631224 */ /* 0x000fe200078e005a */
[----:B------:R-:W-:Y:S01]  /*84c0*/  IADD3 R91, P6, PT, R92, R186, RZ ;  /* 0x000000ba5c5b7210 */ /* 0x000fe20007fde0ff */
[----:B------:R-:W-:-:S03]  /*84d0*/  IMAD.U32 R108, RZ, RZ, UR12 ;  /* 0x0000000cff6c7e24 */ /* 0x000fc6000f8e00ff */
[----:B------:R0:W2:Y:S01]  /*84e0*/  @P1 LDG.E.U8 R124, desc[UR20][R98.64] ;  /* 0x00000014627c1981 */ /* 0x0000a2000c1e1100 */
[----:B------:R-:W-:Y:S02]  /*84f0*/  ISETP.GE.AND P1, PT, R134, RZ, PT ;  /* 0x000000ff8600720c */ /* 0x000fe40003f26270 */
[----:B------:R-:W-:Y:S01]  /*8500*/  LEA.HI.X.SX32 R92, R92, R126, 0x1, P6 ;  /* 0x0000007e5c5c7211 */ /* 0x000fe200030f0eff */
[----:B------:R-:W-:Y:S01]  /*8510*/  IMAD R108, R108, 0x4, R95 ;  /* 0x000000046c6c7824 */ /* 0x000fe200078e025f */
[----:B------:R-:W-:Y:S01]  /*8520*/  ISETP.GE.AND P6, PT, R133, RZ, PT ;  /* 0x000000ff8500720c */ /* 0x000fe20003fc6270 */
[----:B------:R-:W-:Y:S01]  /*8530*/  IMAD.U32 R101, RZ, RZ, UR12 ;  /* 0x0000000cff657e24 */ /* 0x000fe2000f8e00ff */
[----:B------:R-:W-:Y:S01]  /*8540*/  LOP3.LUT R95, R113, 0x8, RZ, 0xfc, !PT ;  /* 0x00000008715f7812 */ /* 0x000fe200078efcff */
[--C-:B------:R-:W-:Y:S01]  /*8550*/  @!P5 IMAD.IADD R93, R93, 0x1, -R188.reuse ;  /* 0x000000015d5dd824 */ /* 0x100fe200078e0abc */
[----:B------:R-:W-:Y:S01]  /*8560*/  PLOP3.LUT P5, PT, PT, PT, UP1, 0x80, 0x8 ;  /* 0x000000000008781c */ /* 0x000fe20003faf018 */
[----:B------:R-:W-:-:S02]  /*8570*/  @!P4 IMAD.IADD R94, R94, 0x1, -R188 ;  /* 0x000000015e5ec824 */ /* 0x000fc400078e0abc */
[----:B0-----:R-:W-:Y:S01]  /*8580*/  IMAD.MOV.U32 R98, RZ, RZ, R93 ;  /* 0x000000ffff627224 */ /* 0x001fe200078e005d */
[----:B------:R-:W-:Y:S01]  /*8590*/  ISETP.LT.AND P5, PT, R95, UR25, P5 ;  /* 0x000000195f007c0c */ /* 0x000fe2000afa1270 */
[----:B------:R-:W-:Y:S01]  /*85a0*/  IMAD R101, R101, 0x4, R108 ;  /* 0x0000000465657824 */ /* 0x000fe200078e026c */
[----:B------:R-:W-:Y:S01]  /*85b0*/  PRMT R19, RZ, 0x7610, R19 ;  /* 0x00007610ff137816 */ /* 0x000fe20000000013 */
[----:B------:R-:W-:Y:S01]  /*85c0*/  IMAD.MOV.U32 R99, RZ, RZ, R94 ;  /* 0x000000ffff637224 */ /* 0x000fe200078e005e */
[----:B------:R-:W-:Y:S01]  /*85d0*/  ISETP.GT.U32.AND P4, PT, R188, R97, PT ;  /* 0x00000061bc00720c */ /* 0x000fe20003f84070 */
[----:B------:R-:W-:Y:S02]  /*85e0*/  @P0 IMAD.MOV.U32 R94, RZ, RZ, R91 ;  /* 0x000000ffff5e0224 */ /* 0x000fe400078e005b */
[----:B------:R-:W-:Y:S02]  /*85f0*/  @P0 IMAD.MOV.U32 R95, RZ, RZ, R92 ;  /* 0x000000ffff5f0224 */ /* 0x000fe400078e005c */
[----:B------:R-:W-:Y:S01]  /*8600*/  @!P1 IMAD.MOV R98, RZ, RZ, -R98 ;  /* 0x000000ffff629224 */ /* 0x000fe200078e0a62 */
[----:B------:R-:W-:Y:S01]  /*8610*/  IADD3 R93, P1, PT, R101, R121, RZ ;  /* 0x00000079655d7210 */ /* 0x000fe20007f3e0ff */
[----:B------:R-:W-:Y:S01]  /*8620*/  @!P6 IMAD.MOV R99, RZ, RZ, -R99 ;  /* 0x000000ffff63e224 */ /* 0x000fe200078e0a63 */
[----:B------:R0:W2:Y:S02]  /*8630*/  @P0 LDG.E.U8 R19, desc[UR20][R94.64] ;  /* 0x000000145e130981 */ /* 0x0000a4000c1e1100 */
[----:B------:R-:W-:Y:S01]  /*8640*/  SEL R129, R127, R98, !P3 ;  /* 0x000000627f817207 */ /* 0x000fe20005800000 */
[----:B------:R-:W-:Y:S01]  /*8650*/  @P5 IMAD.MOV.U32 R98, RZ, RZ, R93 ;  /* 0x000000ffff625224 */ /* 0x000fe200078e005d */
[----:B------:R-:W-:-:S02]  /*8660*/  PRMT R145, RZ, 0x7610, R145 ;  /* 0x00007610ff917816 */ /* 0x000fc40000000091 */
[----:B------:R-:W-:Y:S02]  /*8670*/  SEL R133, R127, R99, !P3 ;  /* 0x000000637f857207 */ /* 0x000fe40005800000 */
[----:B0-----:R-:W-:Y:S01]  /*8680*/  LEA.HI.X.SX32 R94, R101, R122, 0x1, P1 ;  /* 0x0000007a655e7211 */ /* 0x001fe200008f0eff */
[----:B------:R-:W-:Y:S02]  /*8690*/  @!P4 IMAD.IADD R97, R97, 0x1, -R188 ;  /* 0x000000016161c824 */ /* 0x000fe400078e0abc */
[----:B------:R-:W-:Y:S02]  /*86a0*/  IMAD R129, R129, UR16, RZ ;  /* 0x0000001081817c24 */ /* 0x000fe4000f8e02ff */
[----:B------:R-:W-:Y:S01]  /*86b0*/  @P5 IMAD.MOV.U32 R99, RZ, RZ, R94 ;  /* 0x000000ffff635224 */ /* 0x000fe200078e005e */
[----:B------:R-:W-:Y:S01]  /*86c0*/  ISETP.GT.U32.AND P4, PT, R188, R97, PT ;  /* 0x00000061bc00720c */ /* 0x000fe20003f84070 */
[----:B------:R-:W-:-:S03]  /*86d0*/  IMAD R133, R133, UR16, RZ ;  /* 0x0000001085857c24 */ /* 0x000fc6000f8e02ff */
[----:B------:R0:W2:Y:S01]  /*86e0*/  @P5 LDG.E.U8 R145, desc[UR20][R98.64] ;  /* 0x0000001462915981 */ /* 0x0000a2000c1e1100 */
[----:B------:R-:W-:Y:S01]  /*86f0*/  IADD3 R130, P5, PT, R129, R186, RZ ;  /* 0x000000ba81827210 */ /* 0x000fe20007fbe0ff */
[----:B------:R-:W-:Y:S01]  /*8700*/  IMAD.U32 R96, RZ, RZ, UR12 ;  /* 0x0000000cff607e24 */ /* 0x000fe2000f8e00ff */
[----:B------:R-:W-:Y:S02]  /*8710*/  LOP3.LUT R102, R113, 0x10, RZ, 0xfc, !PT ;  /* 0x0000001071667812 */ /* 0x000fe400078efcff */
[----:B------:R-:W-:Y:S02]  /*8720*/  PLOP3.LUT P1, PT, PT, PT, UP1, 0x80, 0x8 ;  /* 0x000000000008781c */ /* 0x000fe40003f2f018 */
[----:B------:R-:W-:Y:S01]  /*8730*/  LEA.HI.X.SX32 R129, R129, R126, 0x1, P5 ;  /* 0x0000007e81817211 */ /* 0x000fe200028f0eff */
[----:B------:R-:W-:Y:S01]  /*8740*/  IMAD R96, R96, 0x8, R101 ;  /* 0x0000000860607824 */ /* 0x000fe200078e0265 */
[----:B------:R-:W-:Y:S02]  /*8750*/  IADD3 R134, P6, PT, R133, R186, RZ ;  /* 0x000000ba85867210 */ /* 0x000fe40007fde0ff */
[----:B------:R-:W-:Y:S01]  /*8760*/  ISETP.GE.AND P5, PT, R137, RZ, PT ;  /* 0x000000ff8900720c */ /* 0x000fe20003fa6270 */
[----:B0-----:R-:W-:Y:S01]  /*8770*/  @P0 IMAD.MOV.U32 R98, RZ, RZ, R130 ;  /* 0x000000ffff620224 */ /* 0x001fe200078e0082 */
[----:B------:R-:W-:Y:S01]  /*8780*/  PRMT R17, RZ, 0x7610, R17 ;  /* 0x00007610ff117816 */ /* 0x000fe20000000011 */
[----:B------:R-:W-:Y:S01]  /*8790*/  @P0 IMAD.MOV.U32 R99, RZ, RZ, R129 ;  /* 0x000000ffff630224 */ /* 0x000fe200078e0081 */
[----:B------:R-:W-:Y:S01]  /*87a0*/  ISETP.LT.AND P1, PT, R102, UR25, P1 ;  /* 0x0000001966007c0c */ /* 0x000fe20008f21270 */
[----:B------:R-:W-:Y:S01]  /*87b0*/  IMAD.U32 R110, RZ, RZ, UR12 ;  /* 0x0000000cff6e7e24 */ /* 0x000fe2000f8e00ff */
[----:B------:R-:W-:Y:S01]  /*87c0*/  LEA.HI.X.SX32 R133, R133, R126, 0x1, P6 ;  /* 0x0000007e85857211 */ /* 0x000fe200030f0eff */
[----:B------:R-:W-:Y:S01]  /*87d0*/  @!P4 IMAD.IADD R97, R97, 0x1, -R188 ;  /* 0x000000016161c824 */ /* 0x000fe200078e0abc */
[----:B------:R-:W-:Y:S01]  /*87e0*/  IADD3 R95, P6, PT, R96, R121, RZ ;  /* 0x00000079605f7210 */ /* 0x000fe20007fde0ff */
[----:B------:R0:W2:Y:S01]  /*87f0*/  @P0 LDG.E.U8 R17, desc[UR20][R98.64] ;  /* 0x0000001462110981 */ /* 0x0000a2000c1e1100 */
[----:B------:R-:W-:Y:S01]  /*8800*/  PRMT R15, RZ, 0x7610, R15 ;  /* 0x00007610ff0f7816 */ /* 0x000fe2000000000f */
[----:B------:R-:W-:Y:S01]  /*8810*/  IMAD R110, R110, 0x4, R96 ;  /* 0x000000046e6e7824 */ /* 0x000fe200078e0260 */
[----:B------:R-:W-:-:S02]  /*8820*/  ISETP.GT.U32.AND P4, PT, R188, R100, PT ;  /* 0x00000064bc00720c */ /* 0x000fc40003f84070 */
[----:B------:R-:W-:Y:S01]  /*8830*/  LEA.HI.X.SX32 R96, R96, R122, 0x1, P6 ;  /* 0x0000007a60607211 */ /* 0x000fe200030f0eff */
[----:B0-----:R-:W-:Y:S02]  /*8840*/  @P0 IMAD.MOV.U32 R98, RZ, RZ, R134 ;  /* 0x000000ffff620224 */ /* 0x001fe400078e0086 */
[----:B------:R-:W-:Y:S01]  /*8850*/  @P0 IMAD.MOV.U32 R99, RZ, RZ, R133 ;  /* 0x000000ffff630224 */ /* 0x000fe200078e0085 */
[----:B------:R-:W-:Y:S01]  /*8860*/  PRMT R146, RZ, 0x7610, R146 ;  /* 0x00007610ff927816 */ /* 0x000fe20000000092 */
[----:B------:R-:W-:-:S03]  /*8870*/  @!P5 IMAD.MOV R97, RZ, RZ, -R97 ;  /* 0x000000ffff61d224 */ /* 0x000fc600078e0a61 */
[----:B------:R0:W2:Y:S02]  /*8880*/  @P0 LDG.E.U8 R15, desc[UR20][R98.64] ;  /* 0x00000014620f0981 */ /* 0x0000a4000c1e1100 */
[----:B------:R-:W-:Y:S01]  /*8890*/  SEL R137, R127, R97, !P3 ;  /* 0x000000617f897207 */ /* 0x000fe20005800000 */
[----:B------:R-:W-:Y:S02]  /*88a0*/  @!P4 IMAD.IADD R100, R100, 0x1, -R188 ;  /* 0x000000016464c824 */ /* 0x000fe400078e0abc */
[----:B0-----:R-:W-:Y:S02]  /*88b0*/  @P1 IMAD.MOV.U32 R98, RZ, RZ, R95 ;  /* 0x000000ffff621224 */ /* 0x001fe400078e005f */
[----:B------:R-:W-:-:S05]  /*88c0*/  @P1 IMAD.MOV.U32 R99, RZ, RZ, R96 ;  /* 0x000000ffff631224 */ /* 0x000fca00078e0060 */
[----:B------:R0:W2:Y:S01]  /*88d0*/  @P1 LDG.E.U8 R146, desc[UR20][R98.64] ;  /* 0x0000001462921981 */ /* 0x0000a2000c1e1100 */
[----:B------:R-:W-:Y:S01]  /*88e0*/  IMAD R137, R137, UR16, RZ ;  /* 0x0000001089897c24 */ /* 0x000fe2000f8e02ff */
[----:B------:R-:W-:Y:S01]  /*88f0*/  ISETP.GT.U32.AND P5, PT, R188, R100, PT ;  /* 0x00000064bc00720c */ /* 0x000fe20003fa4070 */
[----:B0-----:R-:W-:-:S04]  /*8900*/  IMAD.U32 R98, RZ, RZ, UR12 ;  /* 0x0000000cff627e24 */ /* 0x001fc8000f8e00ff */
[----:B------:R-:W-:Y:S01]  /*8910*/  IMAD R98, R98, 0x4, R110 ;  /* 0x0000000462627824 */ /* 0x000fe200078e026e */
[----:B------:R-:W-:Y:S01]  /*8920*/  LOP3.LUT R102, R113, 0x18, RZ, 0xfc, !PT ;  /* 0x0000001871667812 */ /* 0x000fe200078efcff */
[----:B------:R-:W-:Y:S01]  /*8930*/  IMAD.U32 R104, RZ, RZ, UR12 ;  /* 0x0000000cff687e24 */ /* 0x000fe2000f8e00ff */
[----:B------:R-:W-:Y:S02]  /*8940*/  PLOP3.LUT P4, PT, PT, PT, UP1, 0x80, 0x8 ;  /* 0x000000000008781c */ /* 0x000fe40003f8f018 */
[C---:B------:R-:W-:Y:S02]  /*8950*/  IADD3 R138, P6, PT, R137.reuse, R186, RZ ;  /* 0x000000ba898a7210 */ /* 0x040fe40007fde0ff */
[----:B------:R-:W-:Y:S01]  /*8960*/  IADD3 R97, P1, PT, R98, R121, RZ ;  /* 0x0000007962617210 */ /* 0x000fe20007f3e0ff */
[----:B------:R-:W-:Y:S01]  /*8970*/  IMAD R104, R104, 0x8, R98 ;  /* 0x0000000868687824 */ /* 0x000fe200078e0262 */
[----:B------:R-:W-:Y:S02]  /*8980*/  LEA.HI.X.SX32 R137, R137, R126, 0x1, P6 ;  /* 0x0000007e89897211 */ /* 0x000fe400030f0eff */
[----:B------:R-:W-:-:S02]  /*8990*/  ISETP.LT.AND P4, PT, R102, UR25, P4 ;  /* 0x0000001966007c0c */ /* 0x000fc4000a781270 */
[----:B------:R-:W-:Y:S02]  /*89a0*/  LEA.HI.X.SX32 R98, R98, R122, 0x1, P1 ;  /* 0x0000007a62627211 */ /* 0x000fe400008f0eff */
[----:B------:R-:W-:Y:S02]  /*89b0*/  ISETP.GE.AND P6, PT, R141, RZ, PT ;  /* 0x000000ff8d00720c */ /* 0x000fe40003fc6270 */
[----:B------:R-:W-:Y:S02]  /*89c0*/  LOP3.LUT R101, R113, 0x20, RZ, 0xfc, !PT ;  /* 0x0000002071657812 */ /* 0x000fe400078efcff */
[----:B------:R-:W-:Y:S01]  /*89d0*/  PLOP3.LUT P1, PT, PT, PT, UP1, 0x80, 0x8 ;  /* 0x000000000008781c */ /* 0x000fe20003f2f018 */
[----:B------:R-:W-:Y:S01]  /*89e0*/  @!P5 IMAD.IADD R100, R100, 0x1, -R188 ;  /* 0x000000016464d824 */ /* 0x000fe200078e0abc */
[----:B------:R-:W-:Y:S01]  /*89f0*/  PRMT R14, RZ, 0x7610, R14 ;  /* 0x00007610ff0e7816 */ /* 0x000fe2000000000e */
[----:B------:R-:W-:Y:S01]  /*8a00*/  @P0 IMAD.MOV.U32 R102, RZ, RZ, R138 ;  /* 0x000000ffff660224 */ /* 0x000fe200078e008a */
[----:B------:R-:W-:Y:S01]  /*8a10*/  ISETP.LT.AND P1, PT, R101, UR25, P1 ;  /* 0x0000001965007c0c */ /* 0x000fe20008f21270 */
[----:B------:R-:W-:Y:S01]  /*8a20*/  @P0 IMAD.MOV.U32 R103, RZ, RZ, R137 ;  /* 0x000000ffff670224 */ /* 0x000fe200078e0089 */
[----:B------:R-:W-:Y:S01]  /*8a30*/  IADD3 R99, P5, PT, R104, R121, RZ ;  /* 0x0000007968637210 */ /* 0x000fe20007fbe0ff */
[----:B------:R-:W-:Y:S01]  /*8a40*/  IMAD.MOV.U32 R101, RZ, RZ, R100 ;  /* 0x000000ffff657224 */ /* 0x000fe200078e0064 */
[----:B------:R-:W-:-:S02]  /*8a50*/  PRMT R149, RZ, 0x7610, R149 ;  /* 0x00007610ff957816 */ /* 0x000fc40000000095 */
[----:B------:R0:W2:Y:S01]  /*8a60*/  @P0 LDG.E.U8 R14, desc[UR20][R102.64] ;  /* 0x00000014660e0981 */ /* 0x0000a2000c1e1100 */
[----:B------:R-:W-:Y:S01]  /*8a70*/  LEA.HI.X.SX32 R100, R104, R122, 0x1, P5 ;  /* 0x0000007a68647211 */ /* 0x000fe200028f0eff */
[----:B------:R-:W-:Y:S01]  /*8a80*/  @!P6 IMAD.MOV R101, RZ, RZ, -R101 ;  /* 0x000000ffff65e224 */ /* 0x000fe200078e0a65 */
[----:B------:R-:W-:Y:S01]  /*8a90*/  PRMT R150, RZ, 0x7610, R150 ;  /* 0x00007610ff967816 */ /* 0x000fe20000000096 */
[----:B0-----:R-:W-:Y:S02]  /*8aa0*/  @P4 IMAD.MOV.U32 R102, RZ, RZ, R97 ;  /* 0x000000ffff664224 */ /* 0x001fe400078e0061 */
[----:B------:R-:W-:Y:S01]  /*8ab0*/  @P4 IMAD.MOV.U32 R103, RZ, RZ, R98 ;  /* 0x000000ffff674224 */ /* 0x000fe200078e0062 */
[----:B------:R-:W-:Y:S01]  /*8ac0*/  SEL R141, R127, R101, !P3 ;  /* 0x000000657f8d7207 */ /* 0x000fe20005800000 */
[----:B------:R-:W-:-:S03]  /*8ad0*/  IMAD.U32 R112, RZ, RZ, UR12 ;  /* 0x0000000cff707e24 */ /* 0x000fc6000f8e00ff */
[----:B------:R0:W2:Y:S01]  /*8ae0*/  @P4 LDG.E.U8 R149, desc[UR20][R102.64] ;  /* 0x0000001466954981 */ /* 0x0000a2000c1e1100 */
[----:B------:R-:W-:Y:S01]  /*8af0*/  IMAD R141, R141, UR16, RZ ;  /* 0x000000108d8d7c24 */ /* 0x000fe2000f8e02ff */
[----:B------:R-:W-:Y:S01]  /*8b00*/  LOP3.LUT R106, R113, 0x28, RZ, 0xfc, !PT ;  /* 0x00000028716a7812 */ /* 0x000fe200078efcff */
[----:B------:R-:W-:Y:S02]  /*8b10*/  IMAD R112, R112, 0x4, R104 ;  /* 0x0000000470707824 */ /* 0x000fe400078e0268 */
[----:B0-----:R-:W-:Y:S02]  /*8b20*/  @P1 IMAD.MOV.U32 R102, RZ, RZ, R99 ;  /* 0x000000ffff661224 */ /* 0x001fe400078e0063 */
[----:B------:R-:W-:-:S05]  /*8b30*/  @P1 IMAD.MOV.U32 R103, RZ, RZ, R100 ;  /* 0x000000ffff671224 */ /* 0x000fca00078e0064 */
[----:B------:R0:W2:Y:S01]  /*8b40*/  @P1 LDG.E.U8 R150, desc[UR20][R102.64] ;  /* 0x0000001466961981 */ /* 0x0000a2000c1e1100 */
[----:B------:R-:W-:Y:S02]  /*8b50*/  PLOP3.LUT P1, PT, PT, PT, UP1, 0x80, 0x8 ;  /* 0x000000000008781c */ /* 0x000fe40003f2f018 */
[----:B------:R-:W-:Y:S01]  /*8b60*/  IADD3 R142, P5, PT, R141, R186, RZ ;  /* 0x000000ba8d8e7210 */ /* 0x000fe20007fbe0ff */
[----:B------:R-:W-:Y:S01]  /*8b70*/  IMAD.U32 R116, RZ, RZ, UR12 ;  /* 0x0000000cff747e24 */ /* 0x000fe2000f8e00ff */
[----:B------:R-:W-:Y:S01]  /*8b80*/  ISETP.LT.AND P1, PT, R106, UR25, P1 ;  /* 0x000000196a007c0c */ /* 0x000fe20008f21270 */
[----:B0-----:R-:W-:Y:S01]  /*8b90*/  IMAD.U32 R102, RZ, RZ, UR12 ;  /* 0x0000000cff667e24 */ /* 0x001fe2000f8e00ff */
[----:B------:R-:W-:-:S03]  /*8ba0*/  LOP3.LUT R105, R113, 0x30, RZ, 0xfc, !PT ;  /* 0x0000003071697812 */ /* 0x000fc600078efcff */
[----:B------:R-:W-:Y:S01]  /*8bb0*/  IMAD R102, R102, 0x4, R112 ;  /* 0x0000000466667824 */ /* 0x000fe200078e0270 */
[----:B------:R-:W-:Y:S02]  /*8bc0*/  PLOP3.LUT P4, PT, PT, PT, UP1, 0x80, 0x8 ;  /* 0x000000000008781c */ /* 0x000fe40003f8f018 */
[----:B------:R-:W-:Y:S01]  /*8bd0*/  LEA.HI.X.SX32 R141, R141, R126, 0x1, P5 ;  /* 0x0000007e8d8d7211 */ /* 0x000fe200028f0eff */
[----:B------:R-:W-:Y:S01]  /*8be0*/  IMAD R116, R116, 0x8, R102 ;  /* 0x0000000874747824 */ /* 0x000fe200078e0266 */
[C---:B------:R-:W-:Y:S02]  /*8bf0*/  IADD3 R101, P6, PT, R102.reuse, R121, RZ ;  /* 0x0000007966657210 */ /* 0x040fe40007fde0ff */
[----:B------:R-:W-:Y:S01]  /*8c00*/  ISETP.LT.AND P4, PT, R105, UR25, P4 ;  /* 0x0000001969007c0c */ /* 0x000fe2000a781270 */
[----:B------:R-:W-:Y:S01]  /*8c10*/  @P0 IMAD.MOV.U32 R104, RZ, RZ, R142 ;  /* 0x000000ffff680224 */ /* 0x000fe200078e008e */
[----:B------:R-:W-:Y:S01]  /*8c20*/  PRMT R13, RZ, 0x7610, R13 ;  /* 0x00007610ff0d7816 */ /* 0x000fe2000000000d */
[----:B------:R-:W-:Y:S01]  /*8c30*/  @P0 IMAD.MOV.U32 R105, RZ, RZ, R141 ;  /* 0x000000ffff690224 */ /* 0x000fe200078e008d */
[----:B------:R-:W-:-:S02]  /*8c40*/  LEA.HI.X.SX32 R102, R102, R122, 0x1, P6 ;  /* 0x0000007a66667211 */ /* 0x000fc400030f0eff */
[----:B------:R-:W-:Y:S01]  /*8c50*/  IADD3 R103, P5, PT, R116, R121, RZ ;  /* 0x0000007974677210 */ /* 0x000fe20007fbe0ff */
[----:B------:R-:W-:Y:S01]  /*8c60*/  @P1 IMAD.MOV.U32 R106, RZ, RZ, R101 ;  /* 0x000000ffff6a1224 */ /* 0x000fe200078e0065 */
[----:B------:R-:W-:Y:S01]  /*8c70*/  PRMT R166, RZ, 0x7610, R166 ;  /* 0x00007610ffa67816 */ /* 0x000fe200000000a6 */
[----:B------:R0:W2:Y:S01]  /*8c80*/  @P0 LDG.E.U8 R13, desc[UR20][R104.64] ;  /* 0x00000014680d0981 */ /* 0x0000a2000c1e1100 */
[----:B------:R-:W-:Y:S01]  /*8c90*/  @P1 IMAD.MOV.U32 R107, RZ, RZ, R102 ;  /* 0x000000ffff6b1224 */ /* 0x000fe200078e0066 */
[----:B------:R-:W-:-:S04]  /*8ca0*/  PRMT R169, RZ, 0x7610, R169 ;  /* 0x00007610ffa97816 */ /* 0x000fc800000000a9 */
[----:B------:R1:W2:Y:S01]  /*8cb0*/  @P1 LDG.E.U8 R166, desc[UR20][R106.64] ;  /* 0x000000146aa61981 */ /* 0x0002a2000c1e1100 */
[----:B0-----:R-:W-:Y:S01]  /*8cc0*/  LEA.HI.X.SX32 R104, R116, R122, 0x1, P5 ;  /* 0x0000007a74687211 */ /* 0x001fe200028f0eff */
[----:B------:R-:W-:Y:S02]  /*8cd0*/  IMAD.U32 R105, RZ, RZ, UR12 ;  /* 0x0000000cff697e24 */ /* 0x000fe4000f8e00ff */
[----:B-1----:R-:W-:Y:S02]  /*8ce0*/  @P4 IMAD.MOV.U32 R106, RZ, RZ, R103 ;  /* 0x000000ffff6a4224 */ /* 0x002fe400078e0067 */
[----:B------:R-:W-:Y:S01]  /*8cf0*/  @P4 IMAD.MOV.U32 R107, RZ, RZ, R104 ;  /* 0x000000ffff6b4224 */ /* 0x000fe200078e0068 */
[----:B------:R-:W-:Y:S01]  /*8d00*/  LOP3.LUT R109, R113, 0x38, RZ, 0xfc, !PT ;  /* 0x00000038716d7812 */ /* 0x000fe200078efcff */
[----:B------:R-:W-:Y:S01]  /*8d10*/  IMAD R116, R105, 0x4, R116 ;  /* 0x0000000469747824 */ /* 0x000fe200078e0274 */
[----:B------:R-:W-:Y:S02]  /*8d20*/  PLOP3.LUT P1, PT, PT, PT, UP1, 0x80, 0x8 ;  /* 0x000000000008781c */ /* 0x000fe40003f2f018 */
[----:B------:R0:W2:Y:S02]  /*8d30*/  @P4 LDG.E.U8 R169, desc[UR20][R106.64] ;  /* 0x000000146aa94981 */ /* 0x0000a4000c1e1100 */
[----:B------:R-:W-:Y:S01]  /*8d40*/  ISETP.LT.AND P1, PT, R109, UR25, P1 ;  /* 0x000000196d007c0c */ /* 0x000fe20008f21270 */
[----:B0-----:R-:W-:-:S04]  /*8d50*/  IMAD.U32 R106, RZ, RZ, UR12 ;  /* 0x0000000cff6a7e24 */ /* 0x001fc8000f8e00ff */
[----:B------:R-:W-:-:S05]  /*8d60*/  IMAD R106, R106, 0x4, R116 ;  /* 0x000000046a6a7824 */ /* 0x000fca00078e0274 */
[----:B------:R-:W-:-:S04]  /*8d70*/  IADD3 R105, P4, PT, R106, R121, RZ ;  /* 0x000000796a697210 */ /* 0x000fc80007f9e0ff */
[----:B------:R-:W-:Y:S01]  /*8d80*/  LEA.HI.X.SX32 R106, R106, R122, 0x1, P4 ;  /* 0x0000007a6a6a7211 */ /* 0x000fe200020f0eff */
[----:B------:R-:W-:Y:S01]  /*8d90*/  @P1 IMAD.MOV.U32 R114, RZ, RZ, R105 ;  /* 0x000000ffff721224 */ /* 0x000fe200078e0069 */
[----:B------:R-:W-:-:S03]  /*8da0*/  PRMT R161, RZ, 0x7610, R161 ;  /* 0x00007610ffa17816 */ /* 0x000fc600000000a1 */
[----:B------:R-:W-:Y:S01]  /*8db0*/  @P1 IMAD.MOV.U32 R115, RZ, RZ, R106 ;  /* 0x000000ffff731224 */ /* 0x000fe200078e006a */
[----:B------:R-:W-:-:S04]  /*8dc0*/  LOP3.LUT R107, R113, 0x4, RZ, 0xfc, !PT ;  /* 0x00000004716b7812 */ /* 0x000fc800078efcff */
[----:B------:R0:W3:Y:S01]  /*8dd0*/  @P1 LDG.E.U8 R161, desc[UR20][R114.64] ;  /* 0x0000001472a11981 */ /* 0x0000e2000c1e1100 */
[----:B------:R-:W-:-:S04]  /*8de0*/  PLOP3.LUT P1, PT, PT, PT, UP1, 0x80, 0x8 ;  /* 0x000000000008781c */ /* 0x000fc80003f2f018 */
[----:B------:R-:W-:Y:S02]  /*8df0*/  ISETP.LT.AND P1, PT, R107, UR25, P1 ;  /* 0x000000196b007c0c */ /* 0x000fe40008f21270 */
[----:B------:R-:W-:-:S04]  /*8e00*/  IADD3 R107, P4, PT, R108, R121, RZ ;  /* 0x000000796c6b7210 */ /* 0x000fc80007f9e0ff */
[----:B------:R-:W-:Y:S02]  /*8e10*/  LEA.HI.X.SX32 R108, R108, R122, 0x1, P4 ;  /* 0x0000007a6c6c7211 */ /* 0x000fe400020f0eff */
[----:B------:R-:W-:-:S05]  /*8e20*/  PRMT R153, RZ, 0x7610, R153 ;  /* 0x00007610ff997816 */ /* 0x000fca0000000099 */
[----:B0-----:R-:W-:Y:S02]  /*8e30*/  @P1 IMAD.MOV.U32 R114, RZ, RZ, R107 ;  /* 0x000000ffff721224 */ /* 0x001fe400078e006b */
[----:B------:R-:W-:Y:S01]  /*8e40*/  @P1 IMAD.MOV.U32 R115, RZ, RZ, R108 ;  /* 0x000000ffff731224 */ /* 0x000fe200078e006c */
[----:B------:R-:W-:-:S04]  /*8e50*/  LOP3.LUT R109, R113, 0x14, RZ, 0xfc, !PT ;  /* 0x00000014716d7812 */ /* 0x000fc800078efcff */
[----:B------:R0:W4:Y:S01]  /*8e60*/  @P1 LDG.E.U8 R153, desc[UR20][R114.64] ;  /* 0x0000001472991981 */ /* 0x000122000c1e1100 */
        /* <DEDUP_REMOVED lines=21> */
[----:B0-----:R-:W-:Y:S02]  /*8fc0*/  LEA.HI.X.SX32 R114, R116, R122, 0x1, P4 ;  /* 0x0000007a74727211 */ /* 0x001fe400020f0eff */
[----:B------:R-:W-:-:S05]  /*8fd0*/  PRMT R162, RZ, 0x7610, R162 ;  /* 0x00007610ffa27816 */ /* 0x000fca00000000a2 */
[----:B------:R-:W-:Y:S02]  /*8fe0*/  @P1 IMAD.MOV.U32 R116, RZ, RZ, R113 ;  /* 0x000000ffff741224 */ /* 0x000fe400078e0071 */
[----:B------:R-:W-:Y:S01]  /*8ff0*/  @P1 IMAD.MOV.U32 R117, RZ, RZ, R114 ;  /* 0x000000ffff751224 */ /* 0x000fe200078e0072 */
[----:B------:R-:W-:-:S04]  /*9000*/  LEA.HI R189, R190, 0xc, RZ, 0x1a ;  /* 0x0000000cbebd7811 */ /* 0x000fc800078fd0ff */
[----:B------:R0:W4:Y:S01]  /*9010*/  @P1 LDG.E.U8 R162, desc[UR20][R116.64] ;  /* 0x0000001474a21981 */ /* 0x000122000c1e1100 */
[----:B------:R-:W-:-:S04]  /*9020*/  PLOP3.LUT P1, PT, PT, PT, UP1, 0x80, 0x8 ;  /* 0x000000000008781c */ /* 0x000fc80003f2f018 */
[C---:B------:R-:W-:Y:S01]  /*9030*/  ISETP.LT.AND P1, PT, R189.reuse, UR25, P1 ;  /* 0x00000019bd007c0c */ /* 0x040fe20008f21270 */
[----:B0-----:R-:W-:-:S05]  /*9040*/  IMAD R116, R189, UR12, RZ ;  /* 0x0000000cbd747c24 */ /* 0x001fca000f8e02ff */
[----:B------:R-:W-:-:S04]  /*9050*/  IADD3 R115, P4, PT, R116, R121, RZ ;  /* 0x0000007974737210 */ /* 0x000fc80007f9e0ff */
[----:B------:R-:W-:-:S03]  /*9060*/  LEA.HI.X.SX32 R116, R116, R122, 0x1, P4 ;  /* 0x0000007a74747211 */ /* 0x000fc600020f0eff */
[----:B------:R-:W-:Y:S01]  /*9070*/  @P1 IMAD.MOV.U32 R118, RZ, RZ, R115 ;  /* 0x000000ffff761224 */ /* 0x000fe200078e0073 */
[----:B------:R-:W-:Y:S01]  /*9080*/  PRMT R173, RZ, 0x7610, R173 ;  /* 0x00007610ffad7816 */ /* 0x000fe200000000ad */
[----:B------:R-:W-:-:S05]  /*9090*/  @P1 IMAD.MOV.U32 R119, RZ, RZ, R116 ;  /* 0x000000ffff771224 */ /* 0x000fca00078e0074 */
[----:B------:R0:W4:Y:S01]  /*90a0*/  @P1 LDG.E.U8 R173, desc[UR20][R118.64] ;  /* 0x0000001476ad1981 */ /* 0x000122000c1e1100 */
[----:B------:R-:W-:-:S04]  /*90b0*/  PLOP3.LUT P1, PT, PT, PT, UP1, 0x80, 0x8 ;  /* 0x000000000008781c */ /* 0x000fc80003f2f018 */
[C---:B------:R-:W-:Y:S01]  /*90c0*/  ISETP.LT.AND P1, PT, R191.reuse, UR25, P1 ;  /* 0x00000019bf007c0c */ /* 0x040fe20008f21270 */
[----:B0-----:R-:W-:-:S05]  /*90d0*/  IMAD R118, R191, UR12, RZ ;  /* 0x0000000cbf767c24 */ /* 0x001fca000f8e02ff */
[----:B------:R-:W-:Y:S02]  /*90e0*/  IADD3 R117, P4, PT, R118, R121, RZ ;  /* 0x0000007976757210 */ /* 0x000fe40007f9e0ff */
[----:B------:R-:W-:Y:S02]  /*90f0*/  LEA.HI R189, R190, 0x2c, RZ, 0x1a ;  /* 0x0000002cbebd7811 */ /* 0x000fe400078fd0ff */
[----:B------:R-:W-:-:S03]  /*9100*/  LEA.HI.X.SX32 R118, R118, R122, 0x1, P4 ;  /* 0x0000007a76767211 */ /* 0x000fc600020f0eff */
[----:B------:R-:W-:Y:S01]  /*9110*/  @P1 IMAD.MOV.U32 R190, RZ, RZ, R117 ;  /* 0x000000ffffbe1224 */ /* 0x000fe200078e0075 */
[----:B------:R-:W-:Y:S01]  /*9120*/  PRMT R170, RZ, 0x7610, R170 ;  /* 0x00007610ffaa7816 */ /* 0x000fe200000000aa */
[----:B------:R-:W-:Y:S02]  /*9130*/  IMAD R120, R189, UR12, RZ ;  /* 0x0000000cbd787c24 */ /* 0x000fe4000f8e02ff */
[----:B------:R-:W-:Y:S02]  /*9140*/  @P1 IMAD.MOV.U32 R191, RZ, RZ, R118 ;  /* 0x000000ffffbf1224 */ /* 0x000fe400078e0076 */
[----:B------:R-:W-:Y:S01]  /*9150*/  IMAD R123, R177, UR12, RZ ;  /* 0x0000000cb17b7c24 */ /* 0x000fe2000f8e02ff */
[----:B------:R-:W-:Y:S02]  /*9160*/  IADD3 R119, P4, PT, R120, R121, RZ ;  /* 0x0000007978777210 */ /* 0x000fe40007f9e0ff */
[----:B------:R0:W4:Y:S01]  /*9170*/  @P1 LDG.E.U8 R170, desc[UR20][R190.64] ;  /* 0x00000014beaa1981 */ /* 0x000122000c1e1100 */
[----:B------:R-:W-:-:S02]  /*9180*/  PLOP3.LUT P1, PT, PT, PT, UP1, 0x80, 0x8 ;  /* 0x000000000008781c */ /* 0x000fc40003f2f018 */
[-C--:B------:R-:W-:Y:S02]  /*9190*/  LEA.HI.X.SX32 R120, R120, R122.reuse, 0x1, P4 ;  /* 0x0000007a78787211 */ /* 0x080fe400020f0eff */
[----:B------:R-:W-:Y:S02]  /*91a0*/  ISETP.LT.AND P1, PT, R189, UR25, P1 ;  /* 0x00000019bd007c0c */ /* 0x000fe40008f21270 */
[C---:B------:R-:W-:Y:S02]  /*91b0*/  IADD3 R121, P4, PT, R123.reuse, R121, RZ ;  /* 0x000000797b797210 */ /* 0x040fe40007f9e0ff */
[----:B------:R-:W-:Y:S02]  /*91c0*/  LOP3.LUT R189, R0, 0xd4, RZ, 0xfc, !PT ;  /* 0x000000d400bd7812 */ /* 0x000fe400078efcff */
[----:B------:R-:W-:Y:S02]  /*91d0*/  LEA.HI.X.SX32 R122, R123, R122, 0x1, P4 ;  /* 0x0000007a7b7a7211 */ /* 0x000fe400020f0eff */
[----:B------:R-:W-:Y:S01]  /*91e0*/  IABS R123, R189 ;  /* 0x000000bd007b7213 */ /* 0x000fe20000000000 */
[----:B------:R1:W-:Y:S01]  /*91f0*/  STL [R1+0x214], R189 ;  /* 0x000214bd01007387 */ /* 0x0003e20000100800 */
[----:B------:R-:W-:-:S03]  /*9200*/  ISETP.GE.AND P4, PT, R189, RZ, PT ;  /* 0x000000ffbd00720c */ /* 0x000fc60003f86270 */
[----:B-1----:R-:W4:Y:S01]  /*9210*/  LDL.LU R189, [R1+0x3ec] ;  /* 0x0003ec0001bd7983 */ /* 0x002f220000300800 */
[----:B------:R-:W-:Y:S01]  /*9220*/  PRMT R157, RZ, 0x7610, R157 ;  /* 0x00007610ff9d7816 */ /* 0x000fe2000000009d */
[----:B0-----:R-:W-:Y:S02]  /*9230*/  @P1 IMAD.MOV.U32 R190, RZ, RZ, R119 ;  /* 0x000000ffffbe1224 */ /* 0x001fe400078e0077 */
[----:B------:R-:W-:-:S05]  /*9240*/  @P1 IMAD.MOV.U32 R191, RZ, RZ, R120 ;  /* 0x000000ffffbf1224 */ /* 0x000fca00078e0078 */
[----:B------:R0:W4:Y:S01]  /*9250*/  @P1 LDG.E.U8 R157, desc[UR20][R190.64] ;  /* 0x00000014be9d1981 */ /* 0x000122000c1e1100 */
[----:B------:R-:W-:-:S04]  /*9260*/  PLOP3.LUT P1, PT, PT, PT, UP1, 0x80, 0x8 ;  /* 0x000000000008781c */ /* 0x000fc80003f2f018 */
[----:B------:R-:W-:Y:S01]  /*9270*/  ISETP.LT.AND P1, PT, R177, UR25, P1 ;  /* 0x00000019b1007c0c */ /* 0x000fe20008f21270 */
[----:B------:R-:W-:Y:S01]  /*9280*/  IMAD.HI.U32 R177, R187, R123, RZ ;  /* 0x0000007bbbb17227 */ /* 0x000fe200078e00ff */
[----:B------:R-:W-:-:S03]  /*9290*/  PRMT R165, RZ, 0x7610, R165 ;  /* 0x00007610ffa57816 */ /* 0x000fc600000000a5 */
[----:B------:R-:W-:-:S04]  /*92a0*/  IMAD.MOV R177, RZ, RZ, -R177 ;  /* 0x000000ffffb17224 */ /* 0x000fc800078e0ab1 */
[----:B------:R-:W-:-:S04]  /*92b0*/  IMAD R177, R188, R177, R123 ;  /* 0x000000b1bcb17224 */ /* 0x000fc800078e027b */
[----:B0-----:R-:W-:Y:S02]  /*92c0*/  @P1 IMAD.MOV.U32 R190, RZ, RZ, R121 ;  /* 0x000000ffffbe1224 */ /* 0x001fe400078e0079 */
[----:B------:R-:W-:-:S05]  /*92d0*/  @P1 IMAD.MOV.U32 R191, RZ, RZ, R122 ;  /* 0x000000ffffbf1224 */ /* 0x000fca00078e007a */
[----:B------:R0:W4:Y:S01]  /*92e0*/  @P1 LDG.E.U8 R165, desc[UR20][R190.64] ;  /* 0x00000014bea51981 */ /* 0x000122000c1e1100 */
[----:B------:R-:W-:Y:S01]  /*92f0*/  ISETP.GT.U32.AND P1, PT, R188, R177, PT ;  /* 0x000000b1bc00720c */ /* 0x000fe20003f24070 */
[----:B0-----:R-:W0:-:S12]  /*9300*/  S2R R191, SR_TID.X ;  /* 0x0000000000bf7919 */ /* 0x001e180000002100 */
[----:B------:R-:W-:-:S05]  /*9310*/  @!P1 IMAD.IADD R177, R177, 0x1, -R188 ;  /* 0x00000001b1b19824 */ /* 0x000fca00078e0abc */
[----:B------:R-:W-:Y:S01]  /*9320*/  ISETP.GT.U32.AND P1, PT, R188, R177, PT ;  /* 0x000000b1bc00720c */ /* 0x000fe20003f24070 */
[----:B------:R-:W-:-:S04]  /*9330*/  @!UP2 UIADD3 UR4, UPT, UPT, -UR14, 0x100000, URZ ;  /* 0x001000000e04a890 */ /* 0x000fc8000fffe1ff */
[----:B------:R-:W-:Y:S02]  /*9340*/  @!UP2 USHF.L.U32 UR5, UR4, 0xb, URZ ;  /* 0x0000000b0405a899 */ /* 0x000fe400080006ff */
[----:B------:R-:W-:-:S06]  /*9350*/  @!UP2 USHF.L.U32 UR4, UR4, 0x1, URZ ;  /* 0x000000010404a899 */ /* 0x000fcc00080006ff */
[----:B------:R-:W-:-:S04]  /*9360*/  @!P1 IMAD.IADD R177, R177, 0x1, -R188 ;  /* 0x00000001b1b19824 */ /* 0x000fc800078e0abc */
[----:B------:R-:W-:Y:S01]  /*9370*/  @!P4 IMAD.MOV R177, RZ, RZ, -R177 ;  /* 0x000000ffffb1c224 */ /* 0x000fe200078e0ab1 */
[----:B0-----:R-:W-:-:S04]  /*9380*/  SHF.R.S32.HI R123, RZ, 0x7, R191 ;  /* 0x00000007ff7b7819 */ /* 0x001fc800000114bf */
[----:B------:R-:W-:Y:S02]  /*9390*/  SGXT R123, R123, 0x1 ;  /* 0x000000017b7b781a */ /* 0x000fe40000000200 */
[----:B------:R-:W-:Y:S02]  /*93a0*/  SEL R177, R127, R177, !P3 ;  /* 0x000000b17fb17207 */ /* 0x000fe40005800000 */
[----:B------:R-:W-:Y:S01]  /*93b0*/  LOP3.LUT R123, R123, 0x90, RZ, 0xc0, !PT ;  /* 0x000000907b7b7812 */ /* 0x000fe200078ec0ff */
[----:B------:R-:W-:Y:S02]  /*93c0*/  VOTEU.ALL UP1, P2 ;  /* 0x0000000000ff7886 */ /* 0x000fe40001020000 */
[----:B------:R-:W-:Y:S01]  /*93d0*/  IMAD R177, R177, UR16, RZ ;  /* 0x00000010b1b17c24 */ /* 0x000fe2000f8e02ff */
[----:B------:R-:W-:Y:S02]  /*93e0*/  LOP3.LUT R123, R123, 0x7f, R191, 0x78, !PT ;  /* 0x0000007f7b7b7812 */ /* 0x000fe400078e78bf */
[----:B------:R0:W1:Y:S03]  /*93f0*/  @!UP1 SYNCS.EXCH.64 URZ, [UR9+0x12008], UR4 ;  /* 0x0120080409ff95b2 */ /* 0x0000660008000100 */
[----:B--2---:R2:W-:Y:S04]  /*9400*/  STS.U8 [R123+UR9+0x10400], R146 ;  /* 0x010400927b007988 */ /* 0x0045e80008000009 */
[----:B------:R0:W-:Y:S01]  /*9410*/  STS.U8 [R123+UR9+0x10200], R145 ;  /* 0x010200917b007988 */ /* 0x0001e20008000009 */
[----:B--2---:R-:W-:-:S04]  /*9420*/  IADD3 R146, P1, PT, R177, R186, RZ ;  /* 0x000000bab1927210 */ /* 0x004fc80007f3e0ff */
[----:B0-----:R-:W-:Y:S01]  /*9430*/  LEA.HI.X.SX32 R145, R177, R126, 0x1, P1 ;  /* 0x0000007eb1917211 */ /* 0x001fe200008f0eff */
[----:B------:R0:W-:Y:S04]  /*9440*/  STS.U8 [R123+UR9+0x10000], R124 ;  /* 0x0100007c7b007988 */ /* 0x0001e80008000009 */
[----:B------:R2:W-:Y:S04]  /*9450*/  STS.U8 [R123+UR9+0x10600], R149 ;  /* 0x010600957b007988 */ /* 0x0005e80008000009 */
[----:B------:R0:W-:Y:S04]  /*9460*/  STS.U8 [R123+UR9+0x10800], R150 ;  /* 0x010800967b007988 */ /* 0x0001e80008000009 */
[----:B---3--:R-:W-:Y:S04]  /*9470*/  STS.U8 [R123+UR9+0x10e00], R161 ;  /* 0x010e00a17b007988 */ /* 0x008fe80008000009 */
[----:B------:R-:W-:Y:S04]  /*9480*/  STS.U8 [R123+UR9+0x10a00], R166 ;  /* 0x010a00a67b007988 */ /* 0x000fe80008000009 */
[----:B------:R-:W-:Y:S01]  /*9490*/  STS.U8 [R123+UR9+0x10c00], R169 ;  /* 0x010c00a97b007988 */ /* 0x000fe20008000009 */
[----:B----4-:R-:W-:-:S05]  /*94a0*/  VIADD R177, R189, 0xdc ;  /* 0x000000dcbdb17836 */ /* 0x010fca0000000000 */
[----:B0-----:R-:W-:-:S05]  /*94b0*/  IABS R124, R177 ;  /* 0x000000b1007c7213 */ /* 0x001fca0000000000 */
[----:B--2---:R-:W-:-:S04]  /*94c0*/  IMAD.HI.U32 R149, R187, R124, RZ ;  /* 0x0000007cbb957227 */ /* 0x004fc800078e00ff */
[----:B------:R-:W-:-:S04]  /*94d0*/  IMAD.MOV R149, RZ, RZ, -R149 ;  /* 0x000000ffff957224 */ /* 0x000fc800078e0a95 */
[----:B------:R-:W-:-:S05]  /*94e0*/  IMAD R124, R188, R149, R124 ;  /* 0x00000095bc7c7224 */ /* 0x000fca00078e027c */
[----:B------:R-:W-:Y:S02]  /*94f0*/  ISETP.GT.U32.AND P1, PT, R188, R124, PT ;  /* 0x0000007cbc00720c */ /* 0x000fe40003f24070 */
[----:B------:R-:W-:-:S11]  /*9500*/  ISETP.GE.AND P4, PT, R177, RZ, PT ;  /* 0x000000ffb100720c */ /* 0x000fd60003f86270 */
[----:B------:R-:W-:-:S05]  /*9510*/  @!P1 IMAD.IADD R124, R124, 0x1, -R188 ;  /* 0x000000017c7c9824 */ /* 0x000fca00078e0abc */
[----:B------:R-:W-:-:S13]  /*9520*/  ISETP.GT.U32.AND P1, PT, R188, R124, PT ;  /* 0x0000007cbc00720c */ /* 0x000fda0003f24070 */
[----:B------:R-:W-:-:S04]  /*9530*/  @!P1 IMAD.IADD R124, R124, 0x1, -R188 ;  /* 0x000000017c7c9824 */ /* 0x000fc800078e0abc */
[----:B------:R-:W-:-:S05]  /*9540*/  @!P4 IMAD.MOV R124, RZ, RZ, -R124 ;  /* 0x000000ffff7cc224 */ /* 0x000fca00078e0a7c */
[----:B------:R-:W-:-:S05]  /*9550*/  SEL R124, R127, R124, !P3 ;  /* 0x0000007c7f7c7207 */ /* 0x000fca0005800000 */
[----:B------:R-:W-:Y:S01]  /*9560*/  IMAD R124, R124, UR16, RZ ;  /* 0x000000107c7c7c24 */ /* 0x000fe2000f8e02ff */
[----:B------:R0:W-:Y:S04]  /*9570*/  STL [R1+0x168], R177 ;  /* 0x000168b101007387 */ /* 0x0001e80000100800 */
[----:B------:R-:W-:-:S04]  /*9580*/  IADD3 R150, P1, PT, R124, R186, RZ ;  /* 0x000000ba7c967210 */ /* 0x000fc80007f3e0ff */
[----:B------:R-:W-:Y:S02]  /*9590*/  LEA.HI.X.SX32 R149, R124, R126, 0x1, P1 ;  /* 0x0000007e7c957211 */ /* 0x000fe400008f0eff */
[----:B0-----:R-:W-:Y:S02]  /*95a0*/  LOP3.LUT R177, R0, 0xe4, RZ, 0xfc, !PT ;  /* 0x000000e400b17812 */ /* 0x001fe400078efcff */
[----:B------:R-:W-:Y:S02]  /*95b0*/  LOP3.LUT R124, R123, 0x20, RZ, 0x3c, !PT ;  /* 0x000000207b7c7812 */ /* 0x000fe400078e3cff */
[----:B------:R-:W-:-:S03]  /*95c0*/  IABS R161, R177 ;  /* 0x000000b100a17213 */ /* 0x000fc60000000000 */
[----:B------:R0:W-:Y:S02]  /*95d0*/  STS.U8 [R124+UR9+0x10100], R153 ;  /* 0x010100997c007988 */ /* 0x0001e40008000009 */
[----:B0-----:R-:W-:-:S04]  /*95e0*/  IMAD.HI.U32 R153, R187, R161, RZ ;  /* 0x000000a1bb997227 */ /* 0x001fc800078e00ff */
[----:B------:R-:W-:-:S04]  /*95f0*/  IMAD.MOV R153, RZ, RZ, -R153 ;  /* 0x000000ffff997224 */ /* 0x000fc800078e0a99 */
[----:B------:R-:W-:-:S05]  /*9600*/  IMAD R153, R188, R153, R161 ;  /* 0x00000099bc997224 */ /* 0x000fca00078e02a1 */
[----:B------:R-:W-:Y:S02]  /*9610*/  ISETP.GT.U32.AND P1, PT, R188, R153, PT ;  /* 0x00000099bc00720c */ /* 0x000fe40003f24070 */
[----:B------:R-:W-:-:S11]  /*9620*/  ISETP.GE.AND P4, PT, R177, RZ, PT ;  /* 0x000000ffb100720c */ /* 0x000fd60003f86270 */
[----:B------:R-:W-:-:S05]  /*9630*/  @!P1 IMAD.IADD R153, R153, 0x1, -R188 ;  /* 0x0000000199999824 */ /* 0x000fca00078e0abc */
[----:B------:R-:W-:Y:S01]  /*9640*/  ISETP.GT.U32.AND P1, PT, R188, R153, PT ;  /* 0x00000099bc00720c */ /* 0x000fe20003f24070 */
[----:B------:R-:W-:Y:S01]  /*9650*/  VIADD R166, R189, 0xec ;  /* 0x000000ecbda67836 */ /* 0x000fe20000000000 */
[----:B------:R0:W-:Y:S11]  /*9660*/  STS.U8 [R124+UR9+0x10900], R158 ;  /* 0x0109009e7c007988 */ /* 0x0001f60008000009 */
[----:B------:R-:W-:Y:S01]  /*9670*/  @!P1 IMAD.IADD R153, R153, 0x1, -R188 ;  /* 0x0000000199999824 */ /* 0x000fe200078e0abc */
[----:B0-----:R-:W-:-:S03]  /*9680*/  IABS R158, R166 ;  /* 0x000000a6009e7213 */ /* 0x001fc60000000000 */
[----:B------:R-:W-:Y:S02]  /*9690*/  @!P4 IMAD.MOV R153, RZ, RZ, -R153 ;  /* 0x000000ffff99c224 */ /* 0x000fe400078e0a99 */
[----:B------:R-:W-:-:S03]  /*96a0*/  IMAD.HI.U32 R161, R187, R158, RZ ;  /* 0x0000009ebba17227 */ /* 0x000fc600078e00ff */
[----:B------:R-:W-:Y:S01]  /*96b0*/  SEL R153, R127, R153, !P3 ;  /* 0x000000997f997207 */ /* 0x000fe20005800000 */
[----:B------:R-:W-:-:S04]  /*96c0*/  IMAD.MOV R161, RZ, RZ, -R161 ;  /* 0x000000ffffa17224 */ /* 0x000fc800078e0aa1 */
[----:B------:R-:W-:Y:S01]  /*96d0*/  IMAD R153, R153, UR16, RZ ;  /* 0x0000001099997c24 */ /* 0x000fe2000f8e02ff */
[----:B------:R0:W-:Y:S01]  /*96e0*/  STS.U8 [R124+UR9+0x10500], R154 ;  /* 0x0105009a7c007988 */ /* 0x0001e20008000009 */
[----:B------:R-:W-:-:S03]  /*96f0*/  IMAD R158, R188, R161, R158 ;  /* 0x000000a1bc9e7224 */ /* 0x000fc600078e029e */
[----:B0-----:R-:W-:-:S04]  /*9700*/  IADD3 R154, P1, PT, R153, R186, RZ ;  /* 0x000000ba999a7210 */ /* 0x001fc80007f3e0ff */
[----:B------:R-:W-:Y:S02]  /*9710*/  LEA.HI.X.SX32 R153, R153, R126, 0x1, P1 ;  /* 0x0000007e99997211 */ /* 0x000fe400008f0eff */
[----:B------:R-:W-:Y:S02]  /*9720*/  ISETP.GT.U32.AND P1, PT, R188, R158, PT ;  /* 0x0000009ebc00720c */ /* 0x000fe40003f24070 */
[----:B------:R-:W-:-:S11]  /*9730*/  ISETP.GE.AND P4, PT, R166, RZ, PT ;  /* 0x000000ffa600720c */ /* 0x000fd60003f86270 */
[----:B------:R-:W-:-:S05]  /*9740*/  @!P1 IMAD.IADD R158, R158, 0x1, -R188 ;  /* 0x000000019e9e9824 */ /* 0x000fca00078e0abc */
[----:B------:R-:W-:-:S13]  /*9750*/  ISETP.GT.U32.AND P1, PT, R188, R158, PT ;  /* 0x0000009ebc00720c */ /* 0x000fda0003f24070 */
[----:B------:R-:W-:-:S04]  /*9760*/  @!P1 IMAD.IADD R158, R158, 0x1, -R188 ;  /* 0x000000019e9e9824 */ /* 0x000fc800078e0abc */
[----:B------:R-:W-:-:S05]  /*9770*/  @!P4 IMAD.MOV R158, RZ, RZ, -R158 ;  /* 0x000000ffff9ec224 */ /* 0x000fca00078e0a9e */
[----:B------:R-:W-:Y:S01]  /*9780*/  SEL R158, R127, R158, !P3 ;  /* 0x0000009e7f9e7207 */ /* 0x000fe20005800000 */
[----:B------:R-:W-:Y:S04]  /*9790*/  STL [R1+0x20c], R177 ;  /* 0x00020cb101007387 */ /* 0x000fe80000100800 */
[----:B------:R-:W-:Y:S01]  /*97a0*/  IMAD R161, R158, UR16, RZ ;  /* 0x000000109ea17c24 */ /* 0x000fe2000f8e02ff */
[----:B------:R0:W-:Y:S04]  /*97b0*/  STL [R1+0x160], R166 ;  /* 0x000160a601007387 */ /* 0x0001e80000100800 */
[----:B------:R-:W-:Y:S01]  /*97c0*/  IADD3 R158, P1, PT, R161, R186, RZ ;  /* 0x000000baa19e7210 */ /* 0x000fe20007f3e0ff */
[----:B------:R2:W-:Y:S01]  /*97d0*/  STS.U8 [R124+UR9+0x10b00], R157 ;  /* 0x010b009d7c007988 */ /* 0x0005e20008000009 */
[----:B0-----:R-:W-:-:S02]  /*97e0*/  LOP3.LUT R166, R0, 0xf4, RZ, 0xfc, !PT ;  /* 0x000000f400a67812 */ /* 0x001fc400078efcff */
[----:B--2---:R-:W-:Y:S02]  /*97f0*/  LEA.HI.X.SX32 R157, R161, R126, 0x1, P1 ;  /* 0x0000007ea19d7211 */ /* 0x004fe400008f0eff */
[----:B------:R-:W-:Y:S01]  /*9800*/  IABS R161, R166 ;  /* 0x000000a600a17213 */ /* 0x000fe20000000000 */
[----:B------:R0:W-:Y:S04]  /*9810*/  STS.U8 [R124+UR9+0x10d00], R162 ;  /* 0x010d00a27c007988 */ /* 0x0001e80008000009 */
        /* <DEDUP_REMOVED lines=11> */
[----:B------:R-:W-:Y:S01]  /*98d0*/  @!P4 IMAD.MOV R161, RZ, RZ, -R161 ;  /* 0x000000ffffa1c224 */ /* 0x000fe200078e0aa1 */
[----:B------:R0:W-:Y:S04]  /*98e0*/  STL [R1+0x1e0], R166 ;  /* 0x0001e0a601007387 */ /* 0x0001e80000100800 */
[----:B------:R-:W-:Y:S01]  /*98f0*/  SEL R161, R127, R161, !P3 ;  /* 0x000000a17fa17207 */ /* 0x000fe20005800000 */
[----:B0-----:R-:W-:-:S04]  /*9900*/  IMAD.HI.U32 R166, R187, R165, RZ ;  /* 0x000000a5bba67227 */ /* 0x001fc800078e00ff */
[----:B------:R-:W-:Y:S02]  /*9910*/  IMAD R161, R161, UR16, RZ ;  /* 0x00000010a1a17c24 */ /* 0x000fe4000f8e02ff */
[----:B------:R-:W-:-:S03]  /*9920*/  IMAD.MOV R166, RZ, RZ, -R166 ;  /* 0x000000ffffa67224 */ /* 0x000fc600078e0aa6 */
[----:B------:R-:W-:Y:S01]  /*9930*/  IADD3 R162, P1, PT, R161, R186, RZ ;  /* 0x000000baa1a27210 */ /* 0x000fe20007f3e0ff */
[----:B------:R-:W-:-:S03]  /*9940*/  IMAD R165, R188, R166, R165 ;  /* 0x000000a6bca57224 */ /* 0x000fc600078e02a5 */
[----:B------:R-:W-:Y:S02]  /*9950*/  LEA.HI.X.SX32 R161, R161, R126, 0x1, P1 ;  /* 0x0000007ea1a17211 */ /* 0x000fe400008f0eff */
[----:B------:R-:W-:Y:S02]  /*9960*/  ISETP.GT.U32.AND P1, PT, R188, R165, PT ;  /* 0x000000a5bc00720c */ /* 0x000fe40003f24070 */
[----:B------:R-:W-:-:S11]  /*9970*/  ISETP.GE.AND P4, PT, R169, RZ, PT ;  /* 0x000000ffa900720c */ /* 0x000fd60003f86270 */
[----:B------:R-:W-:-:S05]  /*9980*/  @!P1 IMAD.IADD R165, R165, 0x1, -R188 ;  /* 0x00000001a5a59824 */ /* 0x000fca00078e0abc */
[----:B------:R-:W-:Y:S01]  /*9990*/  ISETP.GT.U32.AND P1, PT, R188, R165, PT ;  /* 0x000000a5bc00720c */ /* 0x000fe20003f24070 */
[----:B------:R0:W-:Y:S04]  /*99a0*/  STS.U8 [R124+UR9+0x10300], R173 ;  /* 0x010300ad7c007988 */ /* 0x0001e80008000009 */
[----:B------:R2:W-:Y:S01]  /*99b0*/  STL [R1+0x15c], R169 ;  /* 0x00015ca901007387 */ /* 0x0005e20000100800 */
[----:B0-----:R-:W-:-:S07]  /*99c0*/  LOP3.LUT R173, R0, 0x104, RZ, 0xfc, !PT ;  /* 0x0000010400ad7812 */ /* 0x001fce00078efcff */
[----:B------:R-:W-:Y:S01]  /*99d0*/  @!P1 IMAD.IADD R165, R165, 0x1, -R188 ;  /* 0x00000001a5a59824 */ /* 0x000fe200078e0abc */
[----:B--2---:R-:W-:-:S03]  /*99e0*/  IABS R169, R173 ;  /* 0x000000ad00a97213 */ /* 0x004fc60000000000 */
[----:B------:R-:W-:Y:S01]  /*99f0*/  @!P4 IMAD.MOV R165, RZ, RZ, -R165 ;  /* 0x000000ffffa5c224 */ /* 0x000fe200078e0aa5 */
[----:B------:R0:W-:Y:S04]  /*9a00*/  STS.U8 [R124+UR9+0x10700], R170 ;  /* 0x010700aa7c007988 */ /* 0x0001e80008000009 */
        /* <DEDUP_REMOVED lines=11> */
[----:B------:R-:W-:Y:S01]  /*9ac0*/  VIADD R177, R189, 0x10c ;  /* 0x0000010cbdb17836 */ /* 0x000fe20000000000 */
[----:B------:R0:W-:Y:S11]  /*9ad0*/  STL [R1+0x1a0], R173 ;  /* 0x0001a0ad01007387 */ /* 0x0001f60000100800 */
[----:B------:R-:W-:Y:S01]  /*9ae0*/  @!P1 IMAD.IADD R169, R169, 0x1, -R188 ;  /* 0x00000001a9a99824 */ /* 0x000fe200078e0abc */
[----:B0-----:R-:W-:-:S03]  /*9af0*/  IABS R173, R177 ;  /* 0x000000b100ad7213 */ /* 0x001fc60000000000 */
        /* <DEDUP_REMOVED lines=33> */
[----:B0-----:R-:W-:-:S07]  /*9d10*/  VIADD R185, R189, 0x11c ;  /* 0x0000011cbdb97836 */ /* 0x001fce0000000000 */
[----:B------:R-:W-:-:S04]  /*9d20*/  @!P1 IMAD.IADD R177, R177, 0x1, -R188 ;  /* 0x00000001b1b19824 */ /* 0x000fc800078e0abc */
[----:B------:R-:W-:Y:S01]  /*9d30*/  @!P4 IMAD.MOV R177, RZ, RZ, -R177 ;  /* 0x000000ffffb1c224 */ /* 0x000fe200078e0ab1 */
[----:B--2---:R-:W-:Y:S01]  /*9d40*/  IABS R181, R185 ;  /* 0x000000b900b57213 */ /* 0x004fe20000000000 */
[----:B------:R0:W-:Y:S03]  /*9d50*/  STS.U8 [R123+UR9], R182 ;  /* 0x000000b67b007988 */ /* 0x0001e60008000009 */
[----:B------:R-:W-:Y:S01]  /*9d60*/  SEL R177, R127, R177, !P3 ;  /* 0x000000b17fb17207 */ /* 0x000fe20005800000 */
[----:B0-----:R-:W-:-:S04]  /*9d70*/  IMAD.HI.U32 R182, R187, R181, RZ ;  /* 0x000000b5bbb67227 */ /* 0x001fc800078e00ff */
[----:B------:R-:W-:Y:S02]  /*9d80*/  IMAD R177, R177, UR16, RZ ;  /* 0x00000010b1b17c24 */ /* 0x000fe4000f8e02ff */
[----:B------:R-:W-:-:S03]  /*9d90*/  IMAD.MOV R182, RZ, RZ, -R182 ;  /* 0x000000ffffb67224 */ /* 0x000fc600078e0ab6 */
[----:B------:R-:W-:Y:S01]  /*9da0*/  IADD3 R178, P1, PT, R177, R186, RZ ;  /* 0x000000bab1b27210 */ /* 0x000fe20007f3e0ff */
[----:B------:R-:W-:-:S03]  /*9db0*/  IMAD R181, R188, R182, R181 ;  /* 0x000000b6bcb57224 */ /* 0x000fc600078e02b5 */
[----:B------:R-:W-:Y:S02]  /*9dc0*/  LEA.HI.X.SX32 R177, R177, R126, 0x1, P1 ;  /* 0x0000007eb1b17211 */ /* 0x000fe400008f0eff */
[----:B------:R-:W-:Y:S01]  /*9dd0*/  ISETP.GT.U32.AND P1, PT, R188, R181, PT ;  /* 0x000000b5bc00720c */ /* 0x000fe20003f24070 */
[----:B------:R-:W-:Y:S01]  /*9de0*/  @P0 IMAD.MOV.U32 R190, RZ, RZ, R146 ;  /* 0x000000ffffbe0224 */ /* 0x000fe200078e0092 */
[----:B------:R-:W-:Y:S01]  /*9df0*/  PRMT R12, RZ, 0x7610, R12 ;  /* 0x00007610ff0c7816 */ /* 0x000fe2000000000c */
[----:B------:R-:W-:Y:S01]  /*9e00*/  @P0 IMAD.MOV.U32 R191, RZ, RZ, R145 ;  /* 0x000000ffffbf0224 */ /* 0x000fe200078e0091 */
[----:B------:R-:W-:-:S04]  /*9e10*/  PRMT R11, RZ, 0x7610, R11 ;  /* 0x00007610ff0b7816 */ /* 0x000fc8000000000b */
[----:B------:R0:W2:Y:S01]  /*9e20*/  @P0 LDG.E.U8 R12, desc[UR20][R190.64] ;  /* 0x00000014be0c0981 */ /* 0x0000a2000c1e1100 */
[----:B------:R-:W-:-:S04]  /*9e30*/  PRMT R10, RZ, 0x7610, R10 ;  /* 0x00007610ff0a7816 */ /* 0x000fc8000000000a */
[----:B------:R-:W-:Y:S02]  /*9e40*/  @!P1 IMAD.IADD R181, R181, 0x1, -R188 ;  /* 0x00000001b5b59824 */ /* 0x000fe400078e0abc */
[----:B0-----:R-:W-:Y:S02]  /*9e50*/  @P0 IMAD.MOV.U32 R190, RZ, RZ, R150 ;  /* 0x000000ffffbe0224 */ /* 0x001fe400078e0096 */
[----:B------:R-:W-:Y:S01]  /*9e60*/  @P0 IMAD.MOV.U32 R191, RZ, RZ, R149 ;  /* 0x000000ffffbf0224 */ /* 0x000fe200078e0095 */
[----:B------:R-:W-:-:S04]  /*9e70*/  ISETP.GT.U32.AND P1, PT, R188, R181, PT ;  /* 0x000000b5bc00720c */ /* 0x000fc80003f24070 */
[----:B------:R0:W3:Y:S01]  /*9e80*/  @P0 LDG.E.U8 R11, desc[UR20][R190.64] ;  /* 0x00000014be0b0981 */ /* 0x0000e2000c1e1100 */
[----:B------:R-:W-:Y:S02]  /*9e90*/  PRMT R9, RZ, 0x7610, R9 ;  /* 0x00007610ff097816 */ /* 0x000fe40000000009 */
[----:B------:R-:W-:Y:S01]  /*9ea0*/  ISETP.GE.AND P4, PT, R185, RZ, PT ;  /* 0x000000ffb900720c */ /* 0x000fe20003f86270 */
[----:B0-----:R-:W-:Y:S02]  /*9eb0*/  @P0 IMAD.MOV.U32 R190, RZ, RZ, R154 ;  /* 0x000000ffffbe0224 */ /* 0x001fe400078e009a */
[----:B------:R-:W-:-:S05]  /*9ec0*/  @P0 IMAD.MOV.U32 R191, RZ, RZ, R153 ;  /* 0x000000ffffbf0224 */ /* 0x000fca00078e0099 */
[----:B------:R0:W4:Y:S01]  /*9ed0*/  @P0 LDG.E.U8 R10, desc[UR20][R190.64] ;  /* 0x00000014be0a0981 */ /* 0x000122000c1e1100 */
[----:B------:R-:W-:Y:S01]  /*9ee0*/  PRMT R8, RZ, 0x7610, R8 ;  /* 0x00007610ff087816 */ /* 0x000fe20000000008 */
[----:B------:R-:W-:Y:S02]  /*9ef0*/  @!P1 IMAD.IADD R181, R181, 0x1, -R188 ;  /* 0x00000001b5b59824 */ /* 0x000fe400078e0abc */
[----:B0-----:R-:W-:Y:S02]  /*9f00*/  @P0 IMAD.MOV.U32 R190, RZ, RZ, R158 ;  /* 0x000000ffffbe0224 */ /* 0x001fe400078e009e */
[----:B------:R-:W-:-:S05]  /*9f10*/  @P0 IMAD.MOV.U32 R191, RZ, RZ, R157 ;  /* 0x000000ffffbf0224 */ /* 0x000fca00078e009d */
[----:B------:R0:W2:Y:S01]  /*9f20*/  @P0 LDG.E.U8 R9, desc[UR20][R190.64] ;  /* 0x00000014be090981 */ /* 0x0000a2000c1e1100 */
[----:B------:R-:W-:Y:S01]  /*9f30*/  PRMT R6, RZ, 0x7610, R6 ;  /* 0x00007610ff067816 */ /* 0x000fe20000000006 */
[----:B------:R-:W-:Y:S02]  /*9f40*/  @!P4 IMAD.MOV R181, RZ, RZ, -R181 ;  /* 0x000000ffffb5c224 */ /* 0x000fe400078e0ab5 */
[----:B0-----:R-:W-:Y:S02]  /*9f50*/  @P0 IMAD.MOV.U32 R190, RZ, RZ, R162 ;  /* 0x000000ffffbe0224 */ /* 0x001fe400078e00a2 */
[----:B------:R-:W-:-:S05]  /*9f60*/  @P0 IMAD.MOV.U32 R191, RZ, RZ, R161 ;  /* 0x000000ffffbf0224 */ /* 0x000fca00078e00a1 */
[----:B------:R0:W2:Y:S01]  /*9f70*/  @P0 LDG.E.U8 R8, desc[UR20][R190.64] ;  /* 0x00000014be080981 */ /* 0x0000a2000c1e1100 */
[----:B------:R-:W-:Y:S02]  /*9f80*/  PRMT R7, RZ, 0x7610, R7 ;  /* 0x00007610ff077816 */ /* 0x000fe40000000007 */
[----:B------:R-:W-:Y:S01]  /*9f90*/  SEL R181, R127, R181, !P3 ;  /* 0x000000b57fb57207 */ /* 0x000fe20005800000 */
[----:B0-----:R-:W-:Y:S02]  /*9fa0*/  @P0 IMAD.MOV.U32 R190, RZ, RZ, R166 ;  /* 0x000000ffffbe0224 */ /* 0x001fe400078e00a6 */
[----:B------:R-:W-:-:S05]  /*9fb0*/  @P0 IMAD.MOV.U32 R191, RZ, RZ, R165 ;  /* 0x000000ffffbf0224 */ /* 0x000fca00078e00a5 */
[----:B------:R0:W2:Y:S01]  /*9fc0*/  @P0 LDG.E.U8 R6, desc[UR20][R190.64] ;  /* 0x00000014be060981 */ /* 0x0000a2000c1e1100 */
[----:B------:R-:W-:Y:S01]  /*9fd0*/  IMAD R181, R181, UR16, RZ ;  /* 0x00000010b5b57c24 */ /* 0x000fe2000f8e02ff */
[----:B------:R-:W-:Y:S01]  /*9fe0*/  PRMT R5, RZ, 0x7610, R5 ;  /* 0x00007610ff057816 */ /* 0x000fe20000000005 */
[----:B0-----:R-:W-:Y:S02]  /*9ff0*/  @P0 IMAD.MOV.U32 R190, RZ, RZ, R170 ;  /* 0x000000ffffbe0224 */ /* 0x001fe400078e00aa */
[----:B------:R-:W-:Y:S01]  /*a000*/  @P0 IMAD.MOV.U32 R191, RZ, RZ, R169 ;  /* 0x000000ffffbf0224 */ /* 0x000fe200078e00a9 */
[----:B------:R-:W-:-:S04]  /*a010*/  IADD3 R182, P1, PT, R181, R186, RZ ;  /* 0x000000bab5b67210 */ /* 0x000fc80007f3e0ff */
[----:B------:R0:W2:Y:S01]  /*a020*/  @P0 LDG.E.U8 R7, desc[UR20][R190.64] ;  /* 0x00000014be070981 */ /* 0x0000a2000c1e1100 */
[----:B------:R-:W-:Y:S02]  /*a030*/  PRMT R4, RZ, 0x7610, R4 ;  /* 0x00007610ff047816 */ /* 0x000fe40000000004 */
[----:B------:R-:W-:Y:S01]  /*a040*/  LEA.HI.X.SX32 R181, R181, R126, 0x1, P1 ;  /* 0x0000007eb5b57211 */ /* 0x000fe200008f0eff */
[----:B0-----:R-:W-:Y:S02]  /*a050*/  @P0 IMAD.MOV.U32 R190, RZ, RZ, R174 ;  /* 0x000000ffffbe0224 */ /* 0x001fe400078e00ae */
[----:B------:R-:W-:Y:S01]  /*a060*/  @P0 IMAD.MOV.U32 R191, RZ, RZ, R173 ;  /* 0x000000ffffbf0224 */ /* 0x000fe200078e00ad */
[----:B------:R0:W-:Y:S04]  /*a070*/  STS.U8 [R123+UR9+0xc00], R192 ;  /* 0x000c00c07b007988 */ /* 0x0001e80008000009 */
[----:B------:R1:W2:Y:S04]  /*a080*/  @P0 LDG.E.U8 R5, desc[UR20][R190.64] ;  /* 0x00000014be050981 */ /* 0x0002a8000c1e1100 */
[----:B------:R1:W-:Y:S01]  /*a090*/  STS.U8 [R123+UR9+0x1600], R195 ;  /* 0x001600c37b007988 */ /* 0x0003e20008000009 */
[----:B0-----:R-:W-:Y:S01]  /*a0a0*/  LOP3.LUT R192, R0, 0x124, RZ, 0xfc, !PT ;  /* 0x0000012400c07812 */ /* 0x001fe200078efcff */
[----:B-1----:R-:W-:-:S02]  /*a0b0*/  @P0 IMAD.MOV.U32 R190, RZ, RZ, R178 ;  /* 0x000000ffffbe0224 */ /* 0x002fc400078e00b2 */
[----:B------:R-:W-:Y:S01]  /*a0c0*/  @P0 IMAD.MOV.U32 R191, RZ, RZ, R177 ;  /* 0x000000ffffbf0224 */ /* 0x000fe200078e00b1 */
[----:B------:R0:W-:Y:S01]  /*a0d0*/  STL [R1+0x148], R185 ;  /* 0x000148b901007387 */ /* 0x0001e20000100800 */
[----:B------:R-:W-:-:S03]  /*a0e0*/  PRMT R195, RZ, 0x7610, R195 ;  /* 0x00007610ffc37816 */ /* 0x000fc600000000c3 */
[----:B------:R1:W2:Y:S01]  /*a0f0*/  @P0 LDG.E.U8 R4, desc[UR20][R190.64] ;  /* 0x00000014be040981 */ /* 0x0002a2000c1e1100 */
[----:B0-----:R-:W-:Y:S01]  /*a100*/  IABS R185, R192 ;  /* 0x000000c000b97213 */ /* 0x001fe20000000000 */
[----:B-1----:R-:W-:Y:S02]  /*a110*/  @P0 IMAD.MOV.U32 R190, RZ, RZ, R182 ;  /* 0x000000ffffbe0224 */ /* 0x002fe400078e00b6 */
[----:B------:R-:W-:-:S05]  /*a120*/  @P0 IMAD.MOV.U32 R191, RZ, RZ, R181 ;  /* 0x000000ffffbf0224 */ /* 0x000fca00078e00b5 */
[----:B------:R0:W2:Y:S02]  /*a130*/  @P0 LDG.E.U8 R195, desc[UR20][R190.64] ;  /* 0x00000014bec30981 */ /* 0x0000a4000c1e1100 */
[----:B0-----:R-:W-:-:S04]  /*a140*/  IMAD.HI.U32 R190, R187, R185, RZ ;  /* 0x000000b9bbbe7227 */ /* 0x001fc800078e00ff */
        /* <DEDUP_REMOVED lines=8> */
[----:B------:R-:W-:Y:S01]  /*a1d0*/  SEL R185, R127, R185, !P3 ;  /* 0x000000b97fb97207 */ /* 0x000fe20005800000 */
[----:B------:R0:W-:Y:S04]  /*a1e0*/  STS.U8 [R123+UR9+0x2a00], R209 ;  /* 0x002a00d17b007988 */ /* 0x0001e80008000009 */
[----:B------:R-:W-:-:S05]  /*a1f0*/  IMAD R185, R185, UR16, RZ ;  /* 0x00000010b9b97c24 */ /* 0x000fca000f8e02ff */
[----:B0-----:R-:W-:-:S04]  /*a200*/  IADD3 R209, P1, PT, R185, R186, RZ ;  /* 0x000000bab9d17210 */ /* 0x001fc80007f3e0ff */
[----:B------:R-:W-:Y:S01]  /*a210*/  LEA.HI.X.SX32 R185, R185, R126, 0x1, P1 ;  /* 0x0000007eb9b97211 */ /* 0x000fe200008f0eff */
[----:B------:R0:W-:Y:S01]  /*a220*/  STL [R1+0x198], R192 ;  /* 0x000198c001007387 */ /* 0x0001e20000100800 */
[----:B------:R-:W-:Y:S01]  /*a230*/  PRMT R3, RZ, 0x7610, R3 ;  /* 0x00007610ff037816 */ /* 0x000fe20000000003 */
[----:B------:R-:W-:Y:S02]  /*a240*/  @P0 IMAD.MOV.U32 R190, RZ, RZ, R209 ;  /* 0x000000ffffbe0224 */ /* 0x000fe400078e00d1 */
[----:B------:R-:W-:-:S05]  /*a250*/  @P0 IMAD.MOV.U32 R191, RZ, RZ, R185 ;  /* 0x000000ffffbf0224 */ /* 0x000fca00078e00b9 */
[----:B------:R1:W2:Y:S01]  /*a260*/  @P0 LDG.E.U8 R3, desc[UR20][R190.64] ;  /* 0x00000014be030981 */ /* 0x0002a2000c1e1100 */
[----:B0-----:R-:W-:-:S05]  /*a270*/  VIADD R192, R189, 0x12c ;  /* 0x0000012cbdc07836 */ /* 0x001fca0000000000 */
[----:B-1----:R-:W-:-:S05]  /*a280*/  IABS R190, R192 ;  /* 0x000000c000be7213 */ /* 0x002fca0000000000 */
[----:B------:R-:W-:-:S04]  /*a290*/  IMAD.HI.U32 R191, R187, R190, RZ ;  /* 0x000000bebbbf7227 */ /* 0x000fc800078e00ff */
        /* <DEDUP_REMOVED lines=10> */
[----:B------:R-:W-:Y:S01]  /*a340*/  IMAD R190, R190, UR16, RZ ;  /* 0x00000010bebe7c24 */ /* 0x000fe2000f8e02ff */
[----:B------:R1:W-:Y:S04]  /*a350*/  STS.U8 [R123+UR9+0x2c00], R212 ;  /* 0x002c00d47b007988 */ /* 0x0003e80008000009 */
[----:B0-----:R-:W-:-:S04]  /*a360*/  IADD3 R213, P1, PT, R190, R186, RZ ;  /* 0x000000babed57210 */ /* 0x001fc80007f3e0ff */
[----:B-1----:R-:W-:Y:S01]  /*a370*/  LEA.HI.X.SX32 R212, R190, R126, 0x1, P1 ;  /* 0x0000007ebed47211 */ /* 0x002fe200008f0eff */
[----:B------:R-:W-:Y:S01]  /*a380*/  @P0 IMAD.MOV.U32 R190, RZ, RZ, R213 ;  /* 0x000000ffffbe0224 */ /* 0x000fe200078e00d5 */
[----:B------:R-:W-:Y:S01]  /*a390*/  PRMT R2, RZ, 0x7610, R2 ;  /* 0x00007610ff027816 */ /* 0x000fe20000000002 */
[----:B------:R0:W-:Y:S02]  /*a3a0*/  STL [R1+0x144], R192 ;  /* 0x000144c001007387 */ /* 0x0001e40000100800 */
[----:B------:R-:W-:-:S05]  /*a3b0*/  @P0 IMAD.MOV.U32 R191, RZ, RZ, R212 ;  /* 0x000000ffffbf0224 */ /* 0x000fca00078e00d4 */
[----:B------:R1:W2:Y:S01]  /*a3c0*/  @P0 LDG.E.U8 R2, desc[UR20][R190.64] ;  /* 0x00000014be020981 */ /* 0x0002a2000c1e1100 */
[----:B0-----:R-:W-:-:S04]  /*a3d0*/  LOP3.LUT R192, R0, 0x134, RZ, 0xfc, !PT ;  /* 0x0000013400c07812 */ /* 0x001fc800078efcff */
        /* <DEDUP_REMOVED lines=14> */
[C---:B0-----:R-:W-:Y:S01]  /*a4c0*/  IADD3 R217, P1, PT, R190.reuse, R186, RZ ;  /* 0x000000babed97210 */ /* 0x041fe20007f3e0ff */
[----:B------:R0:W-:Y:S03]  /*a4d0*/  STS.U8 [R123+UR9+0x2800], R208 ;  /* 0x002800d07b007988 */ /* 0x0001e60008000009 */
[----:B-1----:R-:W-:Y:S01]  /*a4e0*/  LEA.HI.X.SX32 R216, R190, R126, 0x1, P1 ;  /* 0x0000007ebed87211 */ /* 0x002fe200008f0eff */
[----:B------:R1:W-:Y:S01]  /*a4f0*/  STL [R1+0x194], R192 ;  /* 0x000194c001007387 */ /* 0x0003e20000100800 */
[----:B------:R-:W-:-:S03]  /*a500*/  @P0 IMAD.MOV.U32 R190, RZ, RZ, R217 ;  /* 0x000000ffffbe0224 */ /* 0x000fc600078e00d9 */
[----:B------:R-:W-:Y:S01]  /*a510*/  @P0 IMAD.MOV.U32 R191, RZ, RZ, R216 ;  /* 0x000000ffffbf0224 */ /* 0x000fe200078e00d8 */
[----:B0-----:R-:W-:Y:S01]  /*a520*/  PRMT R208, RZ, 0x7610, R208 ;  /* 0x00007610ffd07816 */ /* 0x001fe200000000d0 */
[----:B-1----:R-:W-:-:S05]  /*a530*/  VIADD R192, R189, 0x13c ;  /* 0x0000013cbdc07836 */ /* 0x002fca0000000000 */
[----:B------:R0:W2:Y:S02]  /*a540*/  @P0 LDG.E.U8 R208, desc[UR20][R190.64] ;  /* 0x00000014bed00981 */ /* 0x0000a4000c1e1100 */
[----:B0-----:R-:W-:-:S05]  /*a550*/  IABS R190, R192 ;  /* 0x000000c000be7213 */ /* 0x001fca0000000000 */
        /* <DEDUP_REMOVED lines=16> */
[----:B------:R-:W-:Y:S01]  /*a660*/  @P0 IMAD.MOV.U32 R190, RZ, RZ, R221 ;  /* 0x000000ffffbe0224 */ /* 0x000fe200078e00dd */
[----:B------:R1:W-:Y:S03]  /*a670*/  STL [R1+0x13c], R192 ;  /* 0x00013cc001007387 */ /* 0x0003e60000100800 */
[----:B------:R-:W-:Y:S01]  /*a680*/  @P0 IMAD.MOV.U32 R191, RZ, RZ, R220 ;  /* 0x000000ffffbf0224 */ /* 0x000fe200078e00dc */
[----:B0-----:R-:W-:-:S02]  /*a690*/  PRMT R207, RZ, 0x7610, R207 ;  /* 0x00007610ffcf7816 */ /* 0x001fc400000000cf */
[----:B-1----:R-:W-:-:S04]  /*a6a0*/  LOP3.LUT R192, R0, 0x144, RZ, 0xfc, !PT ;  /* 0x0000014400c07812 */ /* 0x002fc800078efcff */
        /* <DEDUP_REMOVED lines=41> */
[----:B------:R1:W-:Y:S01]  /*a940*/  STS.U8 [R123+UR9+0x5200], R48 ;  /* 0x005200307b007988 */ /* 0x0003e20008000009 */
[----:B------:R-:W-:-:S03]  /*a950*/  @P0 IMAD.MOV.U32 R190, RZ, RZ, R229 ;  /* 0x000000ffffbe0224 */ /* 0x000fc600078e00e5 */
[----:B------:R-:W-:Y:S01]  /*a960*/  @P0 IMAD.MOV.U32 R191, RZ, RZ, R228 ;  /* 0x000000ffffbf0224 */ /* 0x000fe200078e00e4 */
[----:B0-----:R-:W-:Y:S01]  /*a970*/  PRMT R205, RZ, 0x7610, R205 ;  /* 0x00007610ffcd7816 */ /* 0x001fe200000000cd */
[----:B-1----:R-:W5:Y:S04]  /*a980*/  LDL.LU R48, [R1+0x3e8] ;  /* 0x0003e80001307983 */ /* 0x002f680000300800 */
[----:B------:R0:W-:Y:S04]  /*a990*/  STL [R1+0x134], R192 ;  /* 0x000134c001007387 */ /* 0x0001e80000100800 */
        /* <DEDUP_REMOVED lines=21> */
[----:B------:R3:W-:Y:S01]  /*aaf0*/  STS.U8 [R123+UR9+0x800], R194 ;  /* 0x000800c27b007988 */ /* 0x0007e20008000009 */
[----:B------:R-:W-:-:S03]  /*ab00*/  @P0 IMAD.MOV.U32 R191, RZ, RZ, R232 ;  /* 0x000000ffffbf0224 */ /* 0x000fc600078e00e8 */
[----:B0-----:R-:W5:Y:S04]  /*ab10*/  LDL.LU R50, [R1+0x3e4] ;  /* 0x0003e40001327983 */ /* 0x001f680000300800 */
[----:B-1----:R-:W5:Y:S01]  /*ab20*/  LDL.LU R45, [R1+0x3e0] ;  /* 0x0003e000012d7983 */ /* 0x002f620000300800 */
[----:B---3--:R-:W-:-:S03]  /*ab30*/  PRMT R194, RZ, 0x7610, R194 ;  /* 0x00007610ffc27816 */ /* 0x008fc600000000c2 */
[----:B------:R0:W-:Y:S04]  /*ab40*/  STS.U8 [R123+UR9+0x5c00], R46 ;  /* 0x005c002e7b007988 */ /* 0x0001e80008000009 */
[----:B------:R1:W3:Y:S04]  /*ab50*/  @P0 LDG.E.U8 R194, desc[UR20][R190.64] ;  /* 0x00000014bec20981 */ /* 0x0002e8000c1e1100 */
[----:B0-----:R-:W5:Y:S04]  /*ab60*/  LDL.LU R46, [R1+0x3dc] ;  /* 0x0003dc00012e7983 */ /* 0x001f680000300800 */
[----:B------:R0:W-:Y:S02]  /*ab70*/  STL [R1+0x178], R192 ;  /* 0x000178c001007387 */ /* 0x0001e40000100800 */
        /* <DEDUP_REMOVED lines=20> */
[----:B------:R4:W-:Y:S04]  /*acc0*/  STS.U8 [R123+UR9+0x6400], R35 ;  /* 0x006400237b007988 */ /* 0x0009e80008000009 */
[----:B0-----:R-:W5:Y:S01]  /*acd0*/  LDL.LU R41, [R1+0x3d8] ;  /* 0x0003d80001297983 */ /* 0x001f620000300800 */
[----:B------:R-:W-:-:S03]  /*ace0*/  @P0 IMAD.MOV.U32 R191, RZ, RZ, R236 ;  /* 0x000000ffffbf0224 */ /* 0x000fc600078e00ec */
[----:B-1----:R-:W5:Y:S04]  /*acf0*/  LDL.LU R42, [R1+0x3d4] ;  /* 0x0003d400012a7983 */ /* 0x002f680000300800 */
[----:B------:R0:W-:Y:S04]  /*ad00*/  STS.U8 [R123+UR9+0x2600], R204 ;  /* 0x002600cc7b007988 */ /* 0x0001e80008000009 */
[----:B----4-:R-:W5:Y:S04]  /*ad10*/  LDL.LU R35, [R1+0x3d0] ;  /* 0x0003d00001237983 */ /* 0x010f680000300800 */
[----:B------:R1:W-:Y:S01]  /*ad20*/  STS.U8 [R123+UR9+0x6600], R36 ;  /* 0x006600247b007988 */ /* 0x0003e20008000009 */
[----:B0-----:R-:W-:-:S03]  /*ad30*/  PRMT R204, RZ, 0x7610, R204 ;  /* 0x00007610ffcc7816 */ /* 0x001fc600000000cc */
[----:B------:R0:W-:Y:S04]  /*ad40*/  STS.U8 [R123+UR9+0x6800], R33 ;  /* 0x006800217b007988 */ /* 0x0001e80008000009 */
[----:B------:R4:W-:Y:S04]  /*ad50*/  STS.U8 [R123+UR9+0x6a00], R34 ;  /* 0x006a00227b007988 */ /* 0x0009e80008000009 */
[----:B-1----:R-:W5:Y:S04]  /*ad60*/  LDL.LU R36, [R1+0x3cc] ;  /* 0x0003cc0001247983 */ /* 0x002f680000300800 */
[----:B------:R1:W-:Y:S04]  /*ad70*/  STL [R1+0x12c], R192 ;  /* 0x00012cc001007387 */ /* 0x0003e80000100800 */
[----:B0-----:R-:W5:Y:S04]  /*ad80*/  LDL.LU R33, [R1+0x3c8] ;  /* 0x0003c80001217983 */ /* 0x001f680000300800 */
[----:B----4-:R-:W5:Y:S01]  /*ad90*/  LDL.LU R34, [R1+0x3c4] ;  /* 0x0003c40001227983 */ /* 0x010f620000300800 */
[----:B-1----:R-:W-:-:S03]  /*ada0*/  LOP3.LUT R192, R0, 0x164, RZ, 0xfc, !PT ;  /* 0x0000016400c07812 */ /* 0x002fc600078efcff */
[----:B------:R0:W-:Y:S01]  /*adb0*/  STS.U8 [R123+UR9+0x6c00], R31 ;  /* 0x006c001f7b007988 */ /* 0x0001e20008000009 */
[----:B------:R-:W-:-:S03]  /*adc0*/  ISETP.GE.AND P4, PT, R192, RZ, PT ;  /* 0x000000ffc000720c */ /* 0x000fc60003f86270 */
[----:B------:R1:W-:Y:S04]  /*add0*/  STS.U8 [R123+UR9+0x6e00], R32 ;  /* 0x006e00207b007988 */ /* 0x0003e80008000009 */
[----:B------:R4:W2:Y:S04]  /*ade0*/  @P0 LDG.E.U8 R204, desc[UR20][R190.64] ;  /* 0x00000014becc0981 */ /* 0x0008a8000c1e1100 */
[----:B0-----:R-:W5:Y:S04]  /*adf0*/  LDL.LU R31, [R1+0x3c0] ;  /* 0x0003c000011f7983 */ /* 0x001f680000300800 */
[----:B-1----:R-:W5:Y:S01]  /*ae00*/  LDL.LU R32, [R1+0x3bc] ;  /* 0x0003bc0001207983 */ /* 0x002f620000300800 */
[----:B----4-:R-:W-:-:S03]  /*ae10*/  IABS R190, R192 ;  /* 0x000000c000be7213 */ /* 0x010fc60000000000 */
[----:B------:R0:W-:Y:S04]  /*ae20*/  STL [R1+0x170], R192 ;  /* 0x000170c001007387 */ /* 0x0001e80000100800 */
[----:B------:R1:W-:Y:S04]  /*ae30*/  STS.U8 [R123+UR9+0x7000], R22 ;  /* 0x007000167b007988 */ /* 0x0003e80008000009 */
[----:B------:R4:W-:Y:S01]  /*ae40*/  STS.U8 [R123+UR9+0x7200], R25 ;  /* 0x007200197b007988 */ /* 0x0009e20008000009 */
[----:B0-----:R-:W-:-:S03]  /*ae50*/  VIADD R192, R189, 0x16c ;  /* 0x0000016cbdc07836 */ /* 0x001fc60000000000 */
[----:B------:R0:W-:Y:S04]  /*ae60*/  STS.U8 [R123+UR9+0x7400], R21 ;  /* 0x007400157b007988 */ /* 0x0001e80008000009 */
[----:B-1----:R-:W5:Y:S04]  /*ae70*/  LDL.LU R22, [R1+0x3b8] ;  /* 0x0003b80001167983 */ /* 0x002f680000300800 */
[----:B----4-:R-:W5:Y:S04]  /*ae80*/  LDL.LU R25, [R1+0x3b4] ;  /* 0x0003b40001197983 */ /* 0x010f680000300800 */
[----:B0-----:R-:W5:Y:S04]  /*ae90*/  LDL.LU R21, [R1+0x3b0] ;  /* 0x0003b00001157983 */ /* 0x001f680000300800 */
[----:B------:R0:W-:Y:S04]  /*aea0*/  STS.U8 [R123+UR9+0x7600], R23 ;  /* 0x007600177b007988 */ /* 0x0001e80008000009 */
[----:B------:R1:W-:Y:S04]  /*aeb0*/  STS.U8 [R123+UR9+0x7800], R43 ;  /* 0x0078002b7b007988 */ /* 0x0003e80008000009 */
[----:B------:R4:W-:Y:S04]  /*aec0*/  STS.U8 [R123+UR9+0x5e00], R252 ;  /* 0x005e00fc7b007988 */ /* 0x0009e80008000009 */
[----:B0-----:R-:W5:Y:S04]  /*aed0*/  LDL.LU R23, [R1+0x3ac] ;  /* 0x0003ac0001177983 */ /* 0x001f680000300800 */
[----:B------:R-:W-:Y:S04]  /*aee0*/  STL [R1+0x124], R192 ;  /* 0x000124c001007387 */ /* 0x000fe80000100800 */
[----:B-1----:R-:W2:Y:S04]  /*aef0*/  LDL.LU R43, [R1+0x3a8] ;  /* 0x0003a800012b7983 */ /* 0x002ea80000300800 */
[----:B------:R0:W-:Y:S04]  /*af00*/  STS.U8 [R123+UR9+0x5600], R248 ;  /* 0x005600f87b007988 */ /* 0x0001e80008000009 */
[----:B----4-:R-:W4:Y:S04]  /*af10*/  LDL.LU R252, [R1+0x164] ;  /* 0x0001640001fc7983 */ /* 0x010f280000300800 */
[----:B------:R1:W-:Y:S04]  /*af20*/  STS.U8 [R123+UR9+0x5400], R249 ;  /* 0x005400f97b007988 */ /* 0x0003e80008000009 */
[----:B0-----:R-:W2:Y:S04]  /*af30*/  LDL.LU R248, [R1+0x17c] ;  /* 0x00017c0001f87983 */ /* 0x001ea80000300800 */
[----:B-1----:R-:W3:Y:S01]  /*af40*/  LDL.LU R249, [R1+0x174] ;  /* 0x0001740001f97983 */ /* 0x002ee20000300800 */
[----:B------:R-:W-:-:S04]  /*af50*/  IMAD.HI.U32 R191, R187, R190, RZ ;  /* 0x000000bebbbf7227 */ /* 0x000fc800078e00ff */
[----:B------:R-:W-:-:S04]  /*af60*/  IMAD.MOV R191, RZ, RZ, -R191 ;  /* 0x000000ffffbf7224 */ /* 0x000fc800078e0abf */
[----:B------:R-:W-:-:S05]  /*af70*/  IMAD R190, R188, R191, R190 ;  /* 0x000000bfbcbe7224 */ /* 0x000fca00078e02be */
[----:B------:R-:W-:-:S13]  /*af80*/  ISETP.GT.U32.AND P1, PT, R188, R190, PT ;  /* 0x000000bebc00720c */ /* 0x000fda0003f24070 */
        /* <DEDUP_REMOVED lines=11> */
[----:B------:R-:W-:-:S04]  /*b040*/  @P0 IMAD.MOV.U32 R190, RZ, RZ, R241 ;  /* 0x000000ffffbe0224 */ /* 0x000fc800078e00f1 */
[----:B------:R-:W-:Y:S01]  /*b050*/  @P0 IMAD.MOV.U32 R191, RZ, RZ, R240 ;  /* 0x000000ffffbf0224 */ /* 0x000fe200078e00f0 */
[----:B0-----:R-:W-:-:S06]  /*b060*/  PRMT R203, RZ, 0x7610, R203 ;  /* 0x00007610ffcb7816 */ /* 0x001fcc00000000cb */
[----:B------:R0:W4:Y:S02]  /*b070*/  @P0 LDG.E.U8 R203, desc[UR20][R190.64] ;  /* 0x00000014becb0981 */ /* 0x000124000c1e1100 */
        /* <DEDUP_REMOVED lines=18> */
[----:B------:R-:W-:-:S03]  /*b1a0*/  LOP3.LUT R192, R0, 0x174, RZ, 0xfc, !PT ;  /* 0x0000017400c07812 */ /* 0x000fc600078efcff */
        /* <DEDUP_REMOVED lines=16> */
[----:B------:R-:W-:Y:S04]  /*b2b0*/  STS.U8 [R123+UR9+0x1000], R198 ;  /* 0x001000c67b007988 */ /* 0x000fe80008000009 */
[----:B------:R-:W-:Y:S04]  /*b2c0*/  STS.U8 [R123+UR9+0x1200], R197 ;  /* 0x001200c57b007988 */ /* 0x000fe80008000009 */
[----:B------:R-:W-:Y:S04]  /*b2d0*/  STS.U8 [R123+UR9+0x1400], R196 ;  /* 0x001400c47b007988 */ /* 0x000fe80008000009 */
[----:B------:R-:W-:Y:S04]  /*b2e0*/  STS.U8 [R123+UR9+0x1800], R199 ;  /* 0x001800c77b007988 */ /* 0x000fe80008000009 */
[----:B------:R-:W-:Y:S04]  /*b2f0*/  STS.U8 [R123+UR9+0x1a00], R200 ;  /* 0x001a00c87b007988 */ /* 0x000fe80008000009 */
[----:B------:R-:W-:Y:S04]  /*b300*/  STS.U8 [R123+UR9+0x1e00], R201 ;  /* 0x001e00c97b007988 */ /* 0x000fe80008000009 */
[----:B------:R1:W-:Y:S04]  /*b310*/  STS.U8 [R123+UR9+0x7a00], R44 ;  /* 0x007a002c7b007988 */ /* 0x0003e80008000009 */
[----:B------:R1:W-:Y:S04]  /*b320*/  STS.U8 [R123+UR9+0x7c00], R47 ;  /* 0x007c002f7b007988 */ /* 0x0003e80008000009 */
[----:B------:R2:W-:Y:S01]  /*b330*/  STS.U8 [R123+UR9+0x7e00], R49 ;  /* 0x007e00317b007988 */ /* 0x0005e20008000009 */
[----:B0-----:R-:W-:-:S03]  /*b340*/  PRMT R193, RZ, 0x7610, R193 ;  /* 0x00007610ffc17816 */ /* 0x001fc600000000c1 */
[----:B-1----:R-:W4:Y:S04]  /*b350*/  LDL.LU R44, [R1+0x3a4] ;  /* 0x0003a400012c7983 */ /* 0x002f280000300800 */
[----:B------:R-:W5:Y:S04]  /*b360*/  LDL.LU R47, [R1+0x3a0] ;  /* 0x0003a000012f7983 */ /* 0x000f680000300800 */
[----:B--2---:R-:W-:Y:S04]  /*b370*/  STS.U8 [R124+UR9+0x300], R248 ;  /* 0x000300f87c007988 */ /* 0x004fe80008000009 */
[----:B---3--:R0:W-:Y:S04]  /*b380*/  STS.U8 [R124+UR9+0x500], R249 ;  /* 0x000500f97c007988 */ /* 0x0081e80008000009 */
[----:B------:R-:W5:Y:S01]  /*b390*/  LDL.LU R49, [R1+0x39c] ;  /* 0x00039c0001317983 */ /* 0x000f620000300800 */
[----:B0-----:R-:W-:-:S04]  /*b3a0*/  IADD3 R249, P1, PT, R190, R186, RZ ;  /* 0x000000babef97210 */ /* 0x001fc80007f3e0ff */
[----:B------:R-:W-:Y:S01]  /*b3b0*/  LEA.HI.X.SX32 R248, R190, R126, 0x1, P1 ;  /* 0x0000007ebef87211 */ /* 0x000fe200008f0eff */
[----:B------:R-:W-:Y:S01]  /*b3c0*/  @P0 IMAD.MOV.U32 R190, RZ, RZ, R249 ;  /* 0x000000ffffbe0224 */ /* 0x000fe200078e00f9 */
[----:B------:R-:W-:Y:S03]  /*b3d0*/  STL [R1+0x16c], R192 ;  /* 0x00016cc001007387 */ /* 0x000fe60000100800 */
[----:B------:R-:W-:Y:S01]  /*b3e0*/  @P0 IMAD.MOV.U32 R191, RZ, RZ, R248 ;  /* 0x000000ffffbf0224 */ /* 0x000fe200078e00f8 */
[----:B------:R0:W-:Y:S04]  /*b3f0*/  STS.U8 [R124+UR9+0x7f00], R43 ;  /* 0x007f002b7c007988 */ /* 0x0001e80008000009 */
[----:B------:R1:W2:Y:S04]  /*b400*/  @P0 LDG.E.U8 R193, desc[UR20][R190.64] ;  /* 0x00000014bec10981 */ /* 0x0002a8000c1e1100 */
[----:B0-----:R-:W5:Y:S04]  /*b410*/  LDL.LU R43, [R1+0x398] ;  /* 0x00039800012b7983 */ /* 0x001f680000300800 */
[----:B------:R-:W3:Y:S04]  /*b420*/  LDL.LU R196, [R1+0x184] ;  /* 0x0001840001c47983 */ /* 0x000ee80000300800 */
[----:B------:R-:W2:Y:S04]  /*b430*/  LDL.LU R197, [R1+0x190] ;  /* 0x0001900001c57983 */ /* 0x000ea80000300800 */
[----:B------:R-:W2:Y:S04]  /*b440*/  LDL.LU R192, [R1+0x188] ;  /* 0x0001880001c07983 */ /* 0x000ea80000300800 */
[----:B------:R-:W2:Y:S04]  /*b450*/  LDL.LU R191, [R1+0x180] ;  /* 0x0001800001bf7983 */ /* 0x000ea80000300800 */
[----:B----4-:R0:W-:Y:S02]  /*b460*/  STS.U8 [R124+UR9+0x100], R252 ;  /* 0x000100fc7c007988 */ /* 0x0101e40008000009 */
[----:B0-----:R-:W-:-:S05]  /*b470*/  VIADD R252, R189, 0x17c ;  /* 0x0000017cbdfc7836 */ /* 0x001fca0000000000 */
[----:B-1----:R-:W-:Y:S02]  /*b480*/  IABS R190, R252 ;  /* 0x000000fc00be7213 */ /* 0x002fe40000000000 */
[----:B------:R-:W-:Y:S01]  /*b490*/  ISETP.GE.AND P4, PT, R252, RZ, PT ;  /* 0x000000fffc00720c */ /* 0x000fe20003f86270 */
[----:B------:R-:W-:Y:S01]  /*b4a0*/  STL [R1+0x120], R252 ;  /* 0x000120fc01007387 */ /* 0x000fe20000100800 */
[----:B------:R-:W-:-:S03]  /*b4b0*/  PRMT R201, RZ, 0x7610, R201 ;  /* 0x00007610ffc97816 */ /* 0x000fc600000000c9 */
[----:B------:R-:W-:Y:S01]  /*b4c0*/  STS.U8 [R124+UR9+0x1100], R38 ;  /* 0x001100267c007988 */ /* 0x000fe20008000009 */
[----:B------:R-:W-:-:S03]  /*b4d0*/  PRMT R200, RZ, 0x7610, R200 ;  /* 0x00007610ffc87816 */ /* 0x000fc600000000c8 */
[----:B------:R-:W-:Y:S04]  /*b4e0*/  STS.U8 [R124+UR9+0x1300], R40 ;  /* 0x001300287c007988 */ /* 0x000fe80008000009 */
[----:B------:R-:W-:Y:S04]  /*b4f0*/  STS.U8 [R124+UR9+0x1500], R37 ;  /* 0x001500257c007988 */ /* 0x000fe80008000009 */
[----:B------:R-:W-:Y:S04]  /*b500*/  STS.U8 [R124+UR9+0x1700], R39 ;  /* 0x001700277c007988 */ /* 0x000fe80008000009 */
[----:B------:R-:W-:Y:S01]  /*b510*/  STS.U8 [R124+UR9+0x1900], R29 ;  /* 0x0019001d7c007988 */ /* 0x000fe20008000009 */
[----:B------:R-:W-:-:S03]  /*b520*/  PRMT R199, RZ, 0x7610, R199 ;  /* 0x00007610ffc77816 */ /* 0x000fc600000000c7 */
[----:B------:R-:W-:Y:S04]  /*b530*/  STS.U8 [R124+UR9+0x1b00], R30 ;  /* 0x001b001e7c007988 */ /* 0x000fe80008000009 */
[----:B------:R-:W-:Y:S04]  /*b540*/  STS.U8 [R124+UR9+0x1d00], R26 ;  /* 0x001d001a7c007988 */ /* 0x000fe80008000009 */
[----:B--2---:R0:W-:Y:S02]  /*b550*/  STS.U8 [R124+UR9+0x700], R191 ;  /* 0x000700bf7c007988 */ /* 0x0041e40008000009 */
[----:B0-----:R-:W-:-:S04]  /*b560*/  IMAD.HI.U32 R191, R187, R190, RZ ;  /* 0x000000bebbbf7227 */ /* 0x001fc800078e00ff */
[----:B------:R-:W-:-:S04]  /*b570*/  IMAD.MOV R191, RZ, RZ, -R191 ;  /* 0x000000ffffbf7224 */ /* 0x000fc800078e0abf */
[----:B------:R-:W-:-:S05]  /*b580*/  IMAD R190, R188, R191, R190 ;  /* 0x000000bfbcbe7224 */ /* 0x000fca00078e02be */
[----:B------:R-:W-:-:S13]  /*b590*/  ISETP.GT.U32.AND P1, PT, R188, R190, PT ;  /* 0x000000bebc00720c */ /* 0x000fda0003f24070 */
[----:B------:R-:W-:-:S05]  /*b5a0*/  @!P1 IMAD.IADD R190, R190, 0x1, -R188 ;  /* 0x00000001bebe9824 */ /* 0x000fca00078e0abc */
[----:B------:R-:W-:-:S13]  /*b5b0*/  ISETP.GT.U32.AND P1, PT, R188, R190, PT ;  /* 0x000000bebc00720c */ /* 0x000fda0003f24070 */
[----:B------:R-:W-:-:S04]  /*b5c0*/  @!P1 IMAD.IADD R190, R190, 0x1, -R188 ;  /* 0x00000001bebe9824 */ /* 0x000fc800078e0abc */
[----:B------:R-:W-:-:S05]  /*b5d0*/  @!P4 IMAD.MOV R190, RZ, RZ, -R190 ;  /* 0x000000ffffbec224 */ /* 0x000fca00078e0abe */
[----:B------:R-:W-:-:S05]  /*b5e0*/  SEL R190, R127, R190, !P3 ;  /* 0x000000be7fbe7207 */ /* 0x000fca0005800000 */
[----:B------:R-:W-:-:S05]  /*b5f0*/  IMAD R190, R190, UR16, RZ ;  /* 0x00000010bebe7c24 */ /* 0x000fca000f8e02ff */
[----:B------:R-:W-:-:S04]  /*b600*/  IADD3 R191, P1, PT, R190, R186, RZ ;  /* 0x000000babebf7210 */ /* 0x000fc80007f3e0ff */
[----:B------:R-:W-:Y:S01]  /*b610*/  LEA.HI.X.SX32 R252, R190, R126, 0x1, P1 ;  /* 0x0000007ebefc7211 */ /* 0x000fe200008f0eff */
[----:B------:R0:W-:Y:S01]  /*b620*/  STL [R1], R191 ;  /* 0x000000bf01007387 */ /* 0x0001e20000100800 */
[----:B------:R-:W-:-:S03]  /*b630*/  @P0 IMAD.MOV.U32 R190, RZ, RZ, R191 ;  /* 0x000000ffffbe0224 */ /* 0x000fc600078e00bf */
[----:B------:R1:W-:Y:S01]  /*b640*/  STS.U8 [R124+UR9+0xd00], R192 ;  /* 0x000d00c07c007988 */ /* 0x0003e20008000009 */
[----:B0-----:R-:W-:Y:S01]  /*b650*/  @P0 IMAD.MOV.U32 R191, RZ, RZ, R252 ;  /* 0x000000ffffbf0224 */ /* 0x001fe200078e00fc */
        /* <DEDUP_REMOVED lines=15> */
[C---:B------:R-:W-:Y:S01]  /*b750*/  IADD3 R191, P1, PT, R190.reuse, R186, RZ ;  /* 0x000000babebf7210 */ /* 0x040fe20007f3e0ff */
[----:B------:R1:W-:Y:S03]  /*b760*/  STS.U8 [R124+UR9+0xf00], R44 ;  /* 0x000f002c7c007988 */ /* 0x0003e60008000009 */
[----:B0-----:R-:W-:Y:S01]  /*b770*/  LEA.HI.X.SX32 R192, R190, R126, 0x1, P1 ;  /* 0x0000007ebec07211 */ /* 0x001fe200008f0eff */
[----:B------:R-:W-:Y:S01]  /*b780*/  @P0 IMAD.MOV.U32 R190, RZ, RZ, R191 ;  /* 0x000000ffffbe0224 */ /* 0x000fe200078e00bf */
[----:B-1----:R-:W5:Y:S04]  /*b790*/  LDL.LU R44, [R1+0x394] ;  /* 0x00039400012c7983 */ /* 0x002f680000300800 */
[----:B------:R-:W5:Y:S04]  /*b7a0*/  LDL.LU R38, [R1+0x390] ;  /* 0x0003900001267983 */ /* 0x000f680000300800 */
[----:B------:R-:W5:Y:S04]  /*b7b0*/  LDL.LU R40, [R1+0x38c] ;  /* 0x00038c0001287983 */ /* 0x000f680000300800 */
[----:B------:R-:W5:Y:S04]  /*b7c0*/  LDL.LU R37, [R1+0x388] ;  /* 0x0003880001257983 */ /* 0x000f680000300800 */
[----:B------:R0:W-:Y:S04]  /*b7d0*/  STL [R1+0x10], R191 ;  /* 0x000010bf01007387 */ /* 0x0001e80000100800 */
[----:B------:R1:W-:Y:S01]  /*b7e0*/  STL [R1+0xc], R192 ;  /* 0x00000cc001007387 */ /* 0x0003e20000100800 */
[----:B0-----:R-:W-:-:S02]  /*b7f0*/  @P0 IMAD.MOV.U32 R191, RZ, RZ, R192 ;  /* 0x000000ffffbf0224 */ /* 0x001fc400078e00c0 */
[----:B-1----:R-:W-:-:S03]  /*b800*/  VIADD R192, R189, 0x18c ;  /* 0x0000018cbdc07836 */ /* 0x002fc60000000000 */
        /* <DEDUP_REMOVED lines=15> */
[----:B------:R-:W5:Y:S04]  /*b900*/  LDL.LU R39, [R1+0x384] ;  /* 0x0003840001277983 */ /* 0x000f680000300800 */
[----:B------:R-:W5:Y:S01]  /*b910*/  LDL.LU R29, [R1+0x380] ;  /* 0x00038000011d7983 */ /* 0x000f620000300800 */
[----:B0-----:R-:W-:Y:S01]  /*b920*/  LEA.HI.X.SX32 R192, R190, R126, 0x1, P1 ;  /* 0x0000007ebec07211 */ /* 0x001fe200008f0eff */
[----:B------:R-:W-:-:S02]  /*b930*/  @P0 IMAD.MOV.U32 R190, RZ, RZ, R191 ;  /* 0x000000ffffbe0224 */ /* 0x000fc400078e00bf */
[----:B------:R-:W5:Y:S04]  /*b940*/  LDL.LU R30, [R1+0x37c] ;  /* 0x00037c00011e7983 */ /* 0x000f680000300800 */
[----:B------:R-:W5:Y:S04]  /*b950*/  LDL.LU R26, [R1+0x378] ;  /* 0x00037800011a7983 */ /* 0x000f680000300800 */
[----:B------:R0:W-:Y:S04]  /*b960*/  STL [R1+0x20], R191 ;  /* 0x000020bf01007387 */ /* 0x0001e80000100800 */
[----:B------:R1:W-:Y:S01]  /*b970*/  STL [R1+0x1c], R192 ;  /* 0x00001cc001007387 */ /* 0x0003e20000100800 */
        /* <DEDUP_REMOVED lines=14> */
[----:B------:R0:W-:Y:S04]  /*ba60*/  STL [R1+0x158], R192 ;  /* 0x000158c001007387 */ /* 0x0001e80000100800 */
[----:B------:R-:W-:Y:S01]  /*ba70*/  IMAD R190, R190, UR16, RZ ;  /* 0x00000010bebe7c24 */ /* 0x000fe2000f8e02ff */
[----:B---3--:R1:W-:Y:S04]  /*ba80*/  STS.U8 [R124+UR9+0x900], R196 ;  /* 0x000900c47c007988 */ /* 0x0083e80008000009 */
[C---:B0-----:R-:W-:Y:S01]  /*ba90*/  IADD3 R192, P1, PT, R190.reuse, R186, RZ ;  /* 0x000000babec07210 */ /* 0x041fe20007f3e0ff */
[----:B------:R0:W-:Y:S04]  /*baa0*/  STS.U8 [R124+UR9+0x1f00], R28 ;  /* 0x001f001c7c007988 */ /* 0x0001e80008000009 */
[----:B------:R3:W-:Y:S01]  /*bab0*/  STS.U8 [R124+UR9+0x2100], R24 ;  /* 0x002100187c007988 */ /* 0x0007e20008000009 */
[----:B-1----:R-:W-:-:S03]  /*bac0*/  LEA.HI.X.SX32 R196, R190, R126, 0x1, P1 ;  /* 0x0000007ebec47211 */ /* 0x002fc600008f0eff */
[----:B------:R1:W-:Y:S04]  /*bad0*/  STS.U8 [R124+UR9+0x2300], R27 ;  /* 0x0023001b7c007988 */ /* 0x0003e80008000009 */
[----:B0-----:R-:W5:Y:S04]  /*bae0*/  LDL.LU R28, [R1+0x374] ;  /* 0x00037400011c7983 */ /* 0x001f680000300800 */
[----:B---3--:R-:W5:Y:S01]  /*baf0*/  LDL.LU R24, [R1+0x370] ;  /* 0x0003700001187983 */ /* 0x008f620000300800 */
[----:B------:R-:W-:-:S03]  /*bb00*/  PRMT R191, RZ, 0x7610, R191 ;  /* 0x00007610ffbf7816 */ /* 0x000fc600000000bf */
[----:B-1----:R-:W5:Y:S04]  /*bb10*/  LDL.LU R27, [R1+0x36c] ;  /* 0x00036c00011b7983 */ /* 0x002f680000300800 */
[----:B------:R0:W-:Y:S04]  /*bb20*/  STS.U8 [R124+UR9+0x2500], R18 ;  /* 0x002500127c007988 */ /* 0x0001e80008000009 */
[----:B------:R1:W-:Y:S04]  /*bb30*/  STS.U8 [R124+UR9+0xb00], R197 ;  /* 0x000b00c57c007988 */ /* 0x0003e80008000009 */
[----:B0-----:R-:W5:Y:S04]  /*bb40*/  LDL.LU R18, [R1+0x368] ;  /* 0x0003680001127983 */ /* 0x001f680000300800 */
[----:B------:R-:W-:Y:S01]  /*bb50*/  STL [R1+0x30], R192 ;  /* 0x000030c001007387 */ /* 0x000fe20000100800 */
[----:B-1----:R-:W-:-:S03]  /*bb60*/  @P0 IMAD.MOV.U32 R197, RZ, RZ, R196 ;  /* 0x000000ffffc50224 */ /* 0x002fc600078e00c4 */
[----:B------:R0:W-:Y:S02]  /*bb70*/  STL [R1+0x2c], R196 ;  /* 0x00002cc401007387 */ /* 0x0001e40000100800 */
[----:B0-----:R-:W-:-:S05]  /*bb80*/  @P0 IMAD.MOV.U32 R196, RZ, RZ, R192 ;  /* 0x000000ffffc40224 */ /* 0x001fca00078e00c0 */
[----:B------:R0:W3:Y:S02]  /*bb90*/  @P0 LDG.E.U8 R191, desc[UR20][R196.64] ;  /* 0x00000014c4bf0981 */ /* 0x0000e4000c1e1100 */
[----:B0-----:R-:W-:-:S05]  /*bba0*/  VIADD R197, R189, 0x19c ;  /* 0x0000019cbdc57836 */ /* 0x001fca0000000000 */
[----:B------:R-:W-:-:S05]  /*bbb0*/  IABS R190, R197 ;  /* 0x000000c500be7213 */ /* 0x000fca0000000000 */
        /* <DEDUP_REMOVED lines=12> */
[----:B------:R-:W-:Y:S04]  /*bc80*/  STL [R1+0x118], R197 ;  /* 0x000118c501007387 */ /* 0x000fe80000100800 */
[----:B------:R1:W-:Y:S01]  /*bc90*/  STS.U8 [R124+UR9+0x2700], R20 ;  /* 0x002700147c007988 */ /* 0x0003e20008000009 */
[----:B0-----:R-:W-:-:S03]  /*bca0*/  IADD3 R17, P1, PT, R190, R186, RZ ;  /* 0x000000babe117210 */ /* 0x001fc60007f3e0ff */
[----:B------:R0:W-:Y:S02]  /*bcb0*/  STS.U8 [R124+UR9+0x2900], R16 ;  /* 0x002900107c007988 */ /* 0x0001e40008000009 */
[----:B------:R-:W-:Y:S02]  /*bcc0*/  @P0 IMAD.MOV.U32 R196, RZ, RZ, R17 ;  /* 0x000000ffffc40224 */ /* 0x000fe400078e0011 */
[----:B------:R4:W-:Y:S04]  /*bcd0*/  STS.U8 [R124+UR9+0x2b00], R19 ;  /* 0x002b00137c007988 */ /* 0x0009e80008000009 */
[----:B-1----:R-:W5:Y:S04]  /*bce0*/  LDL.LU R20, [R1+0x364] ;  /* 0x0003640001147983 */ /* 0x002f680000300800 */
[----:B0-----:R-:W5:Y:S04]  /*bcf0*/  LDL.LU R16, [R1+0x360] ;  /* 0x0003600001107983 */ /* 0x001f680000300800 */
[----:B----4-:R-:W5:Y:S04]  /*bd00*/  LDL.LU R19, [R1+0x35c] ;  /* 0x00035c0001137983 */ /* 0x010f680000300800 */
[----:B------:R0:W-:Y:S01]  /*bd10*/  STL [R1+0x40], R17 ;  /* 0x0000401101007387 */ /* 0x0001e20000100800 */
[----:B------:R-:W-:-:S02]  /*bd20*/  LEA.HI.X.SX32 R192, R190, R126, 0x1, P1 ;  /* 0x0000007ebec07211 */ /* 0x000fc400008f0eff */
[----:B0-----:R-:W-:-:S04]  /*bd30*/  LOP3.LUT R17, R0, 0x1a4, RZ, 0xfc, !PT ;  /* 0x000001a400117812 */ /* 0x001fc800078efcff */
[----:B------:R-:W-:Y:S01]  /*bd40*/  IABS R190, R17 ;  /* 0x0000001100be7213 */ /* 0x000fe20000000000 */
[----:B------:R0:W-:Y:S01]  /*bd50*/  STL [R1+0x3c], R192 ;  /* 0x00003cc001007387 */ /* 0x0001e20000100800 */
[----:B------:R-:W-:-:S03]  /*bd60*/  @P0 IMAD.MOV.U32 R197, RZ, RZ, R192 ;  /* 0x000000ffffc50224 */ /* 0x000fc600078e00c0 */
        /* <DEDUP_REMOVED lines=9> */
[----:B------:R-:W-:Y:S02]  /*be00*/  SEL R190, R127, R190, !P3 ;  /* 0x000000be7fbe7207 */ /* 0x000fe40005800000 */
[----:B------:R-:W-:-:S03]  /*be10*/  PRMT R198, RZ, 0x7610, R198 ;  /* 0x00007610ffc67816 */ /* 0x000fc600000000c6 */
[----:B------:R-:W-:Y:S01]  /*be20*/  IMAD R190, R190, UR16, RZ ;  /* 0x00000010bebe7c24 */ /* 0x000fe2000f8e02ff */
[----:B------:R0:W-:Y:S04]  /*be30*/  STS.U8 [R124+UR9+0x3500], R12 ;  /* 0x0035000c7c007988 */ /* 0x0001e80008000009 */
[----:B------:R1:W4:Y:S01]  /*be40*/  @P0 LDG.E.U8 R198, desc[UR20][R196.64] ;  /* 0x00000014c4c60981 */ /* 0x000322000c1e1100 */
[----:B0-----:R-:W-:-:S03]  /*be50*/  IADD3 R12, P1, PT, R190, R186, RZ ;  /* 0x000000babe0c7210 */ /* 0x001fc60007f3e0ff */
[----:B------:R0:W-:Y:S01]  /*be60*/  STS.U8 [R124+UR9+0x3300], R13 ;  /* 0x0033000d7c007988 */ /* 0x0001e20008000009 */
[----:B-1----:R-:W-:-:S03]  /*be70*/  PRMT R197, RZ, 0x7610, R197 ;  /* 0x00007610ffc57816 */ /* 0x002fc600000000c5 */
[----:B------:R-:W-:Y:S04]  /*be80*/  STL [R1+0x150], R17 ;  /* 0x0001501101007387 */ /* 0x000fe80000100800 */
[----:B------:R1:W-:Y:S01]  /*be90*/  STS.U8 [R124+UR9+0x2f00], R15 ;  /* 0x002f000f7c007988 */ /* 0x0003e20008000009 */
[----:B0-----:R-:W-:-:S03]  /*bea0*/  LEA.HI.X.SX32 R13, R190, R126, 0x1, P1 ;  /* 0x0000007ebe0d7211 */ /* 0x001fc600008f0eff */
[----:B------:R0:W-:Y:S04]  /*beb0*/  STS.U8 [R124+UR9+0x3100], R14 ;  /* 0x0031000e7c007988 */ /* 0x0001e80008000009 */
[----:B------:R0:W2:Y:S04]  /*bec0*/  @P0 LDG.E.U8 R197, desc[UR20][R12.64] ;  /* 0x000000140cc50981 */ /* 0x0000a8000c1e1100 */
[----:B-1----:R-:W5:Y:S04]  /*bed0*/  LDL.LU R15, [R1+0x358] ;  /* 0x00035800010f7983 */ /* 0x002f680000300800 */
[----:B------:R-:W5:Y:S04]  /*bee0*/  LDL.LU R17, [R1+0x354] ;  /* 0x0003540001117983 */ /* 0x000f680000300800 */
[----:B0-----:R-:W5:Y:S04]  /*bef0*/  LDL.LU R14, [R1+0x350] ;  /* 0x00035000010e7983 */ /* 0x001f680000300800 */
[----:B------:R0:W-:Y:S02]  /*bf00*/  STL [R1+0x60], R12 ;  /* 0x0000600c01007387 */ /* 0x0001e40000100800 */
        /* <DEDUP_REMOVED lines=14> */
[----:B------:R1:W-:Y:S01]  /*bff0*/  STL [R1+0x5c], R13 ;  /* 0x00005c0d01007387 */ /* 0x0003e20000100800 */
[----:B------:R-:W-:-:S03]  /*c000*/  PRMT R196, RZ, 0x7610, R196 ;  /* 0x00007610ffc47816 */ /* 0x000fc600000000c4 */
[C---:B0-----:R-:W-:Y:S01]  /*c010*/  IADD3 R8, P1, PT, R190.reuse, R186, RZ ;  /* 0x000000babe087210 */ /* 0x041fe20007f3e0ff */
[----:B------:R0:W-:Y:S04]  /*c020*/  STS.U8 [R124+UR9+0x3b00], R9 ;  /* 0x003b00097c007988 */ /* 0x0001e80008000009 */
[----:B-1----:R-:W5:Y:S04]  /*c030*/  LDL.LU R13, [R1+0x34c] ;  /* 0x00034c00010d7983 */ /* 0x002f680000300800 */
[----:B------:R-:W-:Y:S01]  /*c040*/  STL [R1+0x114], R12 ;  /* 0x0001140c01007387 */ /* 0x000fe20000100800 */
[----:B0-----:R-:W-:-:S03]  /*c050*/  LEA.HI.X.SX32 R9, R190, R126, 0x1, P1 ;  /* 0x0000007ebe097211 */ /* 0x001fc600008f0eff */
[----:B------:R0:W-:Y:S04]  /*c060*/  STS.U8 [R124+UR9+0x3700], R11 ;  /* 0x0037000b7c007988 */ /* 0x0001e80008000009 */
[----:B------:R1:W-:Y:S04]  /*c070*/  STS.U8 [R124+UR9+0x3900], R10 ;  /* 0x0039000a7c007988 */ /* 0x0003e80008000009 */
[----:B------:R1:W2:Y:S04]  /*c080*/  @P0 LDG.E.U8 R196, desc[UR20][R8.64] ;  /* 0x0000001408c40981 */ /* 0x0002a8000c1e1100 */
[----:B0-----:R-:W5:Y:S04]  /*c090*/  LDL.LU R11, [R1+0x348] ;  /* 0x00034800010b7983 */ /* 0x001f680000300800 */
[----:B------:R-:W5:Y:S04]  /*c0a0*/  LDL.LU R12, [R1+0x344] ;  /* 0x00034400010c7983 */ /* 0x000f680000300800 */
[----:B-1----:R-:W5:Y:S04]  /*c0b0*/  LDL.LU R10, [R1+0x340] ;  /* 0x00034000010a7983 */ /* 0x002f680000300800 */
[----:B------:R0:W-:Y:S02]  /*c0c0*/  STL [R1+0x70], R8 ;  /* 0x0000700801007387 */ /* 0x0001e40000100800 */
[----:B0-----:R-:W-:-:S04]  /*c0d0*/  LOP3.LUT R8, R0, 0x1b4, RZ, 0xfc, !PT ;  /* 0x000001b400087812 */ /* 0x001fc800078efcff */
        /* <DEDUP_REMOVED lines=27> */
[----:B0-----:R-:W-:-:S02]  /*c290*/  VIADD R4, R189, 0x1bc ;  /* 0x000001bcbd047836 */ /* 0x001fc40000000000 */
[----:B------:R0:W-:Y:S03]  /*c2a0*/  STS.U8 [R124+UR9+0x4700], R195 ;  /* 0x004700c37c007988 */ /* 0x0001e60008000009 */
[----:B------:R-:W-:-:S05]  /*c2b0*/  IABS R190, R4 ;  /* 0x0000000400be7213 */ /* 0x000fca0000000000 */
        /* <DEDUP_REMOVED lines=13> */
[----:B0-----:R-:W-:Y:S01]  /*c390*/  IADD3 R2, P1, PT, R190, R186, RZ ;  /* 0x000000babe027210 */ /* 0x001fe20007f3e0ff */
[----:B------:R0:W-:Y:S01]  /*c3a0*/  STS.U8 [R124+UR9+0x4900], R3 ;  /* 0x004900037c007988 */ /* 0x0001e20008000009 */
[----:B-1----:R-:W-:-:S03]  /*c3b0*/  LOP3.LUT R208, R0, 0x1c4, RZ, 0xfc, !PT ;  /* 0x000001c400d07812 */ /* 0x002fc600078efcff */
[----:B------:R1:W-:Y:S01]  /*c3c0*/  STS.U8 [R124+UR9+0x4f00], R207 ;  /* 0x004f00cf7c007988 */ /* 0x0003e20008000009 */
[----:B0-----:R-:W-:Y:S02]  /*c3d0*/  LEA.HI.X.SX32 R3, R190, R126, 0x1, P1 ;  /* 0x0000007ebe037211 */ /* 0x001fe400008f0eff */
[----:B------:R-:W-:Y:S02]  /*c3e0*/  IABS R190, R208 ;  /* 0x000000d000be7213 */ /* 0x000fe40000000000 */
[----:B------:R-:W-:-:S03]  /*c3f0*/  PRMT R195, RZ, 0x7610, R195 ;  /* 0x00007610ffc37816 */ /* 0x000fc600000000c3 */
[----:B-1----:R-:W-:-:S03]  /*c400*/  IMAD.HI.U32 R207, R187, R190, RZ ;  /* 0x000000bebbcf7227 */ /* 0x002fc600078e00ff */
[----:B------:R-:W3:Y:S01]  /*c410*/  @P0 LDG.E.U8 R195, desc[UR20][R2.64] ;  /* 0x0000001402c30981 */ /* 0x000ee2000c1e1100 */
        /* <DEDUP_REMOVED lines=11> */
[----:B0-----:R-:W5:Y:S04]  /*c4d0*/  LDL.LU R5, [R1+0x32c] ;  /* 0x00032c0001057983 */ /* 0x001f680000300800 */
[----:B------:R-:W-:Y:S01]  /*c4e0*/  IADD3 R207, P1, PT, R190, R186, RZ ;  /* 0x000000babecf7210 */ /* 0x000fe20007f3e0ff */
[----:B------:R0:W-:Y:S04]  /*c4f0*/  STL [R1+0x110], R4 ;  /* 0x0001100401007387 */ /* 0x0001e80000100800 */
[----:B------:R1:W-:Y:S04]  /*c500*/  STS.U8 [R124+UR9+0x5300], R205 ;  /* 0x005300cd7c007988 */ /* 0x0003e80008000009 */
[----:B0-----:R-:W5:Y:S04]  /*c510*/  LDL.LU R4, [R1+0x328] ;  /* 0x0003280001047983 */ /* 0x001f680000300800 */
[----:B------:R-:W-:Y:S04]  /*c520*/  STL [R1+0x90], R2 ;  /* 0x0000900201007387 */ /* 0x000fe80000100800 */
[----:B------:R0:W-:Y:S01]  /*c530*/  STL [R1+0x8c], R3 ;  /* 0x00008c0301007387 */ /* 0x0001e20000100800 */
[----:B-1----:R-:W-:-:S03]  /*c540*/  VIADD R205, R189, 0x1cc ;  /* 0x000001ccbdcd7836 */ /* 0x002fc60000000000 */
[----:B------:R1:W-:Y:S04]  /*c550*/  STS.U8 [R124+UR9+0x5100], R206 ;  /* 0x005100ce7c007988 */ /* 0x0003e80008000009 */
[----:B0-----:R-:W5:Y:S04]  /*c560*/  LDL.LU.64 R2, [R1+0x320] ;  /* 0x0003200001027983 */ /* 0x001f680000300a00 */
[----:B------:R0:W-:Y:S01]  /*c570*/  STL [R1+0x140], R208 ;  /* 0x000140d001007387 */ /* 0x0001e20000100800 */
[----:B-1----:R-:W-:-:S03]  /*c580*/  @P0 IMAD.MOV.U32 R206, RZ, RZ, R207 ;  /* 0x000000ffffce0224 */ /* 0x002fc600078e00cf */
[----:B------:R1:W-:Y:S01]  /*c590*/  STS.U8 [R124+UR9+0x5500], R194 ;  /* 0x005500c27c007988 */ /* 0x0003e20008000009 */
[----:B0-----:R-:W-:-:S03]  /*c5a0*/  LEA.HI.X.SX32 R208, R190, R126, 0x1, P1 ;  /* 0x0000007ebed07211 */ /* 0x001fc600008f0eff */
[----:B------:R0:W-:Y:S01]  /*c5b0*/  STL [R1+0xa0], R207 ;  /* 0x0000a0cf01007387 */ /* 0x0001e20000100800 */
[----:B------:R-:W-:Y:S02]  /*c5c0*/  IABS R190, R205 ;  /* 0x000000cd00be7213 */ /* 0x000fe40000000000 */
[----:B-1----:R-:W-:Y:S01]  /*c5d0*/  PRMT R194, RZ, 0x7610, R194 ;  /* 0x00007610ffc27816 */ /* 0x002fe200000000c2 */
[----:B------:R1:W-:Y:S01]  /*c5e0*/  STS.U8 [R124+UR9+0x5700], R204 ;  /* 0x005700cc7c007988 */ /* 0x0003e20008000009 */
[----:B0-----:R-:W-:Y:S02]  /*c5f0*/  @P0 IMAD.MOV.U32 R207, RZ, RZ, R208 ;  /* 0x000000ffffcf0224 */ /* 0x001fe400078e00d0 */
        /* <DEDUP_REMOVED lines=12> */
[----:B------:R-:W-:Y:S04]  /*c6c0*/  STL [R1+0x9c], R208 ;  /* 0x00009cd001007387 */ /* 0x000fe80000100800 */
[C---:B------:R-:W-:Y:S01]  /*c6d0*/  IADD3 R204, P1, PT, R190.reuse, R186, RZ ;  /* 0x000000babecc7210 */ /* 0x040fe20007f3e0ff */
[----:B------:R0:W-:Y:S04]  /*c6e0*/  STL [R1+0x10c], R205 ;  /* 0x00010ccd01007387 */ /* 0x0001e80000100800 */
[----:B------:R1:W-:Y:S04]  /*c6f0*/  STS.U8 [R124+UR9+0x5b00], R202 ;  /* 0x005b00ca7c007988 */ /* 0x0003e80008000009 */
[----:B------:R2:W-:Y:S01]  /*c700*/  STL [R1+0xb0], R204 ;  /* 0x0000b0cc01007387 */ /* 0x0005e20000100800 */
[----:B0-----:R-:W-:Y:S01]  /*c710*/  LEA.HI.X.SX32 R205, R190, R126, 0x1, P1 ;  /* 0x0000007ebecd7211 */ /* 0x001fe200008f0eff */
[----:B-1----:R-:W-:Y:S01]  /*c720*/  @P0 IMAD.MOV.U32 R202, RZ, RZ, R204 ;  /* 0x000000ffffca0224 */ /* 0x002fe200078e00cc */
[----:B--2---:R-:W-:-:S04]  /*c730*/  LOP3.LUT R204, R0, 0x1d4, RZ, 0xfc, !PT ;  /* 0x000001d400cc7812 */ /* 0x004fc800078efcff */
        /* <DEDUP_REMOVED lines=14> */
[----:B------:R1:W-:Y:S01]  /*c820*/  STS.U8 [R124+UR9+0x5900], R203 ;  /* 0x005900cb7c007988 */ /* 0x0003e20008000009 */
[----:B0-----:R-:W-:-:S03]  /*c830*/  PRMT R193, RZ, 0x7610, R193 ;  /* 0x00007610ffc17816 */ /* 0x001fc600000000c1 */
[----:B------:R0:W-:Y:S01]  /*c840*/  STS.U8 [R124+UR9+0x6300], R199 ;  /* 0x006300c77c007988 */ /* 0x0001e20008000009 */
[----:B------:R-:W-:Y:S01]  /*c850*/  IADD3 R201, P1, PT, R190, R186, RZ ;  /* 0x000000babec97210 */ /* 0x000fe20007f3e0ff */
[----:B-1----:R-:W-:-:S05]  /*c860*/  @P0 IMAD.MOV.U32 R203, RZ, RZ, R205 ;  /* 0x000000ffffcb0224 */ /* 0x002fca00078e00cd */
[----:B------:R1:W2:Y:S01]  /*c870*/  @P0 LDG.E.U8 R193, desc[UR20][R202.64] ;  /* 0x00000014cac10981 */ /* 0x0002a2000c1e1100 */
[----:B0-----:R-:W-:-:S03]  /*c880*/  VIADD R199, R189, 0x1dc ;  /* 0x000001dcbdc77836 */ /* 0x001fc60000000000 */
[----:B----4-:R0:W-:Y:S01]  /*c890*/  STS.U8 [R124+UR9+0x6700], R198 ;  /* 0x006700c67c007988 */ /* 0x0101e20008000009 */
[----:B-1----:R-:W-:Y:S02]  /*c8a0*/  LEA.HI.X.SX32 R202, R190, R126, 0x1, P1 ;  /* 0x0000007ebeca7211 */ /* 0x002fe400008f0eff */
        /* <DEDUP_REMOVED lines=14> */
[----:B------:R-:W-:Y:S04]  /*c990*/  STL [R1+0x138], R204 ;  /* 0x000138cc01007387 */ /* 0x000fe80000100800 */
[----:B------:R-:W-:Y:S04]  /*c9a0*/  STL [R1+0xc0], R201 ;  /* 0x0000c0c901007387 */ /* 0x000fe80000100800 */
[----:B------:R-:W-:Y:S04]  /*c9b0*/  STL [R1+0xbc], R202 ;  /* 0x0000bcca01007387 */ /* 0x000fe80000100800 */
[----:B------:R0:W-:Y:S04]  /*c9c0*/  STL [R1+0x108], R199 ;  /* 0x000108c701007387 */ /* 0x0001e80000100800 */
[----:B------:R1:W-:Y:S04]  /*c9d0*/  STS.U8 [R124+UR9+0x6b00], R196 ;  /* 0x006b00c47c007988 */ /* 0x0003e80008000009 */
[----:B------:R4:W-:Y:S01]  /*c9e0*/  STL [R1+0xd0], R198 ;  /* 0x0000d0c601007387 */ /* 0x0009e20000100800 */
[----:B0-----:R-:W-:Y:S01]  /*c9f0*/  LEA.HI.X.SX32 R199, R190, R126, 0x1, P1 ;  /* 0x0000007ebec77211 */ /* 0x001fe200008f0eff */
[----:B-1----:R-:W-:Y:S01]  /*ca00*/  @P0 IMAD.MOV.U32 R196, RZ, RZ, R198 ;  /* 0x000000ffffc40224 */ /* 0x002fe200078e00c6 */
[----:B----4-:R-:W-:-:S04]  /*ca10*/  LOP3.LUT R198, R0, 0x1e4, RZ, 0xfc, !PT ;  /* 0x000001e400c67812 */ /* 0x010fc800078efcff */
[----:B------:R-:W-:Y:S01]  /*ca20*/  IABS R190, R198 ;  /* 0x000000c600be7213 */ /* 0x000fe20000000000 */
[----:B------:R0:W-:Y:S04]  /*ca30*/  STS.U8 [R124+UR9+0x6100], R200 ;  /* 0x006100c87c007988 */ /* 0x0001e80008000009 */
[----:B---3--:R1:W-:Y:S04]  /*ca40*/  STS.U8 [R124+UR9+0x6500], R191 ;  /* 0x006500bf7c007988 */ /* 0x0083e80008000009 */
[----:B------:R3:W-:Y:S01]  /*ca50*/  STS.U8 [R124+UR9+0x6f00], R195 ;  /* 0x006f00c37c007988 */ /* 0x0007e20008000009 */
[----:B0-----:R-:W-:-:S02]  /*ca60*/  @P0 IMAD.MOV.U32 R200, RZ, RZ, R201 ;  /* 0x000000ffffc80224 */ /* 0x001fc400078e00c9 */
[----:B------:R-:W-:Y:S01]  /*ca70*/  @P0 IMAD.MOV.U32 R201, RZ, RZ, R202 ;  /* 0x000000ffffc90224 */ /* 0x000fe200078e00ca */
[----:B-1----:R-:W-:Y:S01]  /*ca80*/  PRMT R191, RZ, 0x7610, R191 ;  /* 0x00007610ffbf7816 */ /* 0x002fe200000000bf */
[----:B---3--:R-:W-:-:S05]  /*ca90*/  IMAD.HI.U32 R195, R187, R190, RZ ;  /* 0x000000bebbc37227 */ /* 0x008fca00078e00ff */
        /* <DEDUP_REMOVED lines=14> */
[C---:B------:R-:W-:Y:S01]  /*cb80*/  IADD3 R195, P1, PT, R190.reuse, R186, RZ ;  /* 0x000000babec37210 */ /* 0x040fe20007f3e0ff */
[----:B-1----:R-:W-:Y:S01]  /*cb90*/  @P0 IMAD.MOV.U32 R197, RZ, RZ, R199 ;  /* 0x000000ffffc50224 */ /* 0x002fe200078e00c7 */
[----:B------:R-:W-:Y:S04]  /*cba0*/  STL [R1+0xcc], R199 ;  /* 0x0000ccc701007387 */ /* 0x000fe80000100800 */
[----:B------:R0:W4:Y:S04]  /*cbb0*/  @P0 LDG.E.U8 R192, desc[UR20][R196.64] ;  /* 0x00000014c4c00981 */ /* 0x000128000c1e1100 */
[----:B------:R-:W-:Y:S01]  /*cbc0*/  STL [R1+0x130], R198 ;  /* 0x000130c601007387 */ /* 0x000fe20000100800 */
[----:B0-----:R-:W-:-:S03]  /*cbd0*/  LEA.HI.X.SX32 R196, R190, R126, 0x1, P1 ;  /* 0x0000007ebec47211 */ /* 0x001fc600008f0eff */
[----:B------:R0:W-:Y:S01]  /*cbe0*/  STS.U8 [R124+UR9+0x7100], R194 ;  /* 0x007100c27c007988 */ /* 0x0001e20008000009 */
[----:B------:R-:W-:-:S03]  /*cbf0*/  PRMT R190, RZ, 0x7610, R190 ;  /* 0x00007610ffbe7816 */ /* 0x000fc600000000be */
[----:B------:R1:W-:Y:S01]  /*cc00*/  STL [R1+0xe0], R195 ;  /* 0x0000e0c301007387 */ /* 0x0003e20000100800 */
[----:B0-----:R-:W-:Y:S02]  /*cc10*/  @P0 IMAD.MOV.U32 R194, RZ, RZ, R195 ;  /* 0x000000ffffc20224 */ /* 0x001fe400078e00c3 */
[----:B-1----:R-:W-:-:S05]  /*cc20*/  @P0 IMAD.MOV.U32 R195, RZ, RZ, R196 ;  /* 0x000000ffffc30224 */ /* 0x002fca00078e00c4 */
[----:B------:R-:W4:Y:S04]  /*cc30*/  @P0 LDG.E.U8 R190, desc[UR20][R194.64] ;  /* 0x00000014c2be0981 */ /* 0x000f28000c1e1100 */
[----:B--2---:R0:W-:Y:S02]  /*cc40*/  STS.U8 [R124+UR9+0x7300], R193 ;  /* 0x007300c17c007988 */ /* 0x0041e40008000009 */
[----:B0-----:R-:W-:-:S05]  /*cc50*/  VIADD R193, R189, 0x1ec ;  /* 0x000001ecbdc17836 */ /* 0x001fca0000000000 */
[----:B------:R-:W-:Y:S02]  /*cc60*/  IABS R189, R193 ;  /* 0x000000c100bd7213 */ /* 0x000fe40000000000 */
[----:B------:R-:W-:Y:S01]  /*cc70*/  ISETP.GE.AND P4, PT, R193, RZ, PT ;  /* 0x000000ffc100720c */ /* 0x000fe20003f86270 */
[----:B------:R-:W-:Y:S04]  /*cc80*/  STL [R1+0xdc], R196 ;  /* 0x0000dcc401007387 */ /* 0x000fe80000100800 */
[----:B------:R-:W-:Y:S04]  /*cc90*/  STL [R1+0x104], R193 ;  /* 0x000104c101007387 */ /* 0x000fe80000100800 */
[----:B---3--:R0:W-:Y:S02]  /*cca0*/  STS.U8 [R124+UR9+0x7500], R191 ;  /* 0x007500bf7c007988 */ /* 0x0081e40008000009 */
        /* <DEDUP_REMOVED lines=12> */
[----:B------:R-:W-:Y:S01]  /*cd70*/  STL [R1+0x58], R191 ;  /* 0x000058bf01007387 */ /* 0x000fe20000100800 */
[----:B------:R-:W-:-:S03]  /*cd80*/  PRMT R189, RZ, 0x7610, R189 ;  /* 0x00007610ffbd7816 */ /* 0x000fc600000000bd */
[----:B----4-:R0:W-:Y:S02]  /*cd90*/  STS.U8 [R124+UR9+0x7900], R190 ;  /* 0x007900be7c007988 */ /* 0x0101e40008000009 */
[----:B0-----:R-:W-:Y:S02]  /*cda0*/  @P0 IMAD.MOV.U32 R190, RZ, RZ, R191 ;  /* 0x000000ffffbe0224 */ /* 0x001fe400078e00bf */
[----:B------:R-:W-:-:S05]  /*cdb0*/  @P0 IMAD.MOV.U32 R191, RZ, RZ, R193 ;  /* 0x000000ffffbf0224 */ /* 0x000fca00078e00c1 */
[----:B------:R-:W2:Y:S04]  /*cdc0*/  @P0 LDG.E.U8 R189, desc[UR20][R190.64] ;  /* 0x00000014bebd0981 */ /* 0x000ea8000c1e1100 */
[----:B------:R0:W-:Y:S02]  /*cdd0*/  STS.U8 [R124+UR9+0x7700], R192 ;  /* 0x007700c07c007988 */ /* 0x0001e40008000009 */
[----:B0-----:R-:W-:-:S04]  /*cde0*/  LOP3.LUT R192, R0, 0x1f4, RZ, 0xfc, !PT ;  /* 0x000001f400c07812 */ /* 0x001fc800078efcff */
[----:B------:R-:W-:Y:S01]  /*cdf0*/  ISETP.GE.AND P4, PT, R192, RZ, PT ;  /* 0x000000ffc000720c */ /* 0x000fe20003f86270 */
[----:B--2---:R0:W-:Y:S02]  /*ce00*/  STS.U8 [R124+UR9+0x7b00], R189 ;  /* 0x007b00bd7c007988 */ /* 0x0041e40008000009 */
[----:B0-----:R-:W-:-:S05]  /*ce10*/  IABS R189, R192 ;  /* 0x000000c000bd7213 */ /* 0x001fca0000000000 */
        /* <DEDUP_REMOVED lines=11> */
[----:B------:R-:W-:Y:S02]  /*ced0*/  LEA.HI.X.SX32 R189, R127, R126, 0x1, P1 ;  /* 0x0000007e7fbd7211 */ /* 0x000fe400008f0eff */
[----:B------:R-:W-:-:S03]  /*cee0*/  PRMT R126, RZ, 0x7610, R126 ;  /* 0x00007610ff7e7816 */ /* 0x000fc6000000007e */
[----:B------:R-:W-:-:S05]  /*cef0*/  @P0 IMAD.MOV.U32 R187, RZ, RZ, R189 ;  /* 0x000000ffffbb0224 */ /* 0x000fca00078e00bd */
[----:B------:R-:W2:Y:S04]  /*cf00*/  @P0 LDG.E.U8 R126, desc[UR20][R186.64] ;  /* 0x00000014ba7e0981 */ /* 0x000ea8000c1e1100 */
[----:B------:R0:W-:Y:S04]  /*cf10*/  STL [R1+0x4c], R193 ;  /* 0x00004cc101007387 */ /* 0x0001e80000100800 */
[----:B------:R0:W-:Y:S04]  /*cf20*/  STL [R1+0x128], R192 ;  /* 0x000128c001007387 */ /* 0x0001e80000100800 */
[----:B------:R0:W-:Y:S04]  /*cf30*/  STL [R1+0x54], R186 ;  /* 0x000054ba01007387 */ /* 0x0001e80000100800 */
[----:B------:R0:W-:Y:S01]  /*cf40*/  STL [R1+0x50], R189 ;  /* 0x000050bd01007387 */ /* 0x0001e20000100800 */
[----:B------:R-:W-:-:S04]  /*cf50*/  UISETP.NE.U32.AND UP1, UPT, UR15, URZ, UPT ;  /* 0x000000ff0f00728c */ /* 0x000fc8000bf25070 */
[----:B------:R-:W-:Y:S02]  /*cf60*/  UISETP.LT.OR UP3, UPT, UR27, 0x40, UP1 ;  /* 0x000000401b00788c */ /* 0x000fe40008f61670 */
[----:B------:R-:W-:Y:S01]  /*cf70*/  UISETP.GE.AND UP2, UPT, UR27, 0x80, UPT ;  /* 0x000000801b00788c */ /* 0x000fe2000bf46270 */
[----:B--2---:R0:W-:Y:S01]  /*cf80*/  STS.U8 [R124+UR9+0x7d00], R126 ;  /* 0x007d007e7c007988 */ /* 0x0041e20008000009 */
[----:B------:R1:W-:Y:S06]  /*cf90*/  MEMBAR.ALL.CTA ;  /* 0x0000000000007992 */ /* 0x0003ec0000008000 */
[----:B-1----:R-:W1:Y:S02]  /*cfa0*/  FENCE.VIEW.ASYNC.S ;  /* 0x00000000000073c6 */ /* 0x002e640000000000 */
[----:B-1----:R-:W-:Y:S06]  /*cfb0*/  BAR.SYNC.DEFER_BLOCKING 0x0 ;  /* 0x0000000000007b1d */ /* 0x002fec0000010000 */
[----:B------:R-:W-:Y:S05]  /*cfc0*/  BRA.U UP3, `(.L_x_6) ;  /* 0x00000001038c7547 */ /* 0x000fea000b800000 */
[----:B------:R-:W-:Y:S02]  /*cfd0*/  USHF.R.U32.HI UR16, URZ, 0x4, UR9 ;  /* 0x00000004ff107899 */ /* 0x000fe40008011609 */
[----:B------:R-:W-:Y:S02]  /*cfe0*/  UIADD3 UR5, UPT, UPT, UR9, 0x10000, URZ ;  /* 0x0001000009057890 */ /* 0x000fe4000fffe0ff */
[----:B------:R-:W-:Y:S02]  /*cff0*/  USGXT.U32 UR16, UR16, 0xe ;  /* 0x0000000e1010789a */ /* 0x000fe40008000000 */
[----:B------:R-:W-:Y:S02]  /*d000*/  USHF.R.U32.HI UR5, URZ, 0x4, UR5 ;  /* 0x00000004ff057899 */ /* 0x000fe40008011605 */
[----:B------:R-:W-:Y:S01]  /*d010*/  UIADD3 UR30, UP3, UPT, UR16, 0x2, URZ ;  /* 0x00000002101e7890 */ /* 0x000fe2000ff7e0ff */
[----:B------:R-:W-:Y:S01]  /*d020*/  UMOV UR4, URZ ;  /* 0x000000ff00047c82 */ /* 0x000fe20008000000 */
[----:B------:R-:W-:-:S02]  /*d030*/  USGXT.U32 UR6, UR5, 0xe ;  /* 0x0000000e0506789a */ /* 0x000fc40008000000 */
[----:B------:R-:W-:Y:S01]  /*d040*/  UIADD3.X UR31, UPT, UPT, UR4, -0x7fffbfe0, URZ, UP3, !UPT ;  /* 0x80004020041f7890 */ /* 0x000fe20009ffe4ff */
[----:B------:R-:W-:Y:S01]  /*d050*/  UMOV UR14, 0xffffff80 ;  /* 0xffffff80000e7882 */ /* 0x000fe20000000000 */
[----:B------:R-:W-:Y:S01]  /*d060*/  UMOV UR15, 0x7fffbfdf ;  /* 0x7fffbfdf000f7882 */ /* 0x000fe20000000000 */
[----:B------:R-:W-:Y:S01]  /*d070*/  UMOV UR7, URZ ;  /* 0x000000ff00077c82 */ /* 0x000fe20008000000 */
[----:B------:R-:W-:Y:S02]  /*d080*/  UIADD3 UR22, UPT, UPT, UR8, 0x100000, URZ ;  /* 0x0010000008167890 */ /* 0x000fe4000fffe0ff */
[----:B------:R-:W-:Y:S02]  /*d090*/  UIADD3.64 UR14, UPT, UPT, UR6, -UR14, URZ ;  /* 0x8000000e060e7297 */ /* 0x000fe4000fffe0ff */
[----:B------:R-:W-:Y:S02]  /*d0a0*/  UIADD3.64 UR18, UPT, UPT, UR30, 0x3fe, URZ ;  /* 0x000003fe1e127897 */ /* 0x000fe4000fffe0ff */
[----:B------:R-:W-:-:S02]  /*d0b0*/  UIADD3 UR23, UPT, UPT, UR8, 0x100000, URZ ;  /* 0x0010000008177890 */ /* 0x000fc4000fffe0ff */
[----:B------:R-:W-:Y:S01]  /*d0c0*/  UIADD3.64 UR28, UPT, UPT, UR30, 0x400, URZ ;  /* 0x000004001e1c7897 */ /* 0x000fe2000fffe0ff */
[----:B------:R-:W-:Y:S01]  /*d0d0*/  UMOV UR32, 0x0 ;  /* 0x0000000000207882 */ /* 0x000fe20000000000 */
[----:B------:R-:W-:Y:S01]  /*d0e0*/  UMOV UR33, 0x4408490 ;  /* 0x0440849000217882 */ /* 0x000fe20000000000 */
[----:B------:R-:W-:Y:S01]  /*d0f0*/  UMOV UR17, 0x80004020 ;  /* 0x8000402000117882 */ /* 0x000fe20000000000 */
[----:B------:R-:W-:Y:S01]  /*d100*/  UMOV UR7, 0x80004020 ;  /* 0x8000402000077882 */ /* 0x000fe20000000000 */
[----:B------:R-:W-:Y:S01]  /*d110*/  UMOV UR34, 0x0 ;  /* 0x0000000000227882 */ /* 0x000fe20000000000 */
[----:B------:R-:W-:Y:S01]  /*d120*/  UMOV UR35, 0x4408490 ;  /* 0x0440849000237882 */ /* 0x000fe20000000000 */
[----:B------:R-:W-:Y:S01]  /*d130*/  UMOV UR36, 0x0 ;  /* 0x0000000000247882 */ /* 0x000fe20000000000 */
[----:B------:R-:W-:Y:S01]  /*d140*/  UMOV UR37, 0x4408490 ;  /* 0x0440849000257882 */ /* 0x000fe20000000000 */
[----:B------:R-:W-:Y:S01]  /*d150*/  UMOV UR4, UR11 ;  /* 0x0000000b00047c82 */ /* 0x000fe20008000000 */
[----:B------:R-:W-:Y:S01]  /*d160*/  UMOV UR5, URZ ;  /* 0x000000ff00057c82 */ /* 0x000fe20008000000 */
[----:B------:R1:W-:Y:S01]  /*d170*/  UTCQMMA gdesc[UR6], gdesc[UR16], tmem[UR8], tmem[UR32], idesc[UR33], !UPT ;  /* 0x00ff2010060075ea */ /* 0x0003e2000f800308 */
[----:B------:R-:W-:Y:S01]  /*d180*/  UMOV UR38, 0x0 ;  /* 0x0000000000267882 */ /* 0x000fe20000000000 */
[----:B------:R-:W-:Y:S01]  /*d190*/  UMOV UR39, 0x4408490 ;  /* 0x0440849000277882 */ /* 0x000fe20000000000 */
[----:B------:R1:W-:Y:S01]  /*d1a0*/  UTCQMMA gdesc[UR14], gdesc[UR30], tmem[UR8], tmem[UR34], idesc[UR35], UPT ;  /* 0x00ff221e0e0075ea */ /* 0x0003e2000b800308 */
[----:B------:R-:W-:Y:S01]  /*d1b0*/  UMOV UR4, UR4 ;  /* 0x0000000400047c82 */ /* 0x000fe20008000000 */
[----:B------:R1:W-:Y:S01]  /*d1c0*/  UTCQMMA gdesc[UR6], gdesc[UR18], tmem[UR22], tmem[UR36], idesc[UR37], !UPT ;  /* 0x00ff2412060075ea */ /* 0x0003e2000f800316 */
[----:B------:R1:W-:Y:S01]  /*d1d0*/  UTCQMMA gdesc[UR14], gdesc[UR28], tmem[UR23], tmem[UR38], idesc[UR39], UPT ;  /* 0x00ff261c0e0075ea */ /* 0x0003e2000b800317 */
[----:B------:R1:W-:Y:S01]  /*d1e0*/  UTCBAR [UR4], URZ ;  /* 0x000000ff040073e9 */ /* 0x0003e200080000ff */
[----:B------:R-:W-:Y:S01]  /*d1f0*/  NOP ;  /* 0x0000000000007918 */ /* 0x000fe20000000000 */
.L_x_6:
[----:B-1----:R-:W-:Y:S01]  /*d200*/  UMOV UR4, URZ ;  /* 0x000000ff00047c82 */ /* 0x002fe20008000000 */
[----:B------:R-:W-:Y:S05]  /*d210*/  BRA.U !UP2, `(.L_x_7) ;  /* 0x000000550a807547 */ /* 0x000fea000b800000 */
[----:B------:R-:W-:Y:S01]  /*d220*/  USHF.R.S32.HI UR4, URZ, 0x1f, UR27 ;  /* 0x0000001fff047899 */ /* 0x000fe2000801141b */
[----:B0-----:R-:W-:Y:S01]  /*d230*/  IMAD.MOV.U32 R126, RZ, RZ, RZ ;  /* 0x000000ffff7e7224 */ /* 0x001fe200078e00ff */
[----:B------:R-:W-:Y:S02]  /*d240*/  UIADD3 UR7, UPT, UPT, UR9, 0x8000, URZ ;  /* 0x0000800009077890 */ /* 0x000fe4000fffe0ff */
[----:B------:R-:W-:Y:S02]  /*d250*/  UIADD3 UR6, UPT, UPT, UR9, 0x11000, URZ ;  /* 0x0001100009067890 */ /* 0x000fe4000fffe0ff */
[----:B------:R-:W-:Y:S02]  /*d260*/  USHF.R.U32.HI UR16, URZ, 0x4, UR7 ;  /* 0x00000004ff107899 */ /* 0x000fe40008011607 */
[----:B------:R-:W-:Y:S02]  /*d270*/  ULEA.HI UR4, UR4, UR27, URZ, 0x6 ;  /* 0x0000001b04047291 */ /* 0x000fe4000f8f30ff */
[----:B------:R-:W-:-:S02]  /*d280*/  USHF.R.U32.HI UR7, URZ, 0x4, UR6 ;  /* 0x00000004ff077899 */ /* 0x000fc40008011606 */
[----:B------:R-:W-:Y:S02]  /*d290*/  USGXT.U32 UR16, UR16, 0xe ;  /* 0x0000000e1010789a */ /* 0x000fe40008000000 */
[----:B------:R-:W-:Y:S02]  /*d2a0*/  USHF.R.S32.HI UR6, URZ, 0x6, UR4 ;  /* 0x00000006ff067899 */ /* 0x000fe40008011404 */
[----:B------:R-:W-:Y:S02]  /*d2b0*/  UIADD3 UR28, UP2, UPT, UR16, 0x2, URZ ;  /* 0x00000002101c7890 */ /* 0x000fe4000ff5e0ff */
[----:B------:R-:W-:Y:S02]  /*d2c0*/  UISETP.LT.AND UP3, UPT, UR6, 0x2, UPT ;  /* 0x000000020600788c */ /* 0x000fe4000bf61270 */
[----:B------:R-:W-:Y:S01]  /*d2d0*/  USGXT.U32 UR4, UR7, 0xe ;  /* 0x0000000e0704789a */ /* 0x000fe20008000000 */
[----:B------:R-:W-:Y:S01]  /*d2e0*/  UMOV UR5, URZ ;  /* 0x000000ff00057c82 */ /* 0x000fe20008000000 */
[----:B------:R-:W-:-:S02]  /*d2f0*/  USHF.L.U32 UR22, UR12, 0x6, URZ ;  /* 0x000000060c167899 */ /* 0x000fc400080006ff */
[----:B------:R-:W-:Y:S02]  /*d300*/  USHF.L.U32 UR23, UR13, 0x6, URZ ;  /* 0x000000060d177899 */ /* 0x000fe400080006ff */
[----:B------:R-:W-:Y:S02]  /*d310*/  UIADD3.X UR29, UPT, UPT, UR5, -0x7fffbfe0, URZ, UP2, !UPT ;  /* 0x80004020051d7890 */ /* 0x000fe400097fe4ff */
[----:B------:R-:W-:Y:S01]  /*d320*/  USEL UR6, UR6, 0x2, !UP3 ;  /* 0x0000000206067887 */ /* 0x000fe2000d800000 */
[----:B------:R-:W-:Y:S01]  /*d330*/  UMOV UR14, 0xffffff80 ;  /* 0xffffff80000e7882 */ /* 0x000fe20000000000 */
[----:B------:R-:W-:Y:S01]  /*d340*/  UMOV UR15, 0x7fffbfdf ;  /* 0x7fffbfdf000f7882 */ /* 0x000fe20000000000 */
[----:B------:R-:W-:Y:S02]  /*d350*/  UIADD3 UR25, UPT, UPT, UR25, -0x40, URZ ;  /* 0xffffffc019197890 */ /* 0x000fe4000fffe0ff */
[----:B------:R-:W-:Y:S02]  /*d360*/  USHF.R.S32.HI UR34, URZ, 0x1f, UR22 ;  /* 0x0000001fff227899 */ /* 0x000fe40008011416 */
[----:B------:R-:W-:-:S02]  /*d370*/  USHF.R.S32.HI UR35, URZ, 0x1f, UR23 ;  /* 0x0000001fff237899 */ /* 0x000fc40008011417 */
[----:B------:R-:W-:Y:S02]  /*d380*/  UIADD3.64 UR14, UPT, UPT, UR4, -UR14, URZ ;  /* 0x8000000e040e7297 */ /* 0x000fe4000fffe0ff */
[----:B------:R-:W-:Y:S02]  /*d390*/  UIADD3 UR24, UPT, UPT, UR6, -0x1, URZ ;  /* 0xffffffff06187890 */ /* 0x000fe4000fffe0ff */
[----:B------:R-:W-:Y:S02]  /*d3a0*/  UIADD3.64 UR30, UPT, UPT, UR28, 0x3fe, URZ ;  /* 0x000003fe1c1e7897 */ /* 0x000fe4000fffe0ff */
[----:B------:R-:W-:Y:S01]  /*d3b0*/  UIADD3.64 UR32, UPT, UPT, UR28, 0x400, URZ ;  /* 0x000004001c207897 */ /* 0x000fe2000fffe0ff */
[----:B------:R-:W-:Y:S01]  /*d3c0*/  UMOV UR26, 0x1 ;  /* 0x00000001001a7882 */ /* 0x000fe20000000000 */
[----:B------:R-:W-:Y:S01]  /*d3d0*/  UMOV UR12, UR4 ;  /* 0x00000004000c7c82 */ /* 0x000fe20008000000 */
[----:B------:R-:W-:-:S09]  /*d3e0*/  UMOV UR13, 0x80004020 ;  /* 0x80004020000d7882 */ /* 0x000fd20000000000 */
.L_x_10:
[----:B0-----:R-:W2:Y:S04]  /*d3f0*/  LDL.LU R202, [R1+0x100] ;  /* 0x0001000001ca7983 */ /* 0x001ea80000300800 */
[----:B------:R-:W3:Y:S04]  /*d400*/  LDL.LU R201, [R1+0xf8] ;  /* 0x0000f80001c97983 */ /* 0x000ee80000300800 */
[----:B------:R-:W4:Y:S04]  /*d410*/  LDL.LU R200, [R1+0x54] ;  /* 0x0000540001c87983 */ /* 0x000f280000300800 */
        /* <DEDUP_REMOVED lines=13> */
[----:B------:R-:W4:Y:S01]  /*d4f0*/  LDL.LU R186, [R1+0xc0] ;  /* 0x0000c00001ba7983 */ /* 0x000f220000300800 */
[----:B------:R-:W0:Y:S02]  /*d500*/  S2R R127, SR_TID.X ;  /* 0x00000000007f7919 */ /* 0x000e240000002100 */
[----:B0-----:R-:W-:-:S04]  /*d510*/  SHF.R.U32.HI R127, RZ, 0x6, R127 ;  /* 0x00000006ff7f7819 */ /* 0x001fc8000001167f */
[----:B------:R-:W-:-:S04]  /*d520*/  SGXT.U32 R127, R127, 0x2 ;  /* 0x000000027f7f781a */ /* 0x000fc80000000000 */
[----:B------:R-:W-:Y:S02]  /*d530*/  ISETP.GE.AND P0, PT, R127, UR25, PT ;  /* 0x000000197f007c0c */ /* 0x000fe4000bf06270 */
[----:B--2---:R-:W-:Y:S02]  /*d540*/  IADD3 R202, P1, PT, R202, UR23, RZ ;  /* 0x00000017caca7c10 */ /* 0x004fe4000ff3e0ff */
[----:B---3--:R-:W-:-:S03]  /*d550*/  IADD3 R201, P3, PT, R201, UR23, RZ ;  /* 0x00000017c9c97c10 */ /* 0x008fc6000ff7e0ff */
[----:B------:R0:W-:Y:S01]  /*d560*/  STL [R1+0x100], R202 ;  /* 0x000100ca01007387 */ /* 0x0001e20000100800 */
[----:B----4-:R-:W-:-:S03]  /*d570*/  IADD3 R200, P4, PT, R200, UR23, RZ ;  /* 0x00000017c8c87c10 */ /* 0x010fc6000ff9e0ff */
[----:B------:R1:W-:Y:S01]  /*d580*/  STL [R1+0xf8], R201 ;  /* 0x0000f8c901007387 */ /* 0x0003e20000100800 */
[----:B------:R-:W-:-:S03]  /*d590*/  IADD3 R199, P5, PT, R199, UR23, RZ ;  /* 0x00000017c7c77c10 */ /* 0x000fc6000ffbe0ff */
[----:B------:R2:W-:Y:S01]  /*d5a0*/  STL [R1+0x54], R200 ;  /* 0x000054c801007387 */ /* 0x0005e20000100800 */
[----:B------:R-:W-:-:S03]  /*d5b0*/  IADD3 R198, P6, PT, R198, UR23, RZ ;  /* 0x00000017c6c67c10 */ /* 0x000fc6000ffde0ff */
[----:B------:R3:W-:Y:S01]  /*d5c0*/  STL [R1+0xf0], R199 ;  /* 0x0000f0c701007387 */ /* 0x0007e20000100800 */
[----:B------:R-:W-:-:S03]  /*d5d0*/  IADD3.X R197, PT, PT, R197, UR35, RZ, P1, !PT ;  /* 0x00000023c5c57c10 */ /* 0x000fc60008ffe4ff */
        /* <DEDUP_REMOVED lines=20> */
[----:B------:R-:W4:Y:S01]  /*d720*/  LDL.LU R208, [R1+0xdc] ;  /* 0x0000dc0001d07983 */ /* 0x000f220000300800 */
[----:B------:R-:W-:-:S03]  /*d730*/  IADD3 R186, P1, PT, R186, UR23, RZ ;  /* 0x00000017baba7c10 */ /* 0x000fc6000ff3e0ff */
[----:B------:R0:W-:Y:S04]  /*d740*/  STL [R1+0xc8], R188 ;  /* 0x0000c8bc01007387 */ /* 0x0001e80000100800 */
[----:B------:R-:W4:Y:S04]  /*d750*/  LDL.LU R207, [R1+0xb8] ;  /* 0x0000b80001cf7983 */ /* 0x000f280000300800 */
[----:B------:R0:W-:Y:S04]  /*d760*/  STL [R1+0xe4], R187 ;  /* 0x0000e4bb01007387 */ /* 0x0001e80000100800 */
[----:B------:R-:W4:Y:S04]  /*d770*/  LDL.LU R206, [R1+0xd4] ;  /* 0x0000d40001ce7983 */ /* 0x000f280000300800 */
[----:B------:R0:W-:Y:S04]  /*d780*/  STL [R1+0xc0], R186 ;  /* 0x0000c0ba01007387 */ /* 0x0001e80000100800 */
[----:B------:R-:W4:Y:S04]  /*d790*/  LDL.LU R205, [R1+0xb0] ;  /* 0x0000b00001cd7983 */ /* 0x000f280000300800 */
[----:B------:R-:W4:Y:S04]  /*d7a0*/  LDL.LU R204, [R1+0xcc] ;  /* 0x0000cc0001cc7983 */ /* 0x000f280000300800 */
[----:B------:R-:W4:Y:S04]  /*d7b0*/  LDL.LU R203, [R1+0xa8] ;  /* 0x0000a80001cb7983 */ /* 0x000f280000300800 */
[----:B0-----:R-:W4:Y:S04]  /*d7c0*/  LDL.LU R202, [R1+0xc4] ;  /* 0x0000c40001ca7983 */ /* 0x001f280000300800 */
[----:B-1----:R-:W4:Y:S04]  /*d7d0*/  LDL.LU R201, [R1+0xa0] ;  /* 0x0000a00001c97983 */ /* 0x002f280000300800 */
[----:B--2---:R-:W2:Y:S04]  /*d7e0*/  LDL.LU R200, [R1+0xbc] ;  /* 0x0000bc0001c87983 */ /* 0x004ea80000300800 */
[----:B---3--:R-:W3:Y:S04]  /*d7f0*/  LDL.LU R199, [R1+0x98] ;  /* 0x0000980001c77983 */ /* 0x008ee80000300800 */
[----:B----4-:R-:W4:Y:S04]  /*d800*/  LDL.LU R198, [R1+0xb4] ;  /* 0x0000b40001c67983 */ /* 0x010f280000300800 */
        /* <DEDUP_REMOVED lines=13> */
[----:B------:R-:W-:-:S02]  /*d8e0*/  IADD3.X R208, PT, PT, R208, UR35, RZ, P3, !PT ;  /* 0x00000023d0d07c10 */ /* 0x000fc40009ffe4ff */
        /* <DEDUP_REMOVED lines=14> */
[----:B--2---:R-:W-:-:S03]  /*d9d0*/  IADD3.X R200, PT, PT, R200, UR35, RZ, P1, !PT ;  /* 0x00000023c8c87c10 */ /* 0x004fc60008ffe4ff */
[----:B------:R2:W-:Y:S01]  /*d9e0*/  STL [R1+0xa0], R201 ;  /* 0x0000a0c901007387 */ /* 0x0005e20000100800 */
[----:B---3--:R-:W-:-:S03]  /*d9f0*/  IADD3 R199, P1, PT, R199, UR23, RZ ;  /* 0x00000017c7c77c10 */ /* 0x008fc6000ff3e0ff */
[----:B------:R3:W-:Y:S01]  /*da00*/  STL [R1+0xbc], R200 ;  /* 0x0000bcc801007387 */ /* 0x0007e20000100800 */
[----:B----4-:R-:W-:-:S03]  /*da10*/  IADD3.X R198, PT, PT, R198, UR35, RZ, P3, !PT ;  /* 0x00000023c6c67c10 */ /* 0x010fc60009ffe4ff */
        /* <DEDUP_REMOVED lines=24> */
[----:B0-----:R-:W4:Y:S01]  /*dba0*/  LDL.LU R208, [R1+0x7c] ;  /* 0x00007c0001d07983 */ /* 0x001f220000300800 */
[----:B------:R-:W-:-:S03]  /*dbb0*/  IADD3 R127, P4, PT, R127, UR23, RZ ;  /* 0x000000177f7f7c10 */ /* 0x000fc6000ff9e0ff */
[----:B------:R0:W-:Y:S04]  /*dbc0*/  STL [R1+0x68], R187 ;  /* 0x000068bb01007387 */ /* 0x0001e80000100800 */
[----:B-1----:R-:W4:Y:S04]  /*dbd0*/  LDL.LU R207, [R1+0x48] ;  /* 0x0000480001cf7983 */ /* 0x002f280000300800 */
[----:B------:R1:W-:Y:S04]  /*dbe0*/  STL [R1+0x84], R186 ;  /* 0x000084ba01007387 */ /* 0x0003e80000100800 */
[----:B------:R-:W4:Y:S04]  /*dbf0*/  LDL.LU R206, [R1+0x74] ;  /* 0x0000740001ce7983 */ /* 0x000f280000300800 */
[----:B------:R0:W-:Y:S04]  /*dc00*/  STL [R1+0x60], R127 ;  /* 0x0000607f01007387 */ /* 0x0001e80000100800 */
[----:B------:R-:W4:Y:S04]  /*dc10*/  LDL.LU R205, [R1+0x40] ;  /* 0x0000400001cd7983 */ /* 0x000f280000300800 */
[----:B------:R-:W4:Y:S04]  /*dc20*/  LDL.LU R204, [R1+0x6c] ;  /* 0x00006c0001cc7983 */ /* 0x000f280000300800 */
[----:B------:R-:W4:Y:S04]  /*dc30*/  LDL.LU R203, [R1+0x38] ;  /* 0x0000380001cb7983 */ /* 0x000f280000300800 */
[----:B------:R-:W4:Y:S04]  /*dc40*/  LDL.LU R202, [R1+0x64] ;  /* 0x0000640001ca7983 */ /* 0x000f280000300800 */
[----:B--2---:R-:W2:Y:S04]  /*dc50*/  LDL.LU R201, [R1+0x30] ;  /* 0x0000300001c97983 */ /* 0x004ea80000300800 */
[----:B---3--:R-:W3:Y:S04]  /*dc60*/  LDL.LU R200, [R1+0x5c] ;  /* 0x00005c0001c87983 */ /* 0x008ee80000300800 */
[----:B----4-:R-:W4:Y:S04]  /*dc70*/  LDL.LU R199, [R1+0x28] ;  /* 0x0000280001c77983 */ /* 0x010f280000300800 */
[----:B------:R-:W2:Y:S04]  /*dc80*/  LDL.LU R198, [R1+0x44] ;  /* 0x0000440001c67983 */ /* 0x000ea80000300800 */
[----:B------:R-:W2:Y:S04]  /*dc90*/  LDL.LU R197, [R1+0x20] ;  /* 0x0000200001c57983 */ /* 0x000ea80000300800 */
[----:B------:R-:W2:Y:S04]  /*dca0*/  LDL.LU R196, [R1+0x3c] ;  /* 0x00003c0001c47983 */ /* 0x000ea80000300800 */
[----:B------:R-:W3:Y:S04]  /*dcb0*/  LDL.LU R195, [R1+0x18] ;  /* 0x0000180001c37983 */ /* 0x000ee80000300800 */
[----:B------:R-:W4:Y:S04]  /*dcc0*/  LDL.LU R194, [R1+0x34] ;  /* 0x0000340001c27983 */ /* 0x000f280000300800 */
[----:B------:R-:W4:Y:S04]  /*dcd0*/  LDL.LU R193, [R1+0x10] ;  /* 0x0000100001c17983 */ /* 0x000f280000300800 */
[----:B------:R-:W4:Y:S04]  /*dce0*/  LDL.LU R192, [R1+0x2c] ;  /* 0x00002c0001c07983 */ /* 0x000f280000300800 */
[----:B------:R-:W4:Y:S04]  /*dcf0*/  LDL.LU R191, [R1+0x8] ;  /* 0x0000080001bf7983 */ /* 0x000f280000300800 */
[----:B------:R-:W4:Y:S04]  /*dd00*/  LDL.LU R190, [R1+0x24] ;  /* 0x0000240001be7983 */ /* 0x000f280000300800 */
[----:B------:R-:W4:Y:S04]  /*dd10*/  LDL.LU R189, [R1] ;  /* 0x0000000001bd7983 */ /* 0x000f280000300800 */
[----:B------:R-:W4:Y:S04]  /*dd20*/  LDL.LU R188, [R1+0x1c] ;  /* 0x00001c0001bc7983 */ /* 0x000f280000300800 */
[----:B0-----:R-:W4:Y:S04]  /*dd30*/  LDL.LU R187, [R1+0x14] ;  /* 0x0000140001bb7983 */ /* 0x001f280000300800 */
[----:B-1----:R-:W4:Y:S04]  /*dd40*/  LDL.LU R186, [R1+0xc] ;  /* 0x00000c0001ba7983 */ /* 0x002f280000300800 */
[----:B------:R-:W4:Y:S01]  /*dd50*/  LDL.LU R127, [R1+0x4] ;  /* 0x00000400017f7983 */ /* 0x000f220000300800 */
[----:B------:R-:W-:Y:S01]  /*dd60*/  IMAD.U32 R126, R126, -0x80000000, RZ ;  /* 0x800000007e7e7824 */ /* 0x000fe200078e00ff */
[----:B------:R-:W-:-:S02]  /*dd70*/  IADD3.X R206, PT, PT, R206, UR35, RZ, P6, !PT ;  /* 0x00000023cece7c10 */ /* 0x000fc4000b7fe4ff */
[----:B------:R-:W-:Y:S02]  /*dd80*/  IADD3 R205, P6, PT, R205, UR23, RZ ;  /* 0x00000017cdcd7c10 */ /* 0x000fe4000ffde0ff */
[----:B------:R-:W-:Y:S02]  /*dd90*/  IADD3.X R208, PT, PT, R208, UR35, RZ, P5, !PT ;  /* 0x00000023d0d07c10 */ /* 0x000fe4000affe4ff */
[----:B------:R-:W-:Y:S02]  /*dda0*/  IADD3.X R204, PT, PT, R204, UR35, RZ, P1, !PT ;  /* 0x00000023cccc7c10 */ /* 0x000fe40008ffe4ff */
[----:B------:R-:W-:Y:S02]  /*ddb0*/  IADD3 R207, P5, PT, R207, UR23, RZ ;  /* 0x00000017cfcf7c10 */ /* 0x000fe4000ffbe0ff */
[----:B------:R-:W-:Y:S02]  /*ddc0*/  IADD3 R203, P1, PT, R203, UR23, RZ ;  /* 0x00000017cbcb7c10 */ /* 0x000fe4000ff3e0ff */
[----:B------:R-:W-:-:S02]  /*ddd0*/  IADD3.X R202, PT, PT, R202, UR35, RZ, P3, !PT ;  /* 0x00000023caca7c10 */ /* 0x000fc40009ffe4ff */
[----:B--2---:R-:W-:Y:S02]  /*dde0*/  IADD3.X R196, PT, PT, R196, UR35, RZ, P6, !PT ;  /* 0x00000023c4c47c10 */ /* 0x004fe4000b7fe4ff */
[----:B---3--:R-:W-:Y:S02]  /*ddf0*/  IADD3 R195, P6, PT, R195, UR23, RZ ;  /* 0x00000017c3c37c10 */ /* 0x008fe4000ffde0ff */
[----:B------:R-:W-:Y:S02]  /*de00*/  IADD3.X R200, PT, PT, R200, UR35, RZ, P4, !PT ;  /* 0x00000023c8c87c10 */ /* 0x000fe4000a7fe4ff */
[----:B------:R-:W-:Y:S02]  /*de10*/  IADD3 R201, P3, PT, R201, UR23, RZ ;  /* 0x00000017c9c97c10 */ /* 0x000fe4000ff7e0ff */
[----:B----4-:R-:W-:Y:S02]  /*de20*/  IADD3 R199, P4, PT, R199, UR23, RZ ;  /* 0x00000017c7c77c10 */ /* 0x010fe4000ff9e0ff */
[----:B------:R-:W-:-:S02]  /*de30*/  IADD3.X R198, PT, PT, R198, UR35, RZ, P5, !PT ;  /* 0x00000023c6c67c10 */ /* 0x000fc4000affe4ff */
[----:B------:R-:W-:Y:S02]  /*de40*/  IADD3.X R194, PT, PT, R194, UR35, RZ, P1, !PT ;  /* 0x00000023c2c27c10 */ /* 0x000fe40008ffe4ff */
[----:B------:R-:W-:Y:S02]  /*de50*/  IADD3.X R187, PT, PT, R187, UR35, RZ, P6, !PT ;  /* 0x00000023bbbb7c10 */ /* 0x000fe4000b7fe4ff */
[----:B------:R-:W-:-:S04]  /*de60*/  IADD3 R249, P6, PT, R249, UR23, RZ ;  /* 0x00000017f9f97c10 */ /* 0x000fc8000ffde0ff */
[----:B------:R-:W-:Y:S02]  /*de70*/  IADD3.X R248, PT, PT, R248, UR35, RZ, P6, !PT ;  /* 0x00000023f8f87c10 */ /* 0x000fe4000b7fe4ff */
[----:B------:R-:W-:-:S04]  /*de80*/  IADD3 R239, P6, PT, R239, UR23, RZ ;  /* 0x00000017efef7c10 */ /* 0x000fc8000ffde0ff */
[----:B------:R-:W-:Y:S02]  /*de90*/  IADD3.X R238, PT, PT, R238, UR35, RZ, P6, !PT ;  /* 0x00000023eeee7c10 */ /* 0x000fe4000b7fe4ff */
[----:B------:R-:W-:-:S04]  /*dea0*/  IADD3 R229, P6, PT, R229, UR23, RZ ;  /* 0x00000017e5e57c10 */ /* 0x000fc8000ffde0ff */
[----:B------:R-:W-:Y:S02]  /*deb0*/  IADD3.X R228, PT, PT, R228, UR35, RZ, P6, !PT ;  /* 0x00000023e4e47c10 */ /* 0x000fe4000b7fe4ff */
[----:B------:R-:W-:Y:S02]  /*dec0*/  IADD3 R219, P6, PT, R219, UR23, RZ ;  /* 0x00000017dbdb7c10 */ /* 0x000fe4000ffde0ff */
[----:B------:R-:W-:Y:S02]  /*ded0*/  IADD3.X R192, PT, PT, R192, UR35, RZ, P3, !PT ;  /* 0x00000023c0c07c10 */ /* 0x000fe40009ffe4ff */
[----:B------:R-:W-:Y:S02]  /*dee0*/  IADD3.X R218, PT, PT, R218, UR35, RZ, P6, !PT ;  /* 0x00000023dada7c10 */ /* 0x000fe4000b7fe4ff */
[----:B------:R-:W-:Y:S02]  /*def0*/  IADD3 R209, P6, PT, R209, UR23, RZ ;  /* 0x00000017d1d17c10 */ /* 0x000fe4000ffde0ff */
[----:B------:R-:W-:-:S02]  /*df00*/  IADD3.X R190, PT, PT, R190, UR35, RZ, P4, !PT ;  /* 0x00000023bebe7c10 */ /* 0x000fc4000a7fe4ff */
[----:B------:R-:W-:Y:S02]  /*df10*/  IADD3 R197, P5, PT, R197, UR23, RZ ;  /* 0x00000017c5c57c10 */ /* 0x000fe4000ffbe0ff */
[----:B------:R-:W-:Y:S02]  /*df20*/  IADD3 R193, P1, PT, R193, UR23, RZ ;  /* 0x00000017c1c17c10 */ /* 0x000fe4000ff3e0ff */
[----:B------:R-:W-:Y:S02]  /*df30*/  IADD3 R191, P3, PT, R191, UR23, RZ ;  /* 0x00000017bfbf7c10 */ /* 0x000fe4000ff7e0ff */
[----:B------:R-:W-:Y:S02]  /*df40*/  IADD3 R189, P4, PT, R189, UR23, RZ ;  /* 0x00000017bdbd7c10 */ /* 0x000fe4000ff9e0ff */
[----:B------:R-:W-:Y:S02]  /*df50*/  IADD3.X R185, PT, PT, R185, UR35, RZ, P6, !PT ;  /* 0x00000023b9b97c10 */ /* 0x000fe4000b7fe4ff */
[----:B------:R-:W-:-:S02]  /*df60*/  IADD3 R176, P6, PT, R176, UR23, RZ ;  /* 0x00000017b0b07c10 */ /* 0x000fc4000ffde0ff */
[----:B------:R-:W-:Y:S02]  /*df70*/  IADD3.X R188, PT, PT, R188, UR35, RZ, P5, !PT ;  /* 0x00000023bcbc7c10 */ /* 0x000fe4000affe4ff */
[----:B------:R-:W-:Y:S02]  /*df80*/  IADD3.X R186, PT, PT, R186, UR35, RZ, P1, !PT ;  /* 0x00000023baba7c10 */ /* 0x000fe40008ffe4ff */
[----:B------:R-:W-:Y:S02]  /*df90*/  IADD3.X R127, PT, PT, R127, UR35, RZ, P3, !PT ;  /* 0x000000237f7f7c10 */ /* 0x000fe40009ffe4ff */
[----:B------:R-:W-:Y:S02]  /*dfa0*/  IADD3.X R252, PT, PT, R252, UR35, RZ, P4, !PT ;  /* 0x00000023fcfc7c10 */ /* 0x000fe4000a7fe4ff */
[----:B------:R-:W-:Y:S02]  /*dfb0*/  IADD3 R251, P5, PT, R251, UR23, RZ ;  /* 0x00000017fbfb7c10 */ /* 0x000fe4000ffbe0ff */
[----:B------:R-:W-:-:S02]  /*dfc0*/  IADD3 R247, P1, PT, R247, UR23, RZ ;  /* 0x00000017f7f77c10 */ /* 0x000fc4000ff3e0ff */
[----:B------:R-:W-:Y:S02]  /*dfd0*/  IADD3 R245, P3, PT, R245, UR23, RZ ;  /* 0x00000017f5f57c10 */ /* 0x000fe4000ff7e0ff */
[----:B------:R-:W-:Y:S02]  /*dfe0*/  IADD3 R243, P4, PT, R243, UR23, RZ ;  /* 0x00000017f3f37c10 */ /* 0x000fe4000ff9e0ff */
[----:B------:R-:W-:Y:S02]  /*dff0*/  IADD3.X R175, PT, PT, R175, UR35, RZ, P6, !PT ;  /* 0x00000023afaf7c10 */ /* 0x000fe4000b7fe4ff */
[----:B------:R-:W-:Y:S02]  /*e000*/  IADD3 R166, P6, PT, R166, UR23, RZ ;  /* 0x00000017a6a67c10 */ /* 0x000fe4000ffde0ff */
[----:B------:R-:W-:Y:S02]  /*e010*/  IADD3.X R250, PT, PT, R250, UR35, RZ, P5, !PT ;  /* 0x00000023fafa7c10 */ /* 0x000fe4000affe4ff */
[----:B------:R-:W-:-:S02]  /*e020*/  IADD3.X R246, PT, PT, R246, UR35, RZ, P1, !PT ;  /* 0x00000023f6f67c10 */ /* 0x000fc40008ffe4ff */
[----:B------:R-:W-:Y:S02]  /*e030*/  IADD3.X R244, PT, PT, R244, UR35, RZ, P3, !PT ;  /* 0x00000023f4f47c10 */ /* 0x000fe40009ffe4ff */
[----:B------:R-:W-:Y:S02]  /*e040*/  IADD3.X R242, PT, PT, R242, UR35, RZ, P4, !PT ;  /* 0x00000023f2f27c10 */ /* 0x000fe4000a7fe4ff */
[----:B------:R-:W-:Y:S02]  /*e050*/  IADD3 R241, P5, PT, R241, UR23, RZ ;  /* 0x00000017f1f17c10 */ /* 0x000fe4000ffbe0ff */
[----:B------:R-:W-:Y:S02]  /*e060*/  IADD3 R237, P1, PT, R237, UR23, RZ ;  /* 0x00000017eded7c10 */ /* 0x000fe4000ff3e0ff */
[----:B------:R-:W-:Y:S02]  /*e070*/  IADD3 R235, P3, PT, R235, UR23, RZ ;  /* 0x00000017ebeb7c10 */ /* 0x000fe4000ff7e0ff */
[----:B------:R-:W-:-:S02]  /*e080*/  IADD3 R233, P4, PT, R233, UR23, RZ ;  /* 0x00000017e9e97c10 */ /* 0x000fc4000ff9e0ff */
[----:B------:R-:W-:Y:S02]  /*e090*/  IADD3.X R165, PT, PT, R165, UR35, RZ, P6, !PT ;  /* 0x00000023a5a57c10 */ /* 0x000fe4000b7fe4ff */
[----:B------:R-:W-:Y:S02]  /*e0a0*/  IADD3 R156, P6, PT, R156, UR23, RZ ;  /* 0x000000179c9c7c10 */ /* 0x000fe4000ffde0ff */
[----:B------:R-:W-:Y:S02]  /*e0b0*/  IADD3.X R240, PT, PT, R240, UR35, RZ, P5, !PT ;  /* 0x00000023f0f07c10 */ /* 0x000fe4000affe4ff */
[----:B------:R-:W-:Y:S02]  /*e0c0*/  IADD3.X R236, PT, PT, R236, UR35, RZ, P1, !PT ;  /* 0x00000023ecec7c10 */ /* 0x000fe40008ffe4ff */
[----:B------:R-:W-:Y:S02]  /*e0d0*/  IADD3.X R234, PT, PT, R234, UR35, RZ, P3, !PT ;  /* 0x00000023eaea7c10 */ /* 0x000fe40009ffe4ff */
        /* <DEDUP_REMOVED lines=56> */
[----:B-----5:R-:W-:Y:S02]  /*e460*/  IADD3 R45, P6, PT, R45, UR23, RZ ;  /* 0x000000172d2d7c10 */ /* 0x020fe4000ffde0ff */
        /* <DEDUP_REMOVED lines=65> */
[----:B------:R-:W-:Y:S01]  /*e880*/  IADD3 R31, P4, PT, R31, UR23, RZ ;  /* 0x000000171f1f7c10 */ /* 0x000fe2000ff9e0ff */
[----:B------:R0:W-:Y:S01]  /*e890*/  STL [R1+0x7c], R208 ;  /* 0x00007cd001007387 */ /* 0x0001e20000100800 */
[----:B------:R-:W-:Y:S02]  /*e8a0*/  IADD3.X R36, PT, PT, R36, UR35, RZ, P5, !PT ;  /* 0x0000002324247c10 */ /* 0x000fe4000affe4ff */
[----:B------:R-:W-:Y:S01]  /*e8b0*/  IADD3.X R34, PT, PT, R34, UR35, RZ, P1, !PT ;  /* 0x0000002322227c10 */ /* 0x000fe20008ffe4ff */
[----:B------:R0:W-:Y:S01]  /*e8c0*/  STL [R1+0x48], R207 ;  /* 0x000048cf01007387 */ /* 0x0001e20000100800 */
[----:B------:R-:W-:Y:S02]  /*e8d0*/  IADD3.X R68, PT, PT, R68, UR35, RZ, P3, !PT ;  /* 0x0000002344447c10 */ /* 0x000fe40009ffe4ff */
[----:B------:R-:W-:-:S02]  /*e8e0*/  IADD3.X R32, PT, PT, R32, UR35, RZ, P4, !PT ;  /* 0x0000002320207c10 */ /* 0x000fc4000a7fe4ff */
[----:B------:R-:W-:Y:S01]  /*e8f0*/  IADD3.X R27, PT, PT, R27, UR35, RZ, P6, !PT ;  /* 0x000000231b1b7c10 */ /* 0x000fe2000b7fe4ff */
[----:B------:R-:W1:Y:S01]  /*e900*/  SYNCS.PHASECHK.TRANS64.TRYWAIT P6, [UR11], R126 ;  /* 0x0000007eff0075a7 */ /* 0x000e6200080c110b */
[----:B------:R-:W-:Y:S01]  /*e910*/  IADD3 R65, P5, PT, R65, UR23, RZ ;  /* 0x0000001741417c10 */ /* 0x000fe2000ffbe0ff */
[----:B------:R0:W-:Y:S01]  /*e920*/  STL [R1+0x74], R206 ;  /* 0x000074ce01007387 */ /* 0x0001e20000100800 */
[----:B------:R-:W-:Y:S02]  /*e930*/  IADD3 R63, P1, PT, R63, UR23, RZ ;  /* 0x000000173f3f7c10 */ /* 0x000fe4000ff3e0ff */
[----:B------:R-:W-:Y:S02]  /*e940*/  IADD3 R21, P3, PT, R21, UR23, RZ ;  /* 0x0000001715157c10 */ /* 0x000fe4000ff7e0ff */
[----:B------:R-:W-:Y:S01]  /*e950*/  IADD3 R47, P4, PT, R47, UR23, RZ ;  /* 0x000000172f2f7c10 */ /* 0x000fe2000ff9e0ff */
[----:B------:R0:W-:Y:S01]  /*e960*/  STL [R1+0x40], R205 ;  /* 0x000040cd01007387 */ /* 0x0001e20000100800 */
[----:B------:R-:W-:-:S02]  /*e970*/  IADD3.X R66, PT, PT, R66, UR35, RZ, P5, !PT ;  /* 0x0000002342427c10 */ /* 0x000fc4000affe4ff */
[----:B------:R-:W-:Y:S01]  /*e980*/  IADD3.X R64, PT, PT, R64, UR35, RZ, P1, !PT ;  /* 0x0000002340407c10 */ /* 0x000fe20008ffe4ff */
[----:B------:R0:W-:Y:S01]  /*e990*/  STL [R1+0x6c], R204 ;  /* 0x00006ccc01007387 */ /* 0x0001e20000100800 */
[----:B------:R-:W-:Y:S02]  /*e9a0*/  IADD3.X R23, PT, PT, R23, UR35, RZ, P3, !PT ;  /* 0x0000002317177c10 */ /* 0x000fe40009ffe4ff */
[----:B------:R-:W-:Y:S01]  /*e9b0*/  IADD3.X R49, PT, PT, R49, UR35, RZ, P4, !PT ;  /* 0x0000002331317c10 */ /* 0x000fe2000a7fe4ff */
[----:B------:R0:W-:Y:S01]  /*e9c0*/  STL [R1+0x38], R203 ;  /* 0x000038cb01007387 */ /* 0x0001e20000100800 */
[----:B------:R-:W-:Y:S02]  /*e9d0*/  IADD3 R16, P5, PT, R16, UR23, RZ ;  /* 0x0000001710107c10 */ /* 0x000fe4000ffbe0ff */
[----:B------:R-:W-:Y:S01]  /*e9e0*/  IADD3 R15, P1, PT, R15, UR23, RZ ;  /* 0x000000170f0f7c10 */ /* 0x000fe2000ff3e0ff */
[----:B------:R0:W-:Y:S01]  /*e9f0*/  STL [R1+0x64], R202 ;  /* 0x000064ca01007387 */ /* 0x0001e20000100800 */
[----:B------:R-:W-:-:S02]  /*ea00*/  IADD3 R38, P3, PT, R38, UR23, RZ ;  /* 0x0000001726267c10 */ /* 0x000fc4000ff7e0ff */
[----:B------:R-:W-:Y:S01]  /*ea10*/  IADD3 R13, P4, PT, R13, UR23, RZ ;  /* 0x000000170d0d7c10 */ /* 0x000fe2000ff9e0ff */
[----:B------:R0:W-:Y:S01]  /*ea20*/  STL [R1+0x30], R201 ;  /* 0x000030c901007387 */ /* 0x0001e20000100800 */
[----:B------:R-:W-:-:S03]  /*ea30*/  IADD3.X R19, PT, PT, R19, UR35, RZ, P5, !PT ;  /* 0x0000002313137c10 */ /* 0x000fc6000affe4ff */
[----:B------:R0:W-:Y:S01]  /*ea40*/  STL [R1+0x5c], R200 ;  /* 0x00005cc801007387 */ /* 0x0001e20000100800 */
[----:B------:R-:W-:Y:S02]  /*ea50*/  IADD3.X R17, PT, PT, R17, UR35, RZ, P1, !PT ;  /* 0x0000002311117c10 */ /* 0x000fe40008ffe4ff */
[----:B------:R-:W-:Y:S01]  /*ea60*/  IADD3.X R40, PT, PT, R40, UR35, RZ, P3, !PT ;  /* 0x0000002328287c10 */ /* 0x000fe20009ffe4ff */
[----:B------:R0:W-:Y:S01]  /*ea70*/  STL [R1+0x28], R199 ;  /* 0x000028c701007387 */ /* 0x0001e20000100800 */
[----:B------:R-:W-:Y:S02]  /*ea80*/  IADD3.X R14, PT, PT, R14, UR35, RZ, P4, !PT ;  /* 0x000000230e0e7c10 */ /* 0x000fe4000a7fe4ff */
[----:B------:R-:W-:Y:S01]  /*ea90*/  IADD3 R37, P5, PT, R37, UR23, RZ ;  /* 0x0000001725257c10 */ /* 0x000fe2000ffbe0ff */
[----:B------:R0:W-:Y:S01]  /*eaa0*/  STL [R1+0x44], R198 ;  /* 0x000044c601007387 */ /* 0x0001e20000100800 */
[----:B------:R-:W-:Y:S02]  /*eab0*/  IADD3 R29, P1, PT, R29, UR23, RZ ;  /* 0x000000171d1d7c10 */ /* 0x000fe4000ff3e0ff */
[----:B------:R-:W-:Y:S01]  /*eac0*/  IADD3 R9, P3, PT, R9, UR23, RZ ;  /* 0x0000001709097c10 */ /* 0x000fe2000ff7e0ff */
[----:B------:R0:W-:Y:S01]  /*ead0*/  STL [R1+0x20], R197 ;  /* 0x000020c501007387 */ /* 0x0001e20000100800 */
[----:B------:R-:W-:-:S03]  /*eae0*/  IADD3 R26, P4, PT, R26, UR23, RZ ;  /* 0x000000171a1a7c10 */ /* 0x000fc6000ff9e0ff */
        /* <DEDUP_REMOVED lines=18> */
[----:B------:R0:W-:Y:S01]  /*ec10*/  STL [R1], R189 ;  /* 0x000000bd01007387 */ /* 0x0001e20000100800 */
        /* <DEDUP_REMOVED lines=11> */
[----:B------:R-:W-:Y:S02]  /*ecd0*/  IADD3.X R114, PT, PT, R114, UR34, RZ, P3, !PT ;  /* 0x0000002272727c10 */ /* 0x000fe40009ffe4ff */
[----:B------:R-:W-:Y:S02]  /*ece0*/  IADD3.X R104, PT, PT, R104, UR34, RZ, P4, !PT ;  /* 0x0000002268687c10 */ /* 0x000fe4000a7fe4ff */
[----:B------:R-:W-:Y:S02]  /*ecf0*/  IADD3 R119, P5, PT, R119, UR22, RZ ;  /* 0x0000001677777c10 */ /* 0x000fe4000ffbe0ff */
[----:B------:R-:W-:Y:S02]  /*ed00*/  IADD3 R101, P1, PT, R101, UR22, RZ ;  /* 0x0000001665657c10 */ /* 0x000fe4000ff3e0ff */
[----:B------:R-:W-:-:S02]  /*ed10*/  IADD3 R111, P3, PT, R111, UR22, RZ ;  /* 0x000000166f6f7c10 */ /* 0x000fc4000ff7e0ff */
[----:B------:R-:W-:Y:S02]  /*ed20*/  IADD3 R99, P4, PT, R99, UR22, RZ ;  /* 0x0000001663637c10 */ /* 0x000fe4000ff9e0ff */
[----:B------:R-:W-:Y:S02]  /*ed30*/  IADD3.X R120, PT, PT, R120, UR34, RZ, P5, !PT ;  /* 0x0000002278787c10 */ /* 0x000fe4000affe4ff */
[----:B------:R-:W-:Y:S02]  /*ed40*/  IADD3.X R102, PT, PT, R102, UR34, RZ, P1, !PT ;  /* 0x0000002266667c10 */ /* 0x000fe40008ffe4ff */
[----:B------:R-:W-:Y:S02]  /*ed50*/  IADD3.X R112, PT, PT, R112, UR34, RZ, P3, !PT ;  /* 0x0000002270707c10 */ /* 0x000fe40009ffe4ff */
[----:B------:R-:W-:Y:S02]  /*ed60*/  IADD3.X R100, PT, PT, R100, UR34, RZ, P4, !PT ;  /* 0x0000002264647c10 */ /* 0x000fe4000a7fe4ff */
[----:B------:R-:W-:-:S02]  /*ed70*/  IADD3 R117, P5, PT, R117, UR22, RZ ;  /* 0x0000001675757c10 */ /* 0x000fc4000ffbe0ff */
[----:B------:R-:W-:Y:S02]  /*ed80*/  IADD3 R97, P1, PT, R97, UR22, RZ ;  /* 0x0000001661617c10 */ /* 0x000fe4000ff3e0ff */
[----:B------:R-:W-:Y:S02]  /*ed90*/  IADD3 R109, P3, PT, R109, UR22, RZ ;  /* 0x000000166d6d7c10 */ /* 0x000fe4000ff7e0ff */
[----:B------:R-:W-:Y:S02]  /*eda0*/  IADD3 R95, P4, PT, R95, UR22, RZ ;  /* 0x000000165f5f7c10 */ /* 0x000fe4000ff9e0ff */
[----:B------:R-:W-:Y:S02]  /*edb0*/  IADD3.X R118, PT, PT, R118, UR34, RZ, P5, !PT ;  /* 0x0000002276767c10 */ /* 0x000fe4000affe4ff */
[----:B------:R-:W-:Y:S02]  /*edc0*/  IADD3.X R98, PT, PT, R98, UR34, RZ, P1, !PT ;  /* 0x0000002262627c10 */ /* 0x000fe40008ffe4ff */
[----:B------:R-:W-:-:S02]  /*edd0*/  IADD3.X R110, PT, PT, R110, UR34, RZ, P3, !PT ;  /* 0x000000226e6e7c10 */ /* 0x000fc40009ffe4ff */
[----:B------:R-:W-:Y:S02]  /*ede0*/  IADD3.X R96, PT, PT, R96, UR34, RZ, P4, !PT ;  /* 0x0000002260607c10 */ /* 0x000fe4000a7fe4ff */
[----:B------:R-:W-:Y:S02]  /*edf0*/  IADD3 R115, P5, PT, R115, UR22, RZ ;  /* 0x0000001673737c10 */ /* 0x000fe4000ffbe0ff */
[----:B------:R-:W-:Y:S02]  /*ee00*/  IADD3 R93, P1, PT, R93, UR22, RZ ;  /* 0x000000165d5d7c10 */ /* 0x000fe4000ff3e0ff */
[----:B------:R-:W-:Y:S02]  /*ee10*/  IADD3 R107, P3, PT, R107, UR22, RZ ;  /* 0x000000166b6b7c10 */ /* 0x000fe4000ff7e0ff */
[----:B------:R-:W-:Y:S02]  /*ee20*/  IADD3 R89, P4, PT, R89, UR22, RZ ;  /* 0x0000001659597c10 */ /* 0x000fe4000ff9e0ff */
[----:B------:R-:W-:-:S02]  /*ee30*/  IADD3.X R116, PT, PT, R116, UR34, RZ, P5, !PT ;  /* 0x0000002274747c10 */ /* 0x000fc4000affe4ff */
[----:B------:R-:W-:Y:S02]  /*ee40*/  IADD3.X R94, PT, PT, R94, UR34, RZ, P1, !PT ;  /* 0x000000225e5e7c10 */ /* 0x000fe40008ffe4ff */
[----:B------:R-:W-:Y:S02]  /*ee50*/  IADD3.X R108, PT, PT, R108, UR34, RZ, P3, !PT ;  /* 0x000000226c6c7c10 */ /* 0x000fe40009ffe4ff */
[----:B------:R-:W-:Y:S01]  /*ee60*/  IADD3.X R90, PT, PT, R90, UR34, RZ, P4, !PT ;  /* 0x000000225a5a7c10 */ /* 0x000fe2000a7fe4ff */
[----:B01----:R-:W-:Y:S06]  /*ee70*/  @!P6 BRA `(.L_x_8) ;  /* 0x000000940018e947 */ /* 0x003fec0003800000 */
.L_x_16:
[----:B------:R-:W0:Y:S01]  /*ee80*/  S2R R127, SR_TID.X ;  /* 0x00000000007f7919 */ /* 0x000e220000002100 */
[----:B------:R-:W-:Y:S01]  /*ee90*/  PRMT R193, RZ, 0x7610, R193 ;  /* 0x00007610ffc17816 */ /* 0x000fe200000000c1 */
[----:B------:R-:W-:Y:S01]  /*eea0*/  @!P0 IMAD.MOV.U32 R126, RZ, RZ, R89 ;  /* 0x000000ffff7e8224 */ /* 0x000fe200078e0059 */
[----:B0-----:R-:W-:-:S04]  /*eeb0*/  SHF.R.U32.HI R127, RZ, 0x6, R127 ;  /* 0x00000006ff7f7819 */ /* 0x001fc8000001167f */
[----:B------:R-:W-:-:S04]  /*eec0*/  SGXT.U32 R127, R127, 0x2 ;  /* 0x000000027f7f781a */ /* 0x000fc80000000000 */
[----:B------:R-:W-:-:S04]  /*eed0*/  LOP3.LUT R127, R127, 0x8, RZ, 0xfc, !PT ;  /* 0x000000087f7f7812 */ /* 0x000fc800078efcff */
[----:B------:R-:W-:Y:S01]  /*eee0*/  ISETP.GE.AND P1, PT, R127, UR25, PT ;  /* 0x000000197f007c0c */ /* 0x000fe2000bf26270 */
[----:B------:R-:W-:-:S05]  /*eef0*/  @!P0 IMAD.MOV.U32 R127, RZ, RZ, R90 ;  /* 0x000000ffff7f8224 */ /* 0x000fca00078e005a */
[----:B------:R0:W2:Y:S01]  /*ef00*/  @!P0 LDG.E.U8 R193, desc[UR20][R126.64] ;  /* 0x000000147ec18981 */ /* 0x0000a2000c1e1100 */
[----:B------:R-:W-:Y:S01]  /*ef10*/  PRMT R192, RZ, 0x7610, R192 ;  /* 0x00007610ffc07816 */ /* 0x000fe200000000c0 */
[----:B0-----:R-:W0:Y:S05]  /*ef20*/  S2R R127, SR_TID.X ;  /* 0x00000000007f7919 */ /* 0x001e2a0000002100 */
[----:B------:R-:W-:Y:S01]  /*ef30*/  @!P1 IMAD.MOV.U32 R126, RZ, RZ, R93 ;  /* 0x000000ffff7e9224 */ /* 0x000fe200078e005d */
[----:B0-----:R-:W-:-:S04]  /*ef40*/  SHF.R.U32.HI R127, RZ, 0x6, R127 ;  /* 0x00000006ff7f7819 */ /* 0x001fc8000001167f */
[----:B------:R-:W-:-:S04]  /*ef50*/  SGXT.U32 R127, R127, 0x2 ;  /* 0x000000027f7f781a */ /* 0x000fc80000000000 */
[----:B------:R-:W-:-:S04]  /*ef60*/  LOP3.LUT R127, R127, 0x10, RZ, 0xfc, !PT ;  /* 0x000000107f7f7812 */ /* 0x000fc800078efcff */
[----:B------:R-:W-:Y:S01]  /*ef70*/  ISETP.GE.AND P0, PT, R127, UR25, PT ;  /* 0x000000197f007c0c */ /* 0x000fe2000bf06270 */
[----:B------:R-:W-:-:S05]  /*ef80*/  @!P1 IMAD.MOV.U32 R127, RZ, RZ, R94 ;  /* 0x000000ffff7f9224 */ /* 0x000fca00078e005e */
[----:B------:R0:W3:Y:S01]  /*ef90*/  @!P1 LDG.E.U8 R192, desc[UR20][R126.64] ;  /* 0x000000147ec09981 */ /* 0x0000e2000c1e1100 */
        /* <DEDUP_REMOVED lines=8> */
[----:B------:R0:W4:Y:S01]  /*f020*/  @!P0 LDG.E.U8 R191, desc[UR20][R126.64] ;  /* 0x000000147ebf8981 */ /* 0x000122000c1e1100 */
        /* <DEDUP_REMOVED lines=8> */
[----:B------:R0:W5:Y:S01]  /*f0b0*/  @!P1 LDG.E.U8 R208, desc[UR20][R126.64] ;  /* 0x000000147ed09981 */ /* 0x000162000c1e1100 */
[----:B------:R-:W-:Y:S01]  /*f0c0*/  PRMT R207, RZ, 0x7610, R207 ;  /* 0x00007610ffcf7816 */ /* 0x000fe200000000cf */
[----:B0-----:R-:W0:Y:S05]  /*f0d0*/  S2R R127, SR_TID.X ;  /* 0x00000000007f7919 */ /* 0x001e2a0000002100 */
[----:B------:R-:W-:Y:S01]  /*f0e0*/  @!P0 IMAD.MOV.U32 R126, RZ, RZ, R99 ;  /* 0x000000ffff7e8224 */ /* 0x000fe200078e0063 */
[----:B------:R-:W-:Y:S02]  /*f0f0*/  PRMT R190, RZ, 0x7610, R190 ;  /* 0x00007610ffbe7816 */ /* 0x000fe400000000be */
[----:B0-----:R-:W-:-:S04]  /*f100*/  SHF.R.U32.HI R127, RZ, 0x6, R127 ;  /* 0x00000006ff7f7819 */ /* 0x001fc8000001167f */
[----:B------:R-:W-:-:S04]  /*f110*/  SGXT.U32 R127, R127, 0x2 ;  /* 0x000000027f7f781a */ /* 0x000fc80000000000 */
[----:B------:R-:W-:-:S04]  /*f120*/  LOP3.LUT R127, R127, 0x28, RZ, 0xfc, !PT ;  /* 0x000000287f7f7812 */ /* 0x000fc800078efcff */
[----:B------:R-:W-:Y:S01]  /*f130*/  ISETP.GE.AND P1, PT, R127, UR25, PT ;  /* 0x000000197f007c0c */ /* 0x000fe2000bf26270 */
[----:B------:R-:W-:-:S05]  /*f140*/  @!P0 IMAD.MOV.U32 R127, RZ, RZ, R100 ;  /* 0x000000ffff7f8224 */ /* 0x000fca00078e0064 */
[----:B------:R0:W2:Y:S07]  /*f150*/  @!P0 LDG.E.U8 R207, desc[UR20][R126.64] ;  /* 0x000000147ecf8981 */ /* 0x0000ae000c1e1100 */
[----:B0-----:R-:W-:Y:S02]  /*f160*/  @!P1 IMAD.MOV.U32 R126, RZ, RZ, R101 ;  /* 0x000000ffff7e9224 */ /* 0x001fe400078e0065 */
[----:B------:R-:W-:-:S05]  /*f170*/  @!P1 IMAD.MOV.U32 R127, RZ, RZ, R102 ;  /* 0x000000ffff7f9224 */ /* 0x000fca00078e0066 */
[----:B------:R0:W2:Y:S01]  /*f180*/  @!P1 LDG.E.U8 R190, desc[UR20][R126.64] ;  /* 0x000000147ebe9981 */ /* 0x0000a2000c1e1100 */
[----:B------:R-:W-:Y:S01]  /*f190*/  PRMT R189, RZ, 0x7610, R189 ;  /* 0x00007610ffbd7816 */ /* 0x000fe200000000bd */
[----:B0-----:R-:W0:Y:S02]  /*f1a0*/  S2R R127, SR_TID.X ;  /* 0x00000000007f7919 */ /* 0x001e240000002100 */
[--C-:B0-----:R-:W-:Y:S02]  /*f1b0*/  SHF.R.U32.HI R126, RZ, 0x6, R127.reuse ;  /* 0x00000006ff7e7819 */ /* 0x101fe4000001167f */
[----:B------:R-:W-:Y:S02]  /*f1c0*/  SHF.R.U32.HI R127, RZ, 0x6, R127 ;  /* 0x00000006ff7f7819 */ /* 0x000fe4000001167f */
[----:B------:R-:W-:Y:S02]  /*f1d0*/  SGXT.U32 R126, R126, 0x2 ;  /* 0x000000027e7e781a */ /* 0x000fe40000000000 */
[----:B------:R-:W-:-:S02]  /*f1e0*/  SGXT.U32 R127, R127, 0x2 ;  /* 0x000000027f7f781a */ /* 0x000fc40000000000 */
[----:B------:R-:W-:Y:S02]  /*f1f0*/  LOP3.LUT R126, R126, 0x30, RZ, 0xfc, !PT ;  /* 0x000000307e7e7812 */ /* 0x000fe400078efcff */
[----:B------:R-:W-:Y:S02]  /*f200*/  LOP3.LUT R127, R127, 0x38, RZ, 0xfc, !PT ;  /* 0x000000387f7f7812 */ /* 0x000fe400078efcff */
[----:B------:R-:W-:Y:S02]  /*f210*/  ISETP.GE.AND P0, PT, R126, UR25, PT ;  /* 0x000000197e007c0c */ /* 0x000fe4000bf06270 */
[----:B------:R-:W-:-:S11]  /*f220*/  ISETP.GE.AND P1, PT, R127, UR25, PT ;  /* 0x000000197f007c0c */ /* 0x000fd6000bf26270 */
[----:B------:R-:W-:Y:S02]  /*f230*/  @!P0 IMAD.MOV.U32 R126, RZ, RZ, R103 ;  /* 0x000000ffff7e8224 */ /* 0x000fe400078e0067 */
[----:B------:R-:W-:-:S05]  /*f240*/  @!P0 IMAD.MOV.U32 R127, RZ, RZ, R104 ;  /* 0x000000ffff7f8224 */ /* 0x000fca00078e0068 */
[----:B------:R0:W2:Y:S01]  /*f250*/  @!P0 LDG.E.U8 R189, desc[UR20][R126.64] ;  /* 0x000000147ebd8981 */ /* 0x0000a2000c1e1100 */
[----:B------:R-:W-:Y:S01]  /*f260*/  PRMT R188, RZ, 0x7610, R188 ;  /* 0x00007610ffbc7816 */ /* 0x000fe200000000bc */
[----:B0-----:R-:W0:Y:S01]  /*f270*/  S2R R127, SR_TID.X ;  /* 0x00000000007f7919 */ /* 0x001e220000002100 */
        /* <DEDUP_REMOVED lines=10> */
[----:B0-----:R-:W-:-:S04]  /*f320*/  LEA.HI R127, R127, 0xc, RZ, 0x1a ;  /* 0x0000000c7f7f7811 */ /* 0x001fc800078fd0ff */
        /* <DEDUP_REMOVED lines=31> */
[----:B0-----:R-:W-:-:S04]  /*f520*/  LEA.HI R127, R127, 0x2c, RZ, 0x1a ;  /* 0x0000002c7f7f7811 */ /* 0x001fc800078fd0ff */
[----:B------:R-:W-:Y:S01]  /*f530*/  ISETP.GE.AND P1, PT, R127, UR25, PT ;  /* 0x000000197f007c0c */ /* 0x000fe2000bf26270 */
[----:B------:R-:W-:-:S05]  /*f540*/  @!P0 IMAD.MOV.U32 R127, RZ, RZ, R112 ;  /* 0x000000ffff7f8224 */ /* 0x000fca00078e0070 */
[----:B------:R0:W5:Y:S01]  /*f550*/  @!P0 LDG.E.U8 R204, desc[UR20][R126.64] ;  /* 0x000000147ecc8981 */ /* 0x000162000c1e1100 */
        /* <DEDUP_REMOVED lines=13> */
[----:B0-----:R-:W-:-:S04]  /*f630*/  LEA.HI R127, R127, 0x3c, RZ, 0x1a ;  /* 0x0000003c7f7f7811 */ /* 0x001fc800078fd0ff */
[----:B------:R-:W-:Y:S01]  /*f640*/  ISETP.GE.AND P1, PT, R127, UR25, PT ;  /* 0x000000197f007c0c */ /* 0x000fe2000bf26270 */
[----:B------:R-:W-:-:S05]  /*f650*/  @!P0 IMAD.MOV.U32 R127, RZ, RZ, R114 ;  /* 0x000000ffff7f8224 */ /* 0x000fca00078e0072 */
[----:B------:R0:W5:Y:S01]  /*f660*/  @!P0 LDG.E.U8 R202, desc[UR20][R126.64] ;  /* 0x000000147eca8981 */ /* 0x000162000c1e1100 */
[----:B------:R-:W-:-:S06]  /*f670*/  ISETP.GE.AND P0, PT, R2, UR25, PT ;  /* 0x0000001902007c0c */ /* 0x000fcc000bf06270 */
[----:B0-----:R-:W-:Y:S02]  /*f680*/  @!P1 IMAD.MOV.U32 R126, RZ, RZ, R121 ;  /* 0x000000ffff7e9224 */ /* 0x001fe400078e0079 */
[----:B------:R-:W-:-:S05]  /*f690*/  @!P1 IMAD.MOV.U32 R127, RZ, RZ, R122 ;  /* 0x000000ffff7f9224 */ /* 0x000fca00078e007a */
[----:B------:R0:W5:Y:S01]  /*f6a0*/  @!P1 LDG.E.U8 R201, desc[UR20][R126.64] ;  /* 0x000000147ec99981 */ /* 0x000162000c1e1100 */
[----:B------:R-:W-:Y:S01]  /*f6b0*/  PRMT R200, RZ, 0x7610, R200 ;  /* 0x00007610ffc87816 */ /* 0x000fe200000000c8 */
[----:B------:R-:W-:Y:S01]  /*f6c0*/  BAR.SYNC.DEFER_BLOCKING 0x0 ;  /* 0x0000000000007b1d */ /* 0x000fe20000010000 */
[----:B------:R-:W-:Y:S01]  /*f6d0*/  PRMT R199, RZ, 0x7610, R199 ;  /* 0x00007610ffc77816 */ /* 0x000fe200000000c7 */
[----:B0-----:R-:W-:Y:S02]  /*f6e0*/  @!P0 IMAD.MOV.U32 R126, RZ, RZ, R3 ;  /* 0x000000ffff7e8224 */ /* 0x001fe400078e0003 */
[----:B------:R-:W-:-:S05]  /*f6f0*/  @!P0 IMAD.MOV.U32 R127, RZ, RZ, R4 ;  /* 0x000000ffff7f8224 */ /* 0x000fca00078e0004 */
[----:B------:R0:W5:Y:S02]  /*f700*/  @!P0 LDG.E.U8 R200, desc[UR20][R126.64] ;  /* 0x000000147ec88981 */ /* 0x000164000c1e1100 */
[----:B0-----:R-:W-:Y:S02]  /*f710*/  @!P0 IMAD.MOV.U32 R126, RZ, RZ, R5 ;  /* 0x000000ffff7e8224 */ /* 0x001fe400078e0005 */
[----:B------:R-:W-:-:S05]  /*f720*/  @!P0 IMAD.MOV.U32 R127, RZ, RZ, R7 ;  /* 0x000000ffff7f8224 */ /* 0x000fca00078e0007 */
[----:B------:R0:W5:Y:S01]  /*f730*/  @!P0 LDG.E.U8 R199, desc[UR20][R126.64] ;  /* 0x000000147ec78981 */ /* 0x000162000c1e1100 */
[----:B------:R-:W-:Y:S02]  /*f740*/  PRMT R198, RZ, 0x7610, R198 ;  /* 0x00007610ffc67816 */ /* 0x000fe400000000c6 */
[----:B------:R-:W-:Y:S01]  /*f750*/  PRMT R197, RZ, 0x7610, R197 ;  /* 0x00007610ffc57816 */ /* 0x000fe200000000c5 */
[----:B0-----:R-:W-:Y:S02]  /*f760*/  @!P0 IMAD.MOV.U32 R126, RZ, RZ, R6 ;  /* 0x000000ffff7e8224 */ /* 0x001fe400078e0006 */
[----:B------:R-:W-:-:S05]  /*f770*/  @!P0 IMAD.MOV.U32 R127, RZ, RZ, R8 ;  /* 0x000000ffff7f8224 */ /* 0x000fca00078e0008 */
[----:B------:R0:W5:Y:S01]  /*f780*/  @!P0 LDG.E.U8 R198, desc[UR20][R126.64] ;  /* 0x000000147ec68981 */ /* 0x000162000c1e1100 */
        /* <DEDUP_REMOVED lines=11> */
[----:B------:R0:W5:Y:S04]  /*f840*/  @!P0 LDG.E.U8 R195, desc[UR20][R126.64] ;  /* 0x000000147ec38981 */ /* 0x000168000c1e1100 */
[----:B--2---:R1:W-:Y:S01]  /*f850*/  STS.U8 [R123+UR9+0x11000], R193 ;  /* 0x011000c17b007988 */ /* 0x0043e20008000009 */
[----:B0-----:R-:W-:Y:S02]  /*f860*/  @!P0 IMAD.MOV.U32 R126, RZ, RZ, R15 ;  /* 0x000000ffff7e8224 */ /* 0x001fe400078e000f */
[----:B------:R-:W-:Y:S01]  /*f870*/  @!P0 IMAD.MOV.U32 R127, RZ, RZ, R17 ;  /* 0x000000ffff7f8224 */ /* 0x000fe200078e0011 */
[----:B-1----:R-:W-:-:S04]  /*f880*/  PRMT R193, RZ, 0x7610, R193 ;  /* 0x00007610ffc17816 */ /* 0x002fc800000000c1 */
[----:B------:R0:W2:Y:S04]  /*f890*/  @!P0 LDG.E.U8 R194, desc[UR20][R126.64] ;  /* 0x000000147ec28981 */ /* 0x0000a8000c1e1100 */
[----:B---3--:R1:W-:Y:S01]  /*f8a0*/  STS.U8 [R123+UR9+0x11200], R192 ;  /* 0x011200c07b007988 */ /* 0x0083e20008000009 */
[----:B0-----:R-:W-:Y:S02]  /*f8b0*/  @!P0 IMAD.MOV.U32 R126, RZ, RZ, R16 ;  /* 0x000000ffff7e8224 */ /* 0x001fe400078e0010 */
[----:B------:R-:W-:Y:S01]  /*f8c0*/  @!P0 IMAD.MOV.U32 R127, RZ, RZ, R19 ;  /* 0x000000ffff7f8224 */ /* 0x000fe200078e0013 */
[----:B-1----:R-:W-:-:S04]  /*f8d0*/  PRMT R192, RZ, 0x7610, R192 ;  /* 0x00007610ffc07816 */ /* 0x002fc800000000c0 */
[----:B------:R0:W3:Y:S04]  /*f8e0*/  @!P0 LDG.E.U8 R193, desc[UR20][R126.64] ;  /* 0x000000147ec18981 */ /* 0x0000e8000c1e1100 */
[----:B----4-:R1:W-:Y:S01]  /*f8f0*/  STS.U8 [R123+UR9+0x11400], R191 ;  /* 0x011400bf7b007988 */ /* 0x0103e20008000009 */
[----:B0-----:R-:W-:Y:S02]  /*f900*/  @!P0 IMAD.MOV.U32 R126, RZ, RZ, R21 ;  /* 0x000000ffff7e8224 */ /* 0x001fe400078e0015 */
[----:B------:R-:W-:Y:S01]  /*f910*/  @!P0 IMAD.MOV.U32 R127, RZ, RZ, R23 ;  /* 0x000000ffff7f8224 */ /* 0x000fe200078e0017 */
[----:B-1----:R-:W-:-:S04]  /*f920*/  PRMT R191, RZ, 0x7610, R191 ;  /* 0x00007610ffbf7816 */ /* 0x002fc800000000bf */
[----:B------:R0:W4:Y:S04]  /*f930*/  @!P0 LDG.E.U8 R192, desc[UR20][R126.64] ;  /* 0x000000147ec08981 */ /* 0x000128000c1e1100 */
[----:B-----5:R1:W-:Y:S01]  /*f940*/  STS.U8 [R123+UR9+0x11600], R208 ;  /* 0x011600d07b007988 */ /* 0x0203e20008000009 */
[----:B0-----:R-:W-:Y:S02]  /*f950*/  @!P0 IMAD.MOV.U32 R126, RZ, RZ, R22 ;  /* 0x000000ffff7e8224 */ /* 0x001fe400078e0016 */
[----:B------:R-:W-:Y:S01]  /*f960*/  @!P0 IMAD.MOV.U32 R127, RZ, RZ, R25 ;  /* 0x000000ffff7f8224 */ /* 0x000fe200078e0019 */
[----:B-1----:R-:W-:-:S04]  /*f970*/  PRMT R208, RZ, 0x7610, R208 ;  /* 0x00007610ffd07816 */ /* 0x002fc800000000d0 */
[----:B------:R0:W5:Y:S04]  /*f980*/  @!P0 LDG.E.U8 R191, desc[UR20][R126.64] ;  /* 0x000000147ebf8981 */ /* 0x000168000c1e1100 */
[----:B------:R1:W-:Y:S01]  /*f990*/  STS.U8 [R123+UR9+0x11800], R207 ;  /* 0x011800cf7b007988 */ /* 0x0003e20008000009 */
[----:B0-----:R-:W-:Y:S02]  /*f9a0*/  @!P0 IMAD.MOV.U32 R126, RZ, RZ, R31 ;  /* 0x000000ffff7e8224 */ /* 0x001fe400078e001f */
[----:B------:R-:W-:Y:S01]  /*f9b0*/  @!P0 IMAD.MOV.U32 R127, RZ, RZ, R32 ;  /* 0x000000ffff7f8224 */ /* 0x000fe200078e0020 */
[----:B-1----:R-:W-:-:S04]  /*f9c0*/  PRMT R207, RZ, 0x7610, R207 ;  /* 0x00007610ffcf7816 */ /* 0x002fc800000000cf */
[----:B------:R0:W3:Y:S04]  /*f9d0*/  @!P0 LDG.E.U8 R208, desc[UR20][R126.64] ;  /* 0x000000147ed08981 */ /* 0x0000e8000c1e1100 */
[----:B------:R1:W-:Y:S01]  /*f9e0*/  STS.U8 [R123+UR9+0x11a00], R190 ;  /* 0x011a00be7b007988 */ /* 0x0003e20008000009 */
[----:B0-----:R-:W-:Y:S02]  /*f9f0*/  @!P0 IMAD.MOV.U32 R126, RZ, RZ, R33 ;  /* 0x000000ffff7e8224 */ /* 0x001fe400078e0021 */
[----:B------:R-:W-:Y:S01]  /*fa00*/  @!P0 IMAD.MOV.U32 R127, RZ, RZ, R34 ;  /* 0x000000ffff7f8224 */ /* 0x000fe200078e0022 */
[----:B-1----:R-:W-:-:S04]  /*fa10*/  PRMT R190, RZ, 0x7610, R190 ;  /* 0x00007610ffbe7816 */ /* 0x002fc800000000be */
[----:B------:R0:W4:Y:S04]  /*fa20*/  @!P0 LDG.E.U8 R207, desc[UR20][R126.64] ;  /* 0x000000147ecf8981 */ /* 0x000128000c1e1100 */
[----:B------:R1:W-:Y:S01]  /*fa30*/  STS.U8 [R123+UR9+0x11c00], R189 ;  /* 0x011c00bd7b007988 */ /* 0x0003e20008000009 */
        /* <DEDUP_REMOVED lines=58> */
[----:B------:R0:W5:Y:S02]  /*fde0*/  @!P0 LDG.E.U8 R200, desc[UR20][R126.64] ;  /* 0x000000147ec88981 */ /* 0x000164000c1e1100 */
[----:B0-----:R-:W-:Y:S02]  /*fdf0*/  @!P0 IMAD.MOV.U32 R126, RZ, RZ, R136 ;  /* 0x000000ffff7e8224 */ /* 0x001fe400078e0088 */
[----:B------:R-:W-:-:S05]  /*fe00*/  @!P0 IMAD.MOV.U32 R127, RZ, RZ, R135 ;  /* 0x000000ffff7f8224 */ /* 0x000fca00078e0087 */
[----:B------:R0:W5:Y:S04]  /*fe10*/  @!P0 LDG.E.U8 R199, desc[UR20][R126.64] ;  /* 0x000000147ec78981 */ /* 0x000168000c1e1100 */
[----:B------:R1:W-:Y:S01]  /*fe20*/  STS.U8 [R123+UR9+0x8400], R198 ;  /* 0x008400c67b007988 */ /* 0x0003e20008000009 */
[----:B0-----:R-:W-:Y:S02]  /*fe30*/  @!P0 IMAD.MOV.U32 R126, RZ, RZ, R140 ;  /* 0x000000ffff7e8224 */ /* 0x001fe400078e008c */
[----:B------:R-:W-:Y:S01]  /*fe40*/  @!P0 IMAD.MOV.U32 R127, RZ, RZ, R139 ;  /* 0x000000ffff7f8224 */ /* 0x000fe200078e008b */
[----:B-1----:R-:W-:Y:S01]  /*fe50*/  PRMT R198, RZ, 0x7610, R198 ;  /* 0x00007610ffc67816 */ /* 0x002fe200000000c6 */
[----:B------:R0:W-:Y:S05]  /*fe60*/  STS.U8 [R123+UR9+0x8600], R197 ;  /* 0x008600c57b007988 */ /* 0x0001ea0008000009 */
[----:B------:R1:W5:Y:S01]  /*fe70*/  @!P0 LDG.E.U8 R198, desc[UR20][R126.64] ;  /* 0x000000147ec68981 */ /* 0x000362000c1e1100 */
[----:B0-----:R-:W-:-:S03]  /*fe80*/  PRMT R197, RZ, 0x7610, R197 ;  /* 0x00007610ffc57816 */ /* 0x001fc600000000c5 */
[----:B------:R0:W-:Y:S01]  /*fe90*/  STS.U8 [R123+UR9+0x8800], R196 ;  /* 0x008800c47b007988 */ /* 0x0001e20008000009 */
[----:B-1----:R-:W-:Y:S02]  /*fea0*/  @!P0 IMAD.MOV.U32 R126, RZ, RZ, R144 ;  /* 0x000000ffff7e8224 */ /* 0x002fe400078e0090 */
[----:B------:R-:W-:Y:S01]  /*feb0*/  @!P0 IMAD.MOV.U32 R127, RZ, RZ, R143 ;  /* 0x000000ffff7f8224 */ /* 0x000fe200078e008f */
[----:B0-----:R-:W-:-:S04]  /*fec0*/  PRMT R196, RZ, 0x7610, R196 ;  /* 0x00007610ffc47816 */ /* 0x001fc800000000c4 */
[----:B------:R0:W5:Y:S04]  /*fed0*/  @!P0 LDG.E.U8 R197, desc[UR20][R126.64] ;  /* 0x000000147ec58981 */ /* 0x000168000c1e1100 */
[----:B------:R1:W-:Y:S01]  /*fee0*/  STS.U8 [R123+UR9+0x8a00], R195 ;  /* 0x008a00c37b007988 */ /* 0x0003e20008000009 */
[----:B0-----:R-:W-:Y:S02]  /*fef0*/  @!P0 IMAD.MOV.U32 R126, RZ, RZ, R148 ;  /* 0x000000ffff7e8224 */ /* 0x001fe400078e0094 */
[----:B------:R-:W-:Y:S01]  /*ff00*/  @!P0 IMAD.MOV.U32 R127, RZ, RZ, R147 ;  /* 0x000000ffff7f8224 */ /* 0x000fe200078e0093 */
[----:B-1----:R-:W-:-:S04]  /*ff10*/  PRMT R195, RZ, 0x7610, R195 ;  /* 0x00007610ffc37816 */ /* 0x002fc800000000c3 */
        /* <DEDUP_REMOVED lines=25> */
[----:B------:R0:W2:Y:S04]  /*100b0*/  @!P0 LDG.E.U8 R191, desc[UR20][R126.64] ;  /* 0x000000147ebf8981 */ /* 0x0000a8000c1e1100 */
        /* <DEDUP_REMOVED lines=69> */
[----:B------:R0:W2:Y:S02]  /*10510*/  @!P0 LDG.E.U8 R200, desc[UR20][R126.64] ;  /* 0x000000147ec88981 */ /* 0x0000a4000c1e1100 */
[----:B0-----:R-:W-:Y:S02]  /*10520*/  @!P0 IMAD.MOV.U32 R126, RZ, RZ, R251 ;  /* 0x000000ffff7e8224 */ /* 0x001fe400078e00fb */
[----:B------:R-:W-:-:S05]  /*10530*/  @!P0 IMAD.MOV.U32 R127, RZ, RZ, R250 ;  /* 0x000000ffff7f8224 */ /* 0x000fca00078e00fa */
[----:B------:R0:W2:Y:S04]  /*10540*/  @!P0 LDG.E.U8 R199, desc[UR20][R126.64] ;  /* 0x000000147ec78981 */ /* 0x0000a8000c1e1100 */
[----:B------:R-:W0:Y:S04]  /*10550*/  LDL R126, [R1+0x4] ;  /* 0x00000400017e7983 */ /* 0x000e280000100800 */
[----:B------:R-:W0:Y:S04]  /*10560*/  LDL R127, [R1+0x8] ;  /* 0x00000800017f7983 */ /* 0x000e280000100800 */
[----:B------:R1:W-:Y:S02]  /*10570*/  STS.U8 [R123+UR9+0xb200], R198 ;  /* 0x00b200c67b007988 */ /* 0x0003e40008000009 */
[----:B-1----:R-:W-:-:S02]  /*10580*/  PRMT R198, RZ, 0x7610, R198 ;  /* 0x00007610ffc67816 */ /* 0x002fc400000000c6 */
[----:B0-----:R-:W-:-:S04]  /*10590*/  @!P0 LOP3.LUT R127, R127, R126, RZ, 0x3c, !PT ;  /* 0x0000007e7f7f8212 */ /* 0x001fc800078e3cff */
[----:B------:R-:W-:-:S04]  /*105a0*/  @!P0 LOP3.LUT R126, R127, R126, RZ, 0x3c, !PT ;  /* 0x0000007e7f7e8212 */ /* 0x000fc800078e3cff */
[----:B------:R-:W-:-:S05]  /*105b0*/  @!P0 LOP3.LUT R127, R127, R126, RZ, 0x3c, !PT ;  /* 0x0000007e7f7f8212 */ /* 0x000fca00078e3cff */
        /* <DEDUP_REMOVED lines=16> */
[----:B------:R0:W3:Y:S04]  /*106c0*/  @!P0 LDG.E.U8 R196, desc[UR20][R126.64] ;  /* 0x000000147ec48981 */ /* 0x0000e8000c1e1100 */
[----:B------:R-:W0:Y:S04]  /*106d0*/  LDL R126, [R1+0x34] ;  /* 0x00003400017e7983 */ /* 0x000e280000100800 */
[----:B------:R-:W0:Y:S04]  /*106e0*/  LDL R127, [R1+0x38] ;  /* 0x00003800017f7983 */ /* 0x000e280000100800 */
[----:B--2---:R1:W-:Y:S02]  /*106f0*/  STS.U8 [R123+UR9+0xb800], R195 ;  /* 0x00b800c37b007988 */ /* 0x0043e40008000009 */
[----:B-1----:R-:W-:-:S02]  /*10700*/  PRMT R195, RZ, 0x7610, R195 ;  /* 0x00007610ffc37816 */ /* 0x002fc400000000c3 */
[----:B0-----:R-:W-:-:S04]  /*10710*/  @!P0 LOP3.LUT R127, R127, R126, RZ, 0x3c, !PT ;  /* 0x0000007e7f7f8212 */ /* 0x001fc800078e3cff */
[----:B------:R-:W-:-:S04]  /*10720*/  @!P0 LOP3.LUT R126, R127, R126, RZ, 0x3c, !PT ;  /* 0x0000007e7f7e8212 */ /* 0x000fc800078e3cff */
[----:B------:R-:W-:-:S05]  /*10730*/  @!P0 LOP3.LUT R127, R127, R126, RZ, 0x3c, !PT ;  /* 0x0000007e7f7f8212 */ /* 0x000fca00078e3cff */
[----:B------:R0:W2:Y:S04]  /*10740*/  @!P0 LDG.E.U8 R195, desc[UR20][R126.64] ;  /* 0x000000147ec38981 */ /* 0x0000a8000c1e1100 */
[----:B------:R-:W0:Y:S04]  /*10750*/  LDL R126, [R1+0x44] ;  /* 0x00004400017e7983 */ /* 0x000e280000100800 */
[----:B------:R-:W0:Y:S04]  /*10760*/  LDL R127, [R1+0x48] ;  /* 0x00004800017f7983 */ /* 0x000e280000100800 */
[----:B---3--:R1:W-:Y:S02]  /*10770*/  STS.U8 [R123+UR9+0xba00], R194 ;  /* 0x00ba00c27b007988 */ /* 0x0083e40008000009 */
[----:B-1----:R-:W-:-:S02]  /*10780*/  PRMT R194, RZ, 0x7610, R194 ;  /* 0x00007610ffc27816 */ /* 0x002fc400000000c2 */
[----:B0-----:R-:W-:-:S04]  /*10790*/  @!P0 LOP3.LUT R127, R127, R126, RZ, 0x3c, !PT ;  /* 0x0000007e7f7f8212 */ /* 0x001fc800078e3cff */
[----:B------:R-:W-:-:S04]  /*107a0*/  @!P0 LOP3.LUT R126, R127, R126, RZ, 0x3c, !PT ;  /* 0x0000007e7f7e8212 */ /* 0x000fc800078e3cff */
[----:B------:R-:W-:-:S05]  /*107b0*/  @!P0 LOP3.LUT R127, R127, R126, RZ, 0x3c, !PT ;  /* 0x0000007e7f7f8212 */ /* 0x000fca00078e3cff */
[----:B------:R0:W3:Y:S04]  /*107c0*/  @!P0 LDG.E.U8 R194, desc[UR20][R126.64] ;  /* 0x000000147ec28981 */ /* 0x0000e8000c1e1100 */
[----:B------:R-:W0:Y:S04]  /*107d0*/  LDL R126, [R1+0x64] ;  /* 0x00006400017e7983 */ /* 0x000e280000100800 */
[----:B------:R-:W0:Y:S04]  /*107e0*/  LDL R127, [R1+0x68] ;  /* 0x00006800017f7983 */ /* 0x000e280000100800 */
[----:B----4-:R1:W-:Y:S02]  /*107f0*/  STS.U8 [R123+UR9+0xbc00], R193 ;  /* 0x00bc00c17b007988 */ /* 0x0103e40008000009 */
[----:B-1----:R-:W-:-:S02]  /*10800*/  PRMT R193, RZ, 0x7610, R193 ;  /* 0x00007610ffc17816 */ /* 0x002fc400000000c1 */
[----:B0-----:R-:W-:-:S04]  /*10810*/  @!P0 LOP3.LUT R127, R127, R126, RZ, 0x3c, !PT ;  /* 0x0000007e7f7f8212 */ /* 0x001fc800078e3cff */
[----:B------:R-:W-:-:S04]  /*10820*/  @!P0 LOP3.LUT R126, R127, R126, RZ, 0x3c, !PT ;  /* 0x0000007e7f7e8212 */ /* 0x000fc800078e3cff */
[----:B------:R-:W-:-:S05]  /*10830*/  @!P0 LOP3.LUT R127, R127, R126, RZ, 0x3c, !PT ;  /* 0x0000007e7f7f8212 */ /* 0x000fca00078e3cff */
[----:B------:R0:W4:Y:S04]  /*10840*/  @!P0 LDG.E.U8 R193, desc[UR20][R126.64] ;  /* 0x000000147ec18981 */ /* 0x000128000c1e1100 */
[----:B------:R-:W0:Y:S04]  /*10850*/  LDL R126, [R1+0x74] ;  /* 0x00007400017e7983 */ /* 0x000e280000100800 */
[----:B------:R-:W0:Y:S04]  /*10860*/  LDL R127, [R1+0x78] ;  /* 0x00007800017f7983 */ /* 0x000e280000100800 */
[----:B-----5:R1:W-:Y:S02]  /*10870*/  STS.U8 [R123+UR9+0xbe00], R192 ;  /* 0x00be00c07b007988 */ /* 0x0203e40008000009 */
[----:B-1----:R-:W-:-:S02]  /*10880*/  PRMT R192, RZ, 0x7610, R192 ;  /* 0x00007610ffc07816 */ /* 0x002fc400000000c0 */
[----:B0-----:R-:W-:-:S04]  /*10890*/  @!P0 LOP3.LUT R127, R127, R126, RZ, 0x3c, !PT ;  /* 0x0000007e7f7f8212 */ /* 0x001fc800078e3cff */
[----:B------:R-:W-:-:S04]  /*108a0*/  @!P0 LOP3.LUT R126, R127, R126, RZ, 0x3c, !PT ;  /* 0x0000007e7f7e8212 */ /* 0x000fc800078e3cff */
[----:B------:R-:W-:-:S05]  /*108b0*/  @!P0 LOP3.LUT R127, R127, R126, RZ, 0x3c, !PT ;  /* 0x0000007e7f7f8212 */ /* 0x000fca00078e3cff */
[----:B------:R0:W5:Y:S04]  /*108c0*/  @!P0 LDG.E.U8 R192, desc[UR20][R126.64] ;  /* 0x000000147ec08981 */ /* 0x000168000c1e1100 */
        /* <DEDUP_REMOVED lines=66> */
[----:B------:R1:W-:Y:S04]  /*10cf0*/  STS.U8 [R123+UR9+0xd000], R206 ;  /* 0x00d000ce7b007988 */ /* 0x0003e80008000009 */
[----:B------:R3:W-:Y:S01]  /*10d00*/  STS.U8 [R123+UR9+0xd200], R205 ;  /* 0x00d200cd7b007988 */ /* 0x0007e20008000009 */
[----:B-1----:R-:W-:-:S02]  /*10d10*/  PRMT R206, RZ, 0x7610, R206 ;  /* 0x00007610ffce7816 */ /* 0x002fc400000000ce */
[----:B---3--:R-:W-:Y:S01]  /*10d20*/  PRMT R205, RZ, 0x7610, R205 ;  /* 0x00007610ffcd7816 */ /* 0x008fe200000000cd */
[----:B------:R1:W-:Y:S04]  /*10d30*/  STS.U8 [R123+UR9+0xd400], R204 ;  /* 0x00d400cc7b007988 */ /* 0x0003e80008000009 */
[----:B------:R3:W-:Y:S01]  /*10d40*/  STS.U8 [R123+UR9+0xd600], R203 ;  /* 0x00d600cb7b007988 */ /* 0x0007e20008000009 */
[----:B-1----:R-:W-:Y:S02]  /*10d50*/  PRMT R204, RZ, 0x7610, R204 ;  /* 0x00007610ffcc7816 */ /* 0x002fe400000000cc */
[----:B---3--:R-:W-:Y:S01]  /*10d60*/  PRMT R203, RZ, 0x7610, R203 ;  /* 0x00007610ffcb7816 */ /* 0x008fe200000000cb */
        /* <DEDUP_REMOVED lines=11> */
[----:B0-----:R-:W-:-:S04]  /*10e20*/  @!P0 LOP3.LUT R127, R127, R126, RZ, 0x3c, !PT ;  /* 0x0000007e7f7f8212 */ /* 0x001fc800078e3cff */
[----:B------:R-:W-:-:S04]  /*10e30*/  @!P0 LOP3.LUT R126, R127, R126, RZ, 0x3c, !PT ;  /* 0x0000007e7f7e8212 */ /* 0x000fc800078e3cff */
[----:B------:R-:W-:-:S05]  /*10e40*/  @!P0 LOP3.LUT R127, R127, R126, RZ, 0x3c, !PT ;  /* 0x0000007e7f7f8212 */ /* 0x000fca00078e3cff */
[----:B------:R0:W5:Y:S02]  /*10e50*/  @!P0 LDG.E.U8 R206, desc[UR20][R126.64] ;  /* 0x000000147ece8981 */ /* 0x000164000c1e1100 */
[----:B0-----:R-:W-:Y:S02]  /*10e60*/  @!P0 IMAD.MOV.U32 R126, RZ, RZ, R18 ;  /* 0x000000ffff7e8224 */ /* 0x001fe400078e0012 */
[----:B------:R-:W-:-:S05]  /*10e70*/  @!P0 IMAD.MOV.U32 R127, RZ, RZ, R20 ;  /* 0x000000ffff7f8224 */ /* 0x000fca00078e0014 */
        /* <DEDUP_REMOVED lines=18> */
[----:B------:R0:W5:Y:S01]  /*10fa0*/  @!P0 LDG.E.U8 R199, desc[UR20][R126.64] ;  /* 0x000000147ec78981 */ /* 0x000162000c1e1100 */
[----:B---3--:R-:W-:Y:S01]  /*10fb0*/  PRMT R197, RZ, 0x7610, R197 ;  /* 0x00007610ffc57816 */ /* 0x008fe200000000c5 */
[----:B0-----:R-:W-:Y:S02]  /*10fc0*/  @!P0 IMAD.MOV.U32 R126, RZ, RZ, R47 ;  /* 0x000000ffff7e8224 */ /* 0x001fe400078e002f */
[----:B------:R-:W-:-:S05]  /*10fd0*/  @!P0 IMAD.MOV.U32 R127, RZ, RZ, R49 ;  /* 0x000000ffff7f8224 */ /* 0x000fca00078e0031 */
[----:B------:R0:W3:Y:S04]  /*10fe0*/  @!P0 LDG.E.U8 R198, desc[UR20][R126.64] ;  /* 0x000000147ec68981 */ /* 0x0000e8000c1e1100 */
[----:B------:R1:W-:Y:S01]  /*10ff0*/  STS.U8 [R123+UR9+0xe400], R196 ;  /* 0x00e400c47b007988 */ /* 0x0003e20008000009 */
[----:B0-----:R-:W-:Y:S02]  /*11000*/  @!P0 IMAD.MOV.U32 R126, RZ, RZ, R63 ;  /* 0x000000ffff7e8224 */ /* 0x001fe400078e003f */
[----:B------:R-:W-:Y:S01]  /*11010*/  @!P0 IMAD.MOV.U32 R127, RZ, RZ, R64 ;  /* 0x000000ffff7f8224 */ /* 0x000fe200078e0040 */
[----:B-1----:R-:W-:-:S04]  /*11020*/  PRMT R196, RZ, 0x7610, R196 ;  /* 0x00007610ffc47816 */ /* 0x002fc800000000c4 */
[----:B------:R0:W3:Y:S04]  /*11030*/  @!P0 LDG.E.U8 R197, desc[UR20][R126.64] ;  /* 0x000000147ec58981 */ /* 0x0000e8000c1e1100 */
[----:B--2---:R1:W-:Y:S01]  /*11040*/  STS.U8 [R123+UR9+0xe600], R195 ;  /* 0x00e600c37b007988 */ /* 0x0043e20008000009 */
        /* <DEDUP_REMOVED lines=99> */
[----:B---3--:R1:W-:Y:S01]  /*11680*/  STS.U8 [R124+UR9+0x8f00], R198 ;  /* 0x008f00c67c007988 */ /* 0x0083e20008000009 */
        /* <DEDUP_REMOVED lines=87> */
[----:B------:R-:W0:Y:S04]  /*11c00*/  LDL R127, [R1] ;  /* 0x00000000017f7983 */ /* 0x000e280000100800 */
[----:B------:R1:W-:Y:S02]  /*11c10*/  STS.U8 [R124+UR9+0xb100], R204 ;  /* 0x00b100cc7c007988 */ /* 0x0003e40008000009 */
[----:B-1----:R-:W-:Y:S01]  /*11c20*/  PRMT R204, RZ, 0x7610, R204 ;  /* 0x00007610ffcc7816 */ /* 0x002fe200000000cc */
[----:B0-----:R-:W-:-:S02]  /*11c30*/  @!P0 IMAD.MOV.U32 R126, RZ, RZ, R127 ;  /* 0x000000ffff7e8224 */ /* 0x001fc400078e007f */
        /* <DEDUP_REMOVED lines=129> */
[----:B------:R-:W5:Y:S01]  /*12450*/  @!P0 LDG.E.U8 R190, desc[UR20][R126.64] ;  /* 0x000000147ebe8981 */ /* 0x000f62000c1e1100 */
[----:B------:R-:W-:Y:S01]  /*12460*/  ULEA UR11, UR26, UR9, 0x3 ;  /* 0x000000091a0b7291 */ /* 0x000fe2000f8e18ff */
[----:B------:R-:W-:Y:S02]  /*12470*/  UMOV UR4, UR5 ;  /* 0x0000000500047c82 */ /* 0x000fe40008000000 */
[----:B------:R0:W-:Y:S01]  /*12480*/  STS.U8 [R124+UR9+0xd300], R189 ;  /* 0x00d300bd7c007988 */ /* 0x0001e20008000009 */
[----:B------:R-:W-:-:S03]  /*12490*/  UIADD3 UR11, UPT, UPT, UR11, 0x12000, URZ ;  /* 0x000120000b0b7890 */ /* 0x000fc6000fffe0ff */
[----:B------:R0:W-:Y:S04]  /*124a0*/  STS.U8 [R124+UR9+0xd500], R188 ;  /* 0x00d500bc7c007988 */ /* 0x0001e80008000009 */
        /* <DEDUP_REMOVED lines=9> */
[----:B---3--:R0:W-:Y:S04]  /*12540*/  STS.U8 [R124+UR9+0xe900], R199 ;  /* 0x00e900c77c007988 */ /* 0x0081e80008000009 */
[----:B------:R0:W-:Y:S04]  /*12550*/  STS.U8 [R124+UR9+0xeb00], R198 ;  /* 0x00eb00c67c007988 */ /* 0x0001e80008000009 */
[----:B--2---:R0:W-:Y:S04]  /*12560*/  STS.U8 [R124+UR9+0xed00], R197 ;  /* 0x00ed00c57c007988 */ /* 0x0041e80008000009 */
[----:B------:R0:W-:Y:S04]  /*12570*/  STS.U8 [R124+UR9+0xef00], R196 ;  /* 0x00ef00c47c007988 */ /* 0x0001e80008000009 */
[----:B----4-:R0:W-:Y:S04]  /*12580*/  STS.U8 [R124+UR9+0xf100], R195 ;  /* 0x00f100c37c007988 */ /* 0x0101e80008000009 */
[----:B-----5:R0:W-:Y:S04]  /*12590*/  STS.U8 [R124+UR9+0xf300], R194 ;  /* 0x00f300c27c007988 */ /* 0x0201e80008000009 */
[----:B------:R0:W-:Y:S04]  /*125a0*/  STS.U8 [R124+UR9+0xf500], R193 ;  /* 0x00f500c17c007988 */ /* 0x0001e80008000009 */
[----:B------:R0:W-:Y:S04]  /*125b0*/  STS.U8 [R124+UR9+0xf700], R192 ;  /* 0x00f700c07c007988 */ /* 0x0001e80008000009 */
[----:B------:R0:W-:Y:S04]  /*125c0*/  STS.U8 [R124+UR9+0xf900], R191 ;  /* 0x00f900bf7c007988 */ /* 0x0001e80008000009 */
[----:B------:R0:W-:Y:S04]  /*125d0*/  STS.U8 [R124+UR9+0xfb00], R208 ;  /* 0x00fb00d07c007988 */ /* 0x0001e80008000009 */
[----:B------:R0:W-:Y:S04]  /*125e0*/  STS.U8 [R124+UR9+0xfd00], R207 ;  /* 0x00fd00cf7c007988 */ /* 0x0001e80008000009 */
[----:B------:R0:W-:Y:S01]  /*125f0*/  STS.U8 [R124+UR9+0xff00], R190 ;  /* 0x00ff00be7c007988 */ /* 0x0001e20008000009 */
[----:B------:R1:W-:Y:S06]  /*12600*/  MEMBAR.ALL.CTA ;  /* 0x0000000000007992 */ /* 0x0003ec0000008000 */
[----:B-1----:R-:W1:Y:S02]  /*12610*/  FENCE.VIEW.ASYNC.S ;  /* 0x00000000000073c6 */ /* 0x002e640000000000 */
[----:B-1----:R-:W-:Y:S06]  /*12620*/  BAR.SYNC.DEFER_BLOCKING 0x0 ;  /* 0x0000000000007b1d */ /* 0x002fec0000010000 */
[----:B------:R-:W-:Y:S05]  /*12630*/  BRA.U UP1, `(.L_x_9) ;  /* 0x0000000101507547 */ /* 0x000fea000b800000 */
[----:B------:R-:W-:Y:S02]  /*12640*/  UIADD3 UR38, UPT, UPT, UR8, 0x100000, URZ ;  /* 0x0010000008267890 */ /* 0x000fe4000fffe0ff */
[----:B------:R-:W-:Y:S01]  /*12650*/  UIADD3 UR39, UPT, UPT, UR8, 0x100000, URZ ;  /* 0x0010000008277890 */ /* 0x000fe2000fffe0ff */
        /* <DEDUP_REMOVED lines=9> */
[----:B------:R1:W-:Y:S01]  /*126f0*/  UTCQMMA gdesc[UR12], gdesc[UR16], tmem[UR8], tmem[UR18], idesc[UR19], UPT ;  /* 0x00ff12100c0075ea */ /* 0x0003e2000b800308 */
[----:B------:R-:W-:Y:S01]  /*12700*/  UMOV UR42, 0x0 ;  /* 0x00000000002a7882 */ /* 0x000fe20000000000 */
[----:B------:R-:W-:Y:S01]  /*12710*/  UMOV UR43, 0x4408490 ;  /* 0x04408490002b7882 */ /* 0x000fe20000000000 */
[----:B------:R1:W-:Y:S01]  /*12720*/  UTCQMMA gdesc[UR14], gdesc[UR28], tmem[UR8], tmem[UR36], idesc[UR37], UPT ;  /* 0x00ff241c0e0075ea */ /* 0x0003e2000b800308 */
[----:B------:R-:W-:Y:S01]  /*12730*/  UMOV UR5, UR6 ;  /* 0x0000000600057c82 */ /* 0x000fe20008000000 */
[----:B------:R1:W-:Y:S01]  /*12740*/  UTCQMMA gdesc[UR12], gdesc[UR30], tmem[UR38], tmem[UR40], idesc[UR41], UPT ;  /* 0x00ff281e0c0075ea */ /* 0x0003e2000b800326 */
[----:B------:R1:W-:Y:S01]  /*12750*/  UTCQMMA gdesc[UR14], gdesc[UR32], tmem[UR39], tmem[UR42], idesc[UR43], UPT ;  /* 0x00ff2a200e0075ea */ /* 0x0003e2000b800327 */
[----:B------:R1:W-:Y:S01]  /*12760*/  UTCBAR [UR5], URZ ;  /* 0x000000ff050073e9 */ /* 0x0003e200080000ff */
[----:B------:R-:W-:Y:S01]  /*12770*/  NOP ;  /* 0x0000000000007918 */ /* 0x000fe20000000000 */
.L_x_9:
[----:B------:R-:W-:Y:S01]  /*12780*/  UIADD3 UR26, UPT, UPT, UR26, 0x1, URZ ;  /* 0x000000011a1a7890 */ /* 0x000fe2000fffe0ff */
[----:B------:R-:W-:Y:S01]  /*12790*/  IMAD.U32 R126, RZ, RZ, UR4 ;  /* 0x00000004ff7e7e24 */ /* 0x000fe2000f8e00ff */
[----:B------:R-:W-:Y:S02]  /*127a0*/  UIADD3 UR24, UPT, UPT, UR24, -0x1, URZ ;  /* 0xffffffff18187890 */ /* 0x000fe4000fffe0ff */
[----:B------:R-:W-:Y:S02]  /*127b0*/  UISETP.GT.AND UP2, UPT, UR26, 0x1, UPT ;  /* 0x000000011a00788c */ /* 0x000fe4000bf44270 */
[----:B------:R-:W-:Y:S02]  /*127c0*/  UIADD3 UR25, UPT, UPT, UR25, -0x40, URZ ;  /* 0xffffffc019197890 */ /* 0x000fe4000fffe0ff */
[----:B-1----:R-:W-:Y:S02]  /*127d0*/  USEL UR5, URZ, 0x1, !UP2 ;  /* 0x00000001ff057887 */ /* 0x002fe4000d000000 */
[----:B------:R-:W-:-:S02]  /*127e0*/  USEL UR26, UR26, URZ, !UP2 ;  /* 0x000000ff1a1a7287 */ /* 0x000fc4000d000000 */
[----:B------:R-:W-:Y:S02]  /*127f0*/  UISETP.NE.U32.AND UP2, UPT, UR24, URZ, UPT ;  /* 0x000000ff1800728c */ /* 0x000fe4000bf45070 */
[----:B------:R-:W-:-:S07]  /*12800*/  ULOP3.LUT UR5, UR4, UR5, URZ, 0x3c, !UPT ;  /* 0x0000000504057292 */ /* 0x000fce000f8e3cff */
[----:B------:R-:W-:Y:S05]  /*12810*/  BRA.U UP2, `(.L_x_10) ;  /* 0xffffffa902f47547 */ /* 0x000fea000b83ffff */
.L_x_7:
[----:B------:R-:W1:Y:S01]  /*12820*/  S2R R127, SR_TID.X ;  /* 0x00000000007f7919 */ /* 0x000e620000002100 */
[----:B------:R-:W-:Y:S01]  /*12830*/  UISETP.GE.AND UP1, UPT, UR27, 0x40, UPT ;  /* 0x000000401b00788c */ /* 0x000fe2000bf26270 */
[C---:B-1---5:R-:W-:Y:S02]  /*12840*/  IMAD.SHL.U32 R2, R127.reuse, 0x200, RZ ;  /* 0x000002007f027824 */ /* 0x062fe400078e00ff */
[----:B------:R-:W-:-:S03]  /*12850*/  IMAD.SHL.U32 R132, R127, 0x10, RZ ;  /* 0x000000107f847824 */ /* 0x000fc600078e00ff */
[----:B------:R-:W-:Y:S02]  /*12860*/  LOP3.LUT R3, R2, 0x2000, RZ, 0xc0, !PT ;  /* 0x0000200002037812 */ /* 0x000fe400078ec0ff */
[----:B------:R-:W-:-:S03]  /*12870*/  LOP3.LUT R2, R127, 0x80, RZ, 0xc0, !PT ;  /* 0x000000807f027812 */ /* 0x000fc600078ec0ff */
[----:B------:R-:W-:Y:S02]  /*12880*/  VIADD R5, R3, UR9 ;  /* 0x0000000903057c36 */ /* 0x000fe40008000000 */
[----:B------:R-:W-:Y:S02]  /*12890*/  IMAD.SHL.U32 R3, R127, 0x8, RZ ;  /* 0x000000087f037824 */ /* 0x000fe400078e00ff */
[----:B------:R-:W-:Y:S01]  /*128a0*/  IMAD R5, R2, 0x20, R5 ;  /* 0x0000002002057824 */ /* 0x000fe200078e0205 */
[----:B------:R-:W-:Y:S02]  /*128b0*/  LOP3.LUT R2, R132, 0xf0, RZ, 0xc0, !PT ;  /* 0x000000f084027812 */ /* 0x000fe400078ec0ff */
[----:B------:R-:W-:Y:S01]  /*128c0*/  LOP3.LUT R3, R3, 0x300, RZ, 0xc0, !PT ;  /* 0x0000030003037812 */ /* 0x000fe200078ec0ff */
[----:B------:R-:W-:Y:S06]  /*128d0*/  BRA.U !UP1, `(.L_x_11) ;  /* 0x0000000109107547 */ /* 0x000fec000b800000 */
[----:B------:R-:W-:-:S06]  /*128e0*/  USHF.L.U32 UR4, UR4, 0x1f, URZ ;  /* 0x0000001f04047899 */ /* 0x000fcc00080006ff */
[----:B------:R-:W-:-:S04]  /*128f0*/  IMAD.U32 R4, RZ, RZ, UR4 ;  /* 0x00000004ff047e24 */ /* 0x000fc8000f8e00ff */
[----:B------:R-:W1:Y:S02]  /*12900*/  SYNCS.PHASECHK.TRANS64.TRYWAIT P0, [UR11], R4 ;  /* 0x00000004ff0075a7 */ /* 0x000e64000800110b */
[----:B-1----:R-:W-:Y:S05]  /*12910*/  @!P0 BRA `(.L_x_12) ;  /* 0x00000058007c8947 */ /* 0x002fea0003800000 */
.L_x_11:
[----:B------:R-:W2:Y:S01]  /*12920*/  LDL.LU R133, [R1+0x218] ;  /* 0x0002180001857983 */ /* 0x000ea20000300800 */
[----:B------:R-:W-:Y:S01]  /*12930*/  IADD3 R2, PT, PT, R3, R5, R2 ;  /* 0x0000000503027210 */ /* 0x000fe20007ffe002 */
[----:B------:R-:W1:Y:S02]  /*12940*/  LDCU.128 UR12, c[0x0][0x390] ;  /* 0x00007200ff0c77ac */ /* 0x000e640008000c00 */
[----:B------:R-:W1:Y:S01]  /*12950*/  LDL.LU R135, [R1+0x1f4] ;  /* 0x0001f40001877983 */ /* 0x000e620000300800 */
[----:B------:R-:W3:Y:S01]  /*12960*/  LDCU UR4, c[0x0][0x3b4] ;  /* 0x00007680ff0477ac */ /* 0x000ee20008000800 */
[----:B------:R-:W-:Y:S06]  /*12970*/  BAR.SYNC.DEFER_BLOCKING 0x0 ;  /* 0x0000000000007b1d */ /* 0x000fec0000010000 */
[----:B------:R-:W4:Y:S01]  /*12980*/  LDCU UR5, c[0x0][0x39c] ;  /* 0x00007380ff0577ac */ /* 0x000f220008000800 */
[----:B------:R-:W5:Y:S01]  /*12990*/  LDL.LU R134, [R1+0x210] ;  /* 0x0002100001867983 */ /* 0x000f620000300800 */
[----:B------:R-:W0:Y:S01]  /*129a0*/  LDCU UR6, c[0x0][0x39c] ;  /* 0x00007380ff0677ac */ /* 0x000e220008000800 */
[----:B------:R-:W0:Y:S01]  /*129b0*/  LDCU UR7, c[0x0][0x39c] ;  /* 0x00007380ff0777ac */ /* 0x000e220008000800 */
[----:B------:R-:W0:Y:S02]  /*129c0*/  @!P2 SYNCS.CCTL.IV [UR9+0x12000] ;  /* 0x01200000ff00a9b1 */ /* 0x000e240008000009 */
[----:B0-----:R-:W-:Y:S06]  /*129d0*/  BAR.SYNC.DEFER_BLOCKING 0x0 ;  /* 0x0000000000007b1d */ /* 0x001fec0000010000 */
[----:B------:R-:W0:Y:S01]  /*129e0*/  LDTM.x128 R4, tmem[UR10] ;  /* 0x0000000a000479ee */ /* 0x000e2200083c0000 */
[----:B------:R-:W1:Y:S01]  /*129f0*/  @!P2 SYNCS.CCTL.IV [UR9+0x12008] ;  /* 0x01200800ff00a9b1 */ /* 0x000e620008000009 */
[----:B------:R-:W-:Y:S01]  /*12a00*/  NOP ;  /* 0x0000000000007918 */ /* 0x000fe20000000000 */
[----:B0-----:R-:W-:-:S02]  /*12a10*/  F2FP.SATFINITE.E5M2.F32.PACK_AB_MERGE_C R4, R5, R4, RZ ;  /* 0x000000040504723e */ /* 0x001fc400048060ff */
[----:B------:R-:W-:Y:S02]  /*12a20*/  F2FP.SATFINITE.E5M2.F32.PACK_AB_MERGE_C R8, R9, R8, RZ ;  /* 0x000000080908723e */ /* 0x000fe400048060ff */
[----:B------:R-:W-:Y:S02]  /*12a30*/  F2FP.SATFINITE.E5M2.F32.PACK_AB_MERGE_C R12, R13, R12, RZ ;  /* 0x0000000c0d0c723e */ /* 0x000fe400048060ff */
[----:B------:R-:W-:Y:S02]  /*12a40*/  F2FP.SATFINITE.E5M2.F32.PACK_AB_MERGE_C R20, R21, R20, RZ ;  /* 0x000000141514723e */ /* 0x000fe400048060ff */
[----:B------:R-:W-:Y:S02]  /*12a50*/  F2FP.SATFINITE.E5M2.F32.PACK_AB_MERGE_C R24, R25, R24, RZ ;  /* 0x000000181918723e */ /* 0x000fe400048060ff */
[----:B------:R-:W-:Y:S02]  /*12a60*/  F2FP.SATFINITE.E5M2.F32.PACK_AB_MERGE_C R28, R29, R28, RZ ;  /* 0x0000001c1d1c723e */ /* 0x000fe400048060ff */
[----:B------:R-:W-:-:S02]  /*12a70*/  F2FP.SATFINITE.E5M2.F32.PACK_AB_MERGE_C R36, R37, R36, RZ ;  /* 0x000000242524723e */ /* 0x000fc400048060ff */
[----:B------:R-:W-:Y:S02]  /*12a80*/  F2FP.SATFINITE.E5M2.F32.PACK_AB_MERGE_C R40, R41, R40, RZ ;  /* 0x000000282928723e */ /* 0x000fe400048060ff */
[----:B------:R-:W-:Y:S02]  /*12a90*/  F2FP.SATFINITE.E5M2.F32.PACK_AB_MERGE_C R44, R45, R44, RZ ;  /* 0x0000002c2d2c723e */ /* 0x000fe400048060ff */
[----:B------:R-:W-:Y:S02]  /*12aa0*/  F2FP.SATFINITE.E5M2.F32.PACK_AB_MERGE_C R6, R7, R6, RZ ;  /* 0x000000060706723e */ /* 0x000fe400048060ff */
[----:B------:R-:W-:Y:S02]  /*12ab0*/  F2FP.SATFINITE.E5M2.F32.PACK_AB_MERGE_C R10, R11, R10, RZ ;  /* 0x0000000a0b0a723e */ /* 0x000fe400048060ff */
[----:B------:R-:W-:Y:S02]  /*12ac0*/  LOP3.LUT R4, R4, 0xffff, RZ, 0xc0, !PT ;  /* 0x0000ffff04047812 */ /* 0x000fe400078ec0ff */
[----:B------:R-:W-:-:S02]  /*12ad0*/  LOP3.LUT R5, R8, 0xffff, RZ, 0xc0, !PT ;  /* 0x0000ffff08057812 */ /* 0x000fc400078ec0ff */
[----:B------:R-:W-:Y:S02]  /*12ae0*/  LOP3.LUT R12, R12, 0xffff, RZ, 0xc0, !PT ;  /* 0x0000ffff0c0c7812 */ /* 0x000fe400078ec0ff */
[----:B------:R-:W-:Y:S02]  /*12af0*/  LOP3.LUT R20, R20, 0xffff, RZ, 0xc0, !PT ;  /* 0x0000ffff14147812 */ /* 0x000fe400078ec0ff */
[----:B------:R-:W-:Y:S02]  /*12b00*/  LOP3.LUT R9, R24, 0xffff, RZ, 0xc0, !PT ;  /* 0x0000ffff18097812 */ /* 0x000fe400078ec0ff */
[----:B------:R-:W-:Y:S02]  /*12b10*/  LOP3.LUT R7, R28, 0xffff, RZ, 0xc0, !PT ;  /* 0x0000ffff1c077812 */ /* 0x000fe400078ec0ff */
[----:B------:R-:W-:Y:S02]  /*12b20*/  F2FP.SATFINITE.E5M2.F32.PACK_AB_MERGE_C R14, R15, R14, RZ ;  /* 0x0000000e0f0e723e */ /* 0x000fe400048060ff */
[----:B------:R-:W-:-:S02]  /*12b30*/  F2FP.SATFINITE.E5M2.F32.PACK_AB_MERGE_C R52, R53, R52, RZ ;  /* 0x000000343534723e */ /* 0x000fc400048060ff */
[----:B------:R-:W-:Y:S02]  /*12b40*/  F2FP.SATFINITE.E5M2.F32.PACK_AB_MERGE_C R56, R57, R56, RZ ;  /* 0x000000383938723e */ /* 0x000fe400048060ff */
[----:B------:R-:W-:Y:S02]  /*12b50*/  F2FP.SATFINITE.E5M2.F32.PACK_AB_MERGE_C R60, R61, R60, RZ ;  /* 0x0000003c3d3c723e */ /* 0x000fe400048060ff */
[----:B------:R-:W-:Y:S02]  /*12b60*/  LOP3.LUT R36, R36, 0xffff, RZ, 0xc0, !PT ;  /* 0x0000ffff24247812 */ /* 0x000fe400078ec0ff */
[----:B------:R-:W-:Y:S02]  /*12b70*/  LOP3.LUT R44, R44, 0xffff, RZ, 0xc0, !PT ;  /* 0x0000ffff2c2c7812 */ /* 0x000fe400078ec0ff */
[----:B------:R-:W-:Y:S02]  /*12b80*/  LOP3.LUT R11, R40, 0xffff, RZ, 0xc0, !PT ;  /* 0x0000ffff280b7812 */ /* 0x000fe400078ec0ff */
[----:B------:R-:W-:-:S02]  /*12b90*/  F2FP.SATFINITE.E5M2.F32.PACK_AB_MERGE_C R22, R23, R22, RZ ;  /* 0x000000161716723e */ /* 0x000fc400048060ff */
[----:B------:R-:W-:Y:S02]  /*12ba0*/  F2FP.SATFINITE.E5M2.F32.PACK_AB_MERGE_C R26, R27, R26, RZ ;  /* 0x0000001a1b1a723e */ /* 0x000fe400048060ff */
[----:B------:R-:W-:Y:S02]  /*12bb0*/  F2FP.SATFINITE.E5M2.F32.PACK_AB_MERGE_C R30, R31, R30, RZ ;  /* 0x0000001e1f1e723e */ /* 0x000fe400048060ff */
[----:B------:R-:W-:Y:S02]  /*12bc0*/  F2FP.SATFINITE.E5M2.F32.PACK_AB_MERGE_C R16, R17, R16, RZ ;  /* 0x000000101110723e */ /* 0x000fe400048060ff */
[----:B------:R-:W-:Y:S02]  /*12bd0*/  PRMT R15, R12, 0x3340, R1 ;  /* 0x000033400c0f7816 */ /* 0x000fe40000000001 */
[----:B------:R-:W-:Y:S02]  /*12be0*/  PRMT R13, R7, 0x3340, R0 ;  /* 0x00003340070d7816 */ /* 0x000fe40000000000 */
[----:B------:R-:W-:-:S02]  /*12bf0*/  PRMT R8, R4, 0x3340, R5 ;  /* 0x0000334004087816 */ /* 0x000fc40000000005 */
[----:B------:R-:W-:Y:S02]  /*12c00*/  PRMT R24, R20, 0x3340, R9 ;  /* 0x0000334014187816 */ /* 0x000fe40000000009 */
[----:B------:R-:W-:Y:S02]  /*12c10*/  F2FP.SATFINITE.E5M2.F32.PACK_AB_MERGE_C R18, R19, R18, RZ ;  /* 0x000000121312723e */ /* 0x000fe400048060ff */
[----:B------:R-:W-:Y:S02]  /*12c20*/  PRMT R3, R44, 0x3340, R1 ;  /* 0x000033402c037816 */ /* 0x000fe40000000001 */
[----:B------:R-:W-:Y:S02]  /*12c30*/  PRMT R28, R36, 0x3340, R11 ;  /* 0x00003340241c7816 */ /* 0x000fe4000000000b */
        /* <DEDUP_REMOVED lines=9> */
[----:B------:R-:W-:Y:S02]  /*12cd0*/  LOP3.LUT R22, R22, 0xffff, RZ, 0xc0, !PT ;  /* 0x0000ffff16167812 */ /* 0x000fe400078ec0ff */
[----:B------:R-:W-:Y:S02]  /*12ce0*/  LOP3.LUT R19, R26, 0xffff, RZ, 0xc0, !PT ;  /* 0x0000ffff1a137812 */ /* 0x000fe400078ec0ff */
[----:B------:R-:W-:Y:S02]  /*12cf0*/  LOP3.LUT R10, R30, 0xffff, RZ, 0xc0, !PT ;  /* 0x0000ffff1e0a7812 */ /* 0x000fe400078ec0ff */
[----:B------:R-:W-:Y:S02]  /*12d00*/  F2FP.SATFINITE.E5M2.F32.PACK_AB_MERGE_C R84, R85, R84, RZ ;  /* 0x000000545554723e */ /* 0x000fe400048060ff */
[----:B------:R-:W-:-:S02]  /*12d10*/  F2FP.SATFINITE.E5M2.F32.PACK_AB_MERGE_C R88, R89, R88, RZ ;  /* 0x000000585958723e */ /* 0x000fc400048060ff */
[----:B------:R-:W-:Y:S02]  /*12d20*/  F2FP.SATFINITE.E5M2.F32.PACK_AB_MERGE_C R92, R93, R92, RZ ;  /* 0x0000005c5d5c723e */ /* 0x000fe400048060ff */
[----:B------:R-:W-:Y:S02]  /*12d30*/  PRMT R15, R8, 0x5410, R15 ;  /* 0x00005410080f7816 */ /* 0x000fe4000000000f */
[----:B------:R-:W-:Y:S02]  /*12d40*/  PRMT R13, R24, 0x5410, R13 ;  /* 0x00005410180d7816 */ /* 0x000fe4000000000d */
[----:B------:R-:W-:Y:S02]  /*12d50*/  F2FP.SATFINITE.E5M2.F32.PACK_AB_MERGE_C R38, R39, R38, RZ ;  /* 0x000000262726723e */ /* 0x000fe400048060ff */
[----:B------:R-:W-:Y:S02]  /*12d60*/  F2FP.SATFINITE.E5M2.F32.PACK_AB_MERGE_C R42, R43, R42, RZ ;  /* 0x0000002a2b2a723e */ /* 0x000fe400048060ff */
[----:B------:R-:W-:-:S02]  /*12d70*/  F2FP.SATFINITE.E5M2.F32.PACK_AB_MERGE_C R46, R47, R46, RZ ;  /* 0x0000002e2f2e723e */ /* 0x000fc400048060ff */
[----:B------:R-:W-:Y:S02]  /*12d80*/  PRMT R8, R28, 0x5410, R3 ;  /* 0x000054101c087816 */ /* 0x000fe40000000003 */
[--C-:B------:R-:W-:Y:S02]  /*12d90*/  PRMT R31, R60, 0x3340, R1.reuse ;  /* 0x000033403c1f7816 */ /* 0x100fe40000000001 */
[----:B------:R-:W-:Y:S02]  /*12da0*/  PRMT R25, R14, 0x3340, R1 ;  /* 0x000033400e197816 */ /* 0x000fe40000000001 */
[----:B------:R-:W-:Y:S02]  /*12db0*/  PRMT R24, R52, 0x3340, R37 ;  /* 0x0000334034187816 */ /* 0x000fe40000000025 */
[----:B------:R-:W-:Y:S02]  /*12dc0*/  PRMT R26, R6, 0x3340, R17 ;  /* 0x00003340061a7816 */ /* 0x000fe40000000011 */
[----:B------:R-:W-:-:S02]  /*12dd0*/  PRMT R3, R10, 0x3340, R1 ;  /* 0x000033400a037816 */ /* 0x000fc40000000001 */
[----:B------:R-:W-:Y:S02]  /*12de0*/  PRMT R28, R22, 0x3340, R19 ;  /* 0x00003340161c7816 */ /* 0x000fe40000000013 */
[----:B------:R-:W-:Y:S02]  /*12df0*/  LOP3.LUT R68, R68, 0xffff, RZ, 0xc0, !PT ;  /* 0x0000ffff44447812 */ /* 0x000fe400078ec0ff */
[----:B------:R-:W-:Y:S02]  /*12e00*/  LOP3.LUT R41, R72, 0xffff, RZ, 0xc0, !PT ;  /* 0x0000ffff48297812 */ /* 0x000fe400078ec0ff */
[----:B------:R-:W-:Y:S02]  /*12e10*/  LOP3.LUT R76, R76, 0xffff, RZ, 0xc0, !PT ;  /* 0x0000ffff4c4c7812 */ /* 0x000fe400078ec0ff */
[----:B------:R-:W-:Y:S02]  /*12e20*/  LOP3.LUT R84, R84, 0xffff, RZ, 0xc0, !PT ;  /* 0x0000ffff54547812 */ /* 0x000fe400078ec0ff */
[----:B------:R-:W-:-:S02]  /*12e30*/  LOP3.LUT R45, R88, 0xffff, RZ, 0xc0, !PT ;  /* 0x0000ffff582d7812 */ /* 0x000fc400078ec0ff */
[----:B------:R-:W-:Y:S02]  /*12e40*/  LOP3.LUT R92, R92, 0xffff, RZ, 0xc0, !PT ;  /* 0x0000ffff5c5c7812 */ /* 0x000fe400078ec0ff */
[----:B------:R-:W-:Y:S02]  /*12e50*/  F2FP.SATFINITE.E5M2.F32.PACK_AB_MERGE_C R86, R87, R86, RZ ;  /* 0x000000565756723e */ /* 0x000fe400048060ff */
[----:B------:R-:W-:Y:S02]  /*12e60*/  F2FP.SATFINITE.E5M2.F32.PACK_AB_MERGE_C R90, R91, R90, RZ ;  /* 0x0000005a5b5a723e */ /* 0x000fe400048060ff */
[----:B------:R-:W-:Y:S02]  /*12e70*/  F2FP.SATFINITE.E5M2.F32.PACK_AB_MERGE_C R94, R95, R94, RZ ;  /* 0x0000005e5f5e723e */ /* 0x000fe400048060ff */
[----:B------:R-:W-:Y:S02]  /*12e80*/  F2FP.SATFINITE.E5M2.F32.PACK_AB_MERGE_C R54, R55, R54, RZ ;  /* 0x000000363736723e */ /* 0x000fe400048060ff */
[----:B------:R-:W-:-:S02]  /*12e90*/  F2FP.SATFINITE.E5M2.F32.PACK_AB_MERGE_C R58, R59, R58, RZ ;  /* 0x0000003a3b3a723e */ /* 0x000fc400048060ff */
[----:B------:R-:W-:Y:S02]  /*12ea0*/  F2FP.SATFINITE.E5M2.F32.PACK_AB_MERGE_C R62, R63, R62, RZ ;  /* 0x0000003e3f3e723e */ /* 0x000fe400048060ff */
[----:B------:R-:W-:Y:S02]  /*12eb0*/  LOP3.LUT R38, R38, 0xffff, RZ, 0xc0, !PT ;  /* 0x0000ffff26267812 */ /* 0x000fe400078ec0ff */
[----:B------:R-:W-:Y:S02]  /*12ec0*/  LOP3.LUT R27, R42, 0xffff, RZ, 0xc0, !PT ;  /* 0x0000ffff2a1b7812 */ /* 0x000fe400078ec0ff */
[----:B------:R-:W-:Y:S02]  /*12ed0*/  LOP3.LUT R46, R46, 0xffff, RZ, 0xc0, !PT ;  /* 0x0000ffff2e2e7812 */ /* 0x000fe400078ec0ff */
[----:B------:R-:W-:Y:S02]  /*12ee0*/  PRMT R31, R24, 0x5410, R31 ;  /* 0x00005410181f7816 */ /* 0x000fe4000000001f */
[----:B------:R-:W-:-:S02]  /*12ef0*/  PRMT R25, R26, 0x5410, R25 ;  /* 0x000054101a197816 */ /* 0x000fc40000000019 */
[----:B------:R-:W-:Y:S02]  /*12f00*/  F2FP.SATFINITE.E5M2.F32.PACK_AB_MERGE_C R70, R71, R70, RZ ;  /* 0x000000464746723e */ /* 0x000fe400048060ff */
[----:B------:R-:W-:Y:S02]  /*12f10*/  F2FP.SATFINITE.E5M2.F32.PACK_AB_MERGE_C R74, R75, R74, RZ ;  /* 0x0000004a4b4a723e */ /* 0x000fe400048060ff */
[----:B------:R-:W-:Y:S02]  /*12f20*/  F2FP.SATFINITE.E5M2.F32.PACK_AB_MERGE_C R78, R79, R78, RZ ;  /* 0x0000004e4f4e723e */ /* 0x000fe400048060ff */
[----:B------:R-:W-:Y:S02]  /*12f30*/  F2FP.SATFINITE.E5M2.F32.PACK_AB_MERGE_C R100, R101, R100, RZ ;  /* 0x000000646564723e */ /* 0x000fe400048060ff */
[----:B------:R-:W-:Y:S02]  /*12f40*/  F2FP.SATFINITE.E5M2.F32.PACK_AB_MERGE_C R104, R105, R104, RZ ;  /* 0x000000686968723e */ /* 0x000fe400048060ff */
[----:B------:R-:W-:-:S02]  /*12f50*/  F2FP.SATFINITE.E5M2.F32.PACK_AB_MERGE_C R108, R109, R108, RZ ;  /* 0x0000006c6d6c723e */ /* 0x000fc400048060ff */
[----:B------:R-:W-:Y:S02]  /*12f60*/  PRMT R24, R28, 0x5410, R3 ;  /* 0x000054101c187816 */ /* 0x000fe40000000003 */
[----:B------:R-:W-:Y:S02]  /*12f70*/  PRMT R26, R76, 0x3340, R1 ;  /* 0x000033404c1a7816 */ /* 0x000fe40000000001 */
[----:B------:R-:W-:Y:S02]  /*12f80*/  PRMT R21, R68, 0x3340, R41 ;  /* 0x0000334044157816 */ /* 0x000fe40000000029 */
[----:B------:R-:W-:Y:S02]  /*12f90*/  F2FP.SATFINITE.E5M2.F32.PACK_AB_MERGE_C R102, R103, R102, RZ ;  /* 0x000000666766723e */ /* 0x000fe400048060ff */
[----:B------:R-:W-:Y:S02]  /*12fa0*/  F2FP.SATFINITE.E5M2.F32.PACK_AB_MERGE_C R106, R107, R106, RZ ;  /* 0x0000006a6b6a723e */ /* 0x000fe400048060ff */
[----:B------:R-:W-:-:S02]  /*12fb0*/  F2FP.SATFINITE.E5M2.F32.PACK_AB_MERGE_C R110, R111, R110, RZ ;  /* 0x0000006e6f6e723e */ /* 0x000fc400048060ff */
[----:B------:R-:W-:Y:S02]  /*12fc0*/  PRMT R28, R92, 0x3340, R1 ;  /* 0x000033405c1c7816 */ /* 0x000fe40000000001 */
[----:B------:R-:W-:Y:S02]  /*12fd0*/  PRMT R29, R84, 0x3340, R45 ;  /* 0x00003340541d7816 */ /* 0x000fe4000000002d */
[----:B------:R-:W-:Y:S02]  /*12fe0*/  LOP3.LUT R86, R86, 0xffff, RZ, 0xc0, !PT ;  /* 0x0000ffff56567812 */ /* 0x000fe400078ec0ff */
[----:B------:R-:W-:Y:S02]  /*12ff0*/  LOP3.LUT R47, R90, 0xffff, RZ, 0xc0, !PT ;  /* 0x0000ffff5a2f7812 */ /* 0x000fe400078ec0ff */
[----:B------:R-:W-:Y:S02]  /*13000*/  LOP3.LUT R94, R94, 0xffff, RZ, 0xc0, !PT ;  /* 0x0000ffff5e5e7812 */ /* 0x000fe400078ec0ff */
[----:B------:R-:W-:-:S02]  /*13010*/  SHF.R.U32.HI R4, RZ, 0x8, R4 ;  /* 0x00000008ff047819 */ /* 0x000fc40000011604 */
[----:B------:R-:W-:Y:S02]  /*13020*/  SHF.R.U32.HI R5, RZ, 0x8, R5 ;  /* 0x00000008ff057819 */ /* 0x000fe40000011605 */
[----:B------:R-:W-:Y:S02]  /*13030*/  F2FP.SATFINITE.E5M2.F32.PACK_AB_MERGE_C R48, R49, R48, RZ ;  /* 0x000000303130723e */ /* 0x000fe400048060ff */
[----:B------:R-:W-:Y:S02]  /*13040*/  PRMT R23, R46, 0x3340, R1 ;  /* 0x000033402e177816 */ /* 0x000fe40000000001 */
[----:B------:R-:W-:Y:S02]  /*13050*/  PRMT R30, R38, 0x3340, R27 ;  /* 0x00003340261e7816 */ /* 0x000fe4000000001b */
[----:B------:R-:W-:Y:S02]  /*13060*/  LOP3.LUT R54, R54, 0xffff, RZ, 0xc0, !PT ;  /* 0x0000ffff36367812 */ /* 0x000fe400078ec0ff */
[----:B------:R-:W-:-:S02]  /*13070*/  LOP3.LUT R39, R58, 0xffff, RZ, 0xc0, !PT ;  /* 0x0000ffff3a277812 */ /* 0x000fc400078ec0ff */
[----:B------:R-:W-:Y:S02]  /*13080*/  LOP3.LUT R62, R62, 0xffff, RZ, 0xc0, !PT ;  /* 0x0000ffff3e3e7812 */ /* 0x000fe400078ec0ff */
[----:B------:R-:W-:Y:S02]  /*13090*/  F2FP.SATFINITE.E5M2.F32.PACK_AB_MERGE_C R50, R51, R50, RZ ;  /* 0x000000323332723e */ /* 0x000fe400048060ff */
[----:B------:R-:W-:Y:S02]  /*130a0*/  LOP3.LUT R70, R70, 0xffff, RZ, 0xc0, !PT ;  /* 0x0000ffff46467812 */ /* 0x000fe400078ec0ff */
[----:B------:R-:W-:Y:S02]  /*130b0*/  LOP3.LUT R43, R74, 0xffff, RZ, 0xc0, !PT ;  /* 0x0000ffff4a2b7812 */ /* 0x000fe400078ec0ff */
[----:B------:R-:W-:Y:S02]  /*130c0*/  LOP3.LUT R78, R78, 0xffff, RZ, 0xc0, !PT ;  /* 0x0000ffff4e4e7812 */ /* 0x000fe400078ec0ff */
[----:B------:R-:W-:-:S02]  /*130d0*/  PRMT R26, R21, 0x5410, R26 ;  /* 0x00005410151a7816 */ /* 0x000fc4000000001a */
[----:B------:R-:W-:Y:S02]  /*130e0*/  LOP3.LUT R100, R100, 0xffff, RZ, 0xc0, !PT ;  /* 0x0000ffff64647812 */ /* 0x000fe400078ec0ff */
[----:B------:R-:W-:Y:S02]  /*130f0*/  LOP3.LUT R49, R104, 0xffff, RZ, 0xc0, !PT ;  /* 0x0000ffff68317812 */ /* 0x000fe400078ec0ff */
[----:B------:R-:W-:Y:S02]  /*13100*/  LOP3.LUT R108, R108, 0xffff, RZ, 0xc0, !PT ;  /* 0x0000ffff6c6c7812 */ /* 0x000fe400078ec0ff */
[----:B------:R-:W-:Y:S02]  /*13110*/  F2FP.SATFINITE.E5M2.F32.PACK_AB_MERGE_C R116, R117, R116, RZ ;  /* 0x000000747574723e */ /* 0x000fe400048060ff */
[----:B------:R-:W-:Y:S02]  /*13120*/  F2FP.SATFINITE.E5M2.F32.PACK_AB_MERGE_C R120, R121, R120, RZ ;  /* 0x000000787978723e */ /* 0x000fe400048060ff */
[----:B------:R-:W-:-:S02]  /*13130*/  F2FP.SATFINITE.E5M2.F32.PACK_AB_MERGE_C R124, R125, R124, RZ ;  /* 0x0000007c7d7c723e */ /* 0x000fc400048060ff */
[----:B------:R-:W-:Y:S02]  /*13140*/  PRMT R21, R29, 0x5410, R28 ;  /* 0x000054101d157816 */ /* 0x000fe4000000001c */
[----:B------:R-:W-:Y:S02]  /*13150*/  LOP3.LUT R102, R102, 0xffff, RZ, 0xc0, !PT ;  /* 0x0000ffff66667812 */ /* 0x000fe400078ec0ff */
[----:B------:R-:W-:Y:S02]  /*13160*/  LOP3.LUT R51, R106, 0xffff, RZ, 0xc0, !PT ;  /* 0x0000ffff6a337812 */ /* 0x000fe400078ec0ff */
[----:B------:R-:W-:Y:S02]  /*13170*/  LOP3.LUT R110, R110, 0xffff, RZ, 0xc0, !PT ;  /* 0x0000ffff6e6e7812 */ /* 0x000fe400078ec0ff */
[----:B------:R-:W-:Y:S02]  /*13180*/  SHF.R.U32.HI R12, RZ, 0x8, R12 ;  /* 0x00000008ff0c7819 */ /* 0x000fe4000001160c */
[----:B------:R-:W-:-:S02]  /*13190*/  PRMT R29, R94, 0x3340, R1 ;  /* 0x000033405e1d7816 */ /* 0x000fc40000000001 */
[----:B------:R-:W-:Y:S02]  /*131a0*/  PRMT R42, R86, 0x3340, R47 ;  /* 0x00003340562a7816 */ /* 0x000fe4000000002f */
[----:B------:R-:W-:Y:S02]  /*131b0*/  SHF.R.U32.HI R20, RZ, 0x8, R20 ;  /* 0x00000008ff147819 */ /* 0x000fe40000011614 */
[----:B------:R-:W-:Y:S02]  /*131c0*/  SHF.R.U32.HI R9, RZ, 0x8, R9 ;  /* 0x00000008ff097819 */ /* 0x000fe40000011609 */
[----:B------:R-:W-:Y:S02]  /*131d0*/  LOP3.LUT R4, R4, 0xffff, RZ, 0xc0, !PT ;  /* 0x0000ffff04047812 */ /* 0x000fe400078ec0ff */
[----:B------:R-:W-:Y:S02]  /*131e0*/  LOP3.LUT R5, R5, 0xffff, RZ, 0xc0, !PT ;  /* 0x0000ffff05057812 */ /* 0x000fe400078ec0ff */
[----:B------:R-:W-:-:S02]  /*131f0*/  F2FP.SATFINITE.E5M2.F32.PACK_AB_MERGE_C R32, R33, R32, RZ ;  /* 0x000000202120723e */ /* 0x000fc400048060ff */
[----:B------:R-:W-:Y:S02]  /*13200*/  F2FP.SATFINITE.E5M2.F32.PACK_AB_MERGE_C R34, R35, R34, RZ ;  /* 0x000000222322723e */ /* 0x000fe400048060ff */
[----:B------:R-:W-:Y:S02]  /*13210*/  PRMT R23, R30, 0x5410, R23 ;  /* 0x000054101e177816 */ /* 0x000fe40000000017 */
[----:B------:R-:W-:Y:S02]  /*13220*/  PRMT R40, R62, 0x3340, R1 ;  /* 0x000033403e287816 */ /* 0x000fe40000000001 */
[----:B------:R-:W-:Y:S02]  /*13230*/  PRMT R3, R54, 0x3340, R39 ;  /* 0x0000334036037816 */ /* 0x000fe40000000027 */
[----:B------:R-:W-:Y:S02]  /*13240*/  SHF.R.U32.HI R7, RZ, 0x8, R7 ;  /* 0x00000008ff077819 */ /* 0x000fe40000011607 */
[----:B------:R-:W-:-:S02]  /*13250*/  SHF.R.U32.HI R52, RZ, 0x8, R52 ;  /* 0x00000008ff347819 */ /* 0x000fc40000011634 */
[----:B------:R-:W-:Y:S02]  /*13260*/  SHF.R.U32.HI R37, RZ, 0x8, R37 ;  /* 0x00000008ff257819 */ /* 0x000fe40000011625 */
[----:B------:R-:W-:Y:S02]  /*13270*/  PRMT R30, R78, 0x3340, R1 ;  /* 0x000033404e1e7816 */ /* 0x000fe40000000001 */
[----:B------:R-:W-:Y:S02]  /*13280*/  PRMT R33, R70, 0x3340, R43 ;  /* 0x0000334046217816 */ /* 0x000fe4000000002b */
[----:B------:R-:W-:Y:S02]  /*13290*/  PRMT R35, R108, 0x3340, R1 ;  /* 0x000033406c237816 */ /* 0x000fe40000000001 */
[----:B------:R-:W-:Y:S02]  /*132a0*/  PRMT R28, R100, 0x3340, R49 ;  /* 0x00003340641c7816 */ /* 0x000fe40000000031 */
[----:B------:R-:W-:-:S02]  /*132b0*/  LOP3.LUT R116, R116, 0xffff, RZ, 0xc0, !PT ;  /* 0x0000ffff74747812 */ /* 0x000fc400078ec0ff */
[----:B------:R-:W-:Y:S02]  /*132c0*/  LOP3.LUT R53, R120, 0xffff, RZ, 0xc0, !PT ;  /* 0x0000ffff78357812 */ /* 0x000fe400078ec0ff */
[----:B------:R-:W-:Y:S02]  /*132d0*/  LOP3.LUT R124, R124, 0xffff, RZ, 0xc0, !PT ;  /* 0x0000ffff7c7c7812 */ /* 0x000fe400078ec0ff */
[----:B------:R-:W-:Y:S02]  /*132e0*/  PRMT R55, R110, 0x3340, R1 ;  /* 0x000033406e377816 */ /* 0x000fe40000000001 */
[----:B------:R-:W-:Y:S02]  /*132f0*/  PRMT R56, R102, 0x3340, R51 ;  /* 0x0000334066387816 */ /* 0x000fe40000000033 */
[----:B------:R-:W-:Y:S02]  /*13300*/  LOP3.LUT R59, R12, 0xffff, RZ, 0xc0, !PT ;  /* 0x0000ffff0c3b7812 */ /* 0x000fe400078ec0ff */
[----:B------:R-:W-:-:S02]  /*13310*/  SHF.R.U32.HI R36, RZ, 0x8, R36 ;  /* 0x00000008ff247819 */ /* 0x000fc40000011624 */
[----:B------:R-:W-:Y:S02]  /*13320*/  SHF.R.U32.HI R11, RZ, 0x8, R11 ;  /* 0x00000008ff0b7819 */ /* 0x000fe4000001160b */
[----:B------:R-:W-:Y:S02]  /*13330*/  F2FP.SATFINITE.E5M2.F32.PACK_AB_MERGE_C R118, R119, R118, RZ ;  /* 0x000000767776723e */ /* 0x000fe400048060ff */
[----:B------:R-:W-:Y:S02]  /*13340*/  F2FP.SATFINITE.E5M2.F32.PACK_AB_MERGE_C R122, R123, R122, RZ ;  /* 0x0000007a7b7a723e */ /* 0x000fe400048060ff */
[----:B------:R-:W-:Y:S02]  /*13350*/  F2FP.SATFINITE.E5M2.F32.PACK_AB_MERGE_C R126, R127, R126, RZ ;  /* 0x0000007e7f7e723e */ /* 0x000fe400048060ff */
[----:B------:R-:W-:Y:S02]  /*13360*/  PRMT R29, R42, 0x5410, R29 ;  /* 0x000054102a1d7816 */ /* 0x000fe4000000001d */
[----:B------:R-:W-:-:S02]  /*13370*/  LOP3.LUT R20, R20, 0xffff, RZ, 0xc0, !PT ;  /* 0x0000ffff14147812 */ /* 0x000fc400078ec0ff */
[----:B------:R-:W-:Y:S02]  /*13380*/  LOP3.LUT R9, R9, 0xffff, RZ, 0xc0, !PT ;  /* 0x0000ffff09097812 */ /* 0x000fe400078ec0ff */
[----:B------:R-:W-:Y:S02]  /*13390*/  PRMT R12, R4, 0x3340, R5 ;  /* 0x00003340040c7816 */ /* 0x000fe40000000005 */
[----:B------:R-:W-:Y:S02]  /*133a0*/  PRMT R40, R3, 0x5410, R40 ;  /* 0x0000541003287816 */ /* 0x000fe40000000028 */
[----:B------:R-:W-:Y:S02]  /*133b0*/  LOP3.LUT R7, R7, 0xffff, RZ, 0xc0, !PT ;  /* 0x0000ffff07077812 */ /* 0x000fe400078ec0ff */
[----:B------:R-:W-:Y:S02]  /*133c0*/  LOP3.LUT R5, R52, 0xffff, RZ, 0xc0, !PT ;  /* 0x0000ffff34057812 */ /* 0x000fe400078ec0ff */
[----:B------:R-:W-:-:S02]  /*133d0*/  LOP3.LUT R42, R37, 0xffff, RZ, 0xc0, !PT ;  /* 0x0000ffff252a7812 */ /* 0x000fc400078ec0ff */
[----:B------:R-:W-:Y:S02]  /*133e0*/  SHF.R.U32.HI R6, RZ, 0x8, R6 ;  /* 0x00000008ff067819 */ /* 0x000fe40000011606 */
[----:B------:R-:W-:Y:S02]  /*133f0*/  SHF.R.U32.HI R17, RZ, 0x8, R17 ;  /* 0x00000008ff117819 */ /* 0x000fe40000011611 */
[----:B------:R-:W-:Y:S02]  /*13400*/  PRMT R3, R33, 0x5410, R30 ;  /* 0x0000541021037816 */ /* 0x000fe4000000001e */
[----:B------:R-:W-:Y:S02]  /*13410*/  PRMT R35, R28, 0x5410, R35 ;  /* 0x000054101c237816 */ /* 0x000fe40000000023 */
[----:B------:R-:W-:Y:S02]  /*13420*/  SHF.R.U32.HI R60, RZ, 0x8, R60 ;  /* 0x00000008ff3c7819 */ /* 0x000fe4000001163c */
[----:B------:R-:W-:-:S02]  /*13430*/  SHF.R.U32.HI R14, RZ, 0x8, R14 ;  /* 0x00000008ff0e7819 */ /* 0x000fc4000001160e */
[----:B------:R-:W-:Y:S02]  /*13440*/  PRMT R33, R124, 0x3340, R1 ;  /* 0x000033407c217816 */ /* 0x000fe40000000001 */
[----:B------:R-:W-:Y:S02]  /*13450*/  PRMT R30, R116, 0x3340, R53 ;  /* 0x00003340741e7816 */ /* 0x000fe40000000035 */
[----:B------:R-:W-:Y:S02]  /*13460*/  PRMT R28, R56, 0x5410, R55 ;  /* 0x00005410381c7816 */ /* 0x000fe40000000037 */
[----:B------:R-:W-:Y:S02]  /*13470*/  LOP3.LUT R36, R36, 0xffff, RZ, 0xc0, !PT ;  /* 0x0000ffff24247812 */ /* 0x000fe400078ec0ff */
[----:B------:R-:W-:Y:S02]  /*13480*/  LOP3.LUT R11, R11, 0xffff, RZ, 0xc0, !PT ;  /* 0x0000ffff0b0b7812 */ /* 0x000fe400078ec0ff */
[----:B------:R-:W-:-:S02]  /*13490*/  LOP3.LUT R118, R118, 0xffff, RZ, 0xc0, !PT ;  /* 0x0000ffff76767812 */ /* 0x000fc400078ec0ff */
[----:B------:R-:W-:Y:S02]  /*134a0*/  LOP3.LUT R55, R122, 0xffff, RZ, 0xc0, !PT ;  /* 0x0000ffff7a377812 */ /* 0x000fe400078ec0ff */
[----:B------:R-:W-:Y:S02]  /*134b0*/  LOP3.LUT R57, R126, 0xffff, RZ, 0xc0, !PT ;  /* 0x0000ffff7e397812 */ /* 0x000fe400078ec0ff */
[----:B------:R-:W-:Y:S02]  /*134c0*/  PRMT R20, R20, 0x3340, R9 ;  /* 0x0000334014147816 */ /* 0x000fe40000000009 */
[----:B------:R-:W-:Y:S02]  /*134d0*/  SHF.R.U32.HI R22, RZ, 0x8, R22 ;  /* 0x00000008ff167819 */ /* 0x000fe40000011616 */
[----:B------:R-:W-:Y:S02]  /*134e0*/  PRMT R37, R7, 0x3340, R0 ;  /* 0x0000334007257816 */ /* 0x000fe40000000000 */
[----:B------:R-:W-:-:S02]  /*134f0*/  PRMT R42, R5, 0x3340, R42 ;  /* 0x00003340052a7816 */ /* 0x000fc4000000002a */
[----:B------:R-:W-:Y:S02]  /*13500*/  SHF.R.U32.HI R19, RZ, 0x8, R19 ;  /* 0x00000008ff137819 */ /* 0x000fe40000011613 */
[----:B------:R-:W-:Y:S02]  /*13510*/  LOP3.LUT R9, R6, 0xffff, RZ, 0xc0, !PT ;  /* 0x0000ffff06097812 */ /* 0x000fe400078ec0ff */
[----:B------:R-:W-:Y:S02]  /*13520*/  LOP3.LUT R4, R17, 0xffff, RZ, 0xc0, !PT ;  /* 0x0000ffff11047812 */ /* 0x000fe400078ec0ff */
[----:B------:R-:W-:Y:S02]  /*13530*/  LOP3.LUT R5, R60, 0xffff, RZ, 0xc0, !PT ;  /* 0x0000ffff3c057812 */ /* 0x000fe400078ec0ff */
[----:B------:R-:W-:Y:S02]  /*13540*/  LOP3.LUT R7, R14, 0xffff, RZ, 0xc0, !PT ;  /* 0x0000ffff0e077812 */ /* 0x000fe400078ec0ff */
[----:B------:R-:W-:-:S02]  /*13550*/  SHF.R.U32.HI R38, RZ, 0x8, R38 ;  /* 0x00000008ff267819 */ /* 0x000fc40000011626 */
[----:B------:R-:W-:Y:S02]  /*13560*/  PRMT R33, R30, 0x5410, R33 ;  /* 0x000054101e217816 */ /* 0x000fe40000000021 */
[----:B------:R-:W-:Y:S02]  /*13570*/  PRMT R36, R36, 0x3340, R11 ;  /* 0x0000334024247816 */ /* 0x000fe4000000000b */
[----:B------:R-:W-:Y:S02]  /*13580*/  SHF.R.U32.HI R10, RZ, 0x8, R10 ;  /* 0x00000008ff0a7819 */ /* 0x000fe4000001160a */
[----:B------:R-:W-:Y:S02]  /*13590*/  SHF.R.U32.HI R27, RZ, 0x8, R27 ;  /* 0x00000008ff1b7819 */ /* 0x000fe4000001161b */
[----:B------:R-:W-:Y:S02]  /*135a0*/  SHF.R.U32.HI R46, RZ, 0x8, R46 ;  /* 0x00000008ff2e7819 */ /* 0x000fe4000001162e */
[----:B------:R-:W-:-:S02]  /*135b0*/  PRMT R30, R57, 0x3340, R0 ;  /* 0x00003340391e7816 */ /* 0x000fc40000000000 */
[----:B------:R-:W-:Y:S02]  /*135c0*/  PRMT R61, R118, 0x3340, R55 ;  /* 0x00003340763d7816 */ /* 0x000fe40000000037 */
[----:B------:R-:W-:Y:S02]  /*135d0*/  LOP3.LUT R11, R22, 0xffff, RZ, 0xc0, !PT ;  /* 0x0000ffff160b7812 */ /* 0x000fe400078ec0ff */
[----:B------:R-:W-:Y:S02]  /*135e0*/  SHF.R.U32.HI R44, RZ, 0x8, R44 ;  /* 0x00000008ff2c7819 */ /* 0x000fe4000001162c */
[----:B------:R-:W-:Y:S02]  /*135f0*/  LOP3.LUT R22, R19, 0xffff, RZ, 0xc0, !PT ;  /* 0x0000ffff13167812 */ /* 0x000fe400078ec0ff */
[----:B------:R-:W-:Y:S02]  /*13600*/  PRMT R14, R9, 0x3340, R4 ;  /* 0x00003340090e7816 */ /* 0x000fe40000000004 */
[----:B------:R-:W-:-:S02]  /*13610*/  PRMT R17, R5, 0x3340, R0 ;  /* 0x0000334005117816 */ /* 0x000fc40000000000 */
[----:B------:R-:W-:Y:S02]  /*13620*/  PRMT R19, R7, 0x3340, R0 ;  /* 0x0000334007137816 */ /* 0x000fe40000000000 */
[----:B------:R-:W-:Y:S02]  /*13630*/  SHF.R.U32.HI R39, RZ, 0x8, R39 ;  /* 0x00000008ff277819 */ /* 0x000fe40000011627 */
[----:B------:R-:W-:Y:S02]  /*13640*/  LOP3.LUT R9, R38, 0xffff, RZ, 0xc0, !PT ;  /* 0x0000ffff26097812 */ /* 0x000fe400078ec0ff */
[----:B------:R-:W-:Y:S02]  /*13650*/  LOP3.LUT R5, R10, 0xffff, RZ, 0xc0, !PT ;  /* 0x0000ffff0a057812 */ /* 0x000fe400078ec0ff */
[----:B------:R-:W-:Y:S02]  /*13660*/  LOP3.LUT R38, R27, 0xffff, RZ, 0xc0, !PT ;  /* 0x0000ffff1b267812 */ /* 0x000fe400078ec0ff */
[----:B------:R-:W-:-:S02]  /*13670*/  LOP3.LUT R7, R46, 0xffff, RZ, 0xc0, !PT ;  /* 0x0000ffff2e077812 */ /* 0x000fc400078ec0ff */
[----:B------:R-:W-:Y:S02]  /*13680*/  PRMT R30, R61, 0x5410, R30 ;  /* 0x000054103d1e7816 */ /* 0x000fe4000000001e */
[----:B------:R-:W-:Y:S02]  /*13690*/  SHF.R.U32.HI R62, RZ, 0x8, R62 ;  /* 0x00000008ff3e7819 */ /* 0x000fe4000001163e */
[----:B------:R-:W-:Y:S02]  /*136a0*/  SHF.R.U32.HI R68, RZ, 0x8, R68 ;  /* 0x00000008ff447819 */ /* 0x000fe40000011644 */
[----:B------:R-:W-:Y:S02]  /*136b0*/  SHF.R.U32.HI R41, RZ, 0x8, R41 ;  /* 0x00000008ff297819 */ /* 0x000fe40000011629 */
[----:B------:R-:W-:Y:S02]  /*136c0*/  SHF.R.U32.HI R76, RZ, 0x8, R76 ;  /* 0x00000008ff4c7819 */ /* 0x000fe4000001164c */
[----:B------:R-:W-:-:S02]  /*136d0*/  LOP3.LUT R61, R44, 0xffff, RZ, 0xc0, !PT ;  /* 0x0000ffff2c3d7812 */ /* 0x000fc400078ec0ff */
[----:B------:R-:W-:Y:S02]  /*136e0*/  SHF.R.U32.HI R54, RZ, 0x8, R54 ;  /* 0x00000008ff367819 */ /* 0x000fe40000011636 */
[----:B------:R-:W-:Y:S02]  /*136f0*/  LOP3.LUT R44, R39, 0xffff, RZ, 0xc0, !PT ;  /* 0x0000ffff272c7812 */ /* 0x000fe400078ec0ff */
[----:B------:R-:W-:Y:S02]  /*13700*/  PRMT R27, R5, 0x3340, R0 ;  /* 0x00003340051b7816 */ /* 0x000fe40000000000 */
[----:B------:R-:W-:Y:S02]  /*13710*/  PRMT R38, R9, 0x3340, R38 ;  /* 0x0000334009267816 */ /* 0x000fe40000000026 */
[----:B------:R-:W-:Y:S02]  /*13720*/  PRMT R39, R7, 0x3340, R0 ;  /* 0x0000334007277816 */ /* 0x000fe40000000000 */
[----:B------:R-:W-:-:S02]  /*13730*/  SHF.R.U32.HI R43, RZ, 0x8, R43 ;  /* 0x00000008ff2b7819 */ /* 0x000fc4000001162b */
[----:B------:R-:W-:Y:S02]  /*13740*/  PRMT R22, R11, 0x3340, R22 ;  /* 0x000033400b167816 */ /* 0x000fe40000000016 */
[----:B------:R-:W-:Y:S02]  /*13750*/  LOP3.LUT R5, R62, 0xffff, RZ, 0xc0, !PT ;  /* 0x0000ffff3e057812 */ /* 0x000fe400078ec0ff */
[----:B------:R-:W-:Y:S02]  /*13760*/  LOP3.LUT R9, R68, 0xffff, RZ, 0xc0, !PT ;  /* 0x0000ffff44097812 */ /* 0x000fe400078ec0ff */
[----:B------:R-:W-:Y:S02]  /*13770*/  LOP3.LUT R4, R41, 0xffff, RZ, 0xc0, !PT ;  /* 0x0000ffff29047812 */ /* 0x000fe400078ec0ff */
[----:B------:R-:W-:Y:S02]  /*13780*/  LOP3.LUT R7, R76, 0xffff, RZ, 0xc0, !PT ;  /* 0x0000ffff4c077812 */ /* 0x000fe400078ec0ff */
[----:B------:R-:W-:-:S02]  /*13790*/  LOP3.LUT R11, R54, 0xffff, RZ, 0xc0, !PT ;  /* 0x0000ffff360b7812 */ /* 0x000fc400078ec0ff */
[----:B------:R-:W-:Y:S02]  /*137a0*/  SHF.R.U32.HI R84, RZ, 0x8, R84 ;  /* 0x00000008ff547819 */ /* 0x000fe40000011654 */
[----:B------:R-:W-:Y:S02]  /*137b0*/  SHF.R.U32.HI R45, RZ, 0x8, R45 ;  /* 0x00000008ff2d7819 */ /* 0x000fe4000001162d */
[----:B------:R-:W-:Y:S02]  /*137c0*/  SHF.R.U32.HI R92, RZ, 0x8, R92 ;  /* 0x00000008ff5c7819 */ /* 0x000fe4000001165c */
[----:B-1----:R-:W-:Y:S02]  /*137d0*/  ISETP.GE.AND P0, PT, R135, UR14, PT ;  /* 0x0000000e87007c0c */ /* 0x002fe4000bf06270 */
[----:B------:R-:W-:Y:S02]  /*137e0*/  SHF.R.U32.HI R70, RZ, 0x8, R70 ;  /* 0x00000008ff467819 */ /* 0x000fe40000011646 */
[----:B------:R-:W-:-:S02]  /*137f0*/  LOP3.LUT R52, R43, 0xffff, RZ, 0xc0, !PT ;  /* 0x0000ffff2b347812 */ /* 0x000fc400078ec0ff */
[----:B------:R-:W-:Y:S02]  /*13800*/  SHF.R.U32.HI R116, RZ, 0x8, R116 ;  /* 0x00000008ff747819 */ /* 0x000fe40000011674 */
[----:B------:R-:W-:Y:S02]  /*13810*/  SHF.R.U32.HI R53, RZ, 0x8, R53 ;  /* 0x00000008ff357819 */ /* 0x000fe40000011635 */
[----:B------:R-:W-:Y:S02]  /*13820*/  PRMT R41, R5, 0x3340, R0 ;  /* 0x0000334005297816 */ /* 0x000fe40000000000 */
[----:B------:R-:W-:Y:S02]  /*13830*/  PRMT R43, R9, 0x3340, R4 ;  /* 0x00003340092b7816 */ /* 0x000fe40000000004 */
[----:B------:R-:W-:Y:S02]  /*13840*/  PRMT R46, R7, 0x3340, R0 ;  /* 0x00003340072e7816 */ /* 0x000fe40000000000 */
[----:B------:R-:W-:-:S02]  /*13850*/  SHF.R.U32.HI R47, RZ, 0x8, R47 ;  /* 0x00000008ff2f7819 */ /* 0x000fc4000001162f */
[----:B------:R-:W-:Y:S02]  /*13860*/  PRMT R44, R11, 0x3340, R44 ;  /* 0x000033400b2c7816 */ /* 0x000fe4000000002c */
[----:B------:R-:W-:Y:S02]  /*13870*/  SHF.R.U32.HI R78, RZ, 0x8, R78 ;  /* 0x00000008ff4e7819 */ /* 0x000fe4000001164e */
[----:B------:R-:W-:Y:S02]  /*13880*/  LOP3.LUT R7, R84, 0xffff, RZ, 0xc0, !PT ;  /* 0x0000ffff54077812 */ /* 0x000fe400078ec0ff */
[----:B------:R-:W-:Y:S02]  /*13890*/  LOP3.LUT R4, R45, 0xffff, RZ, 0xc0, !PT ;  /* 0x0000ffff2d047812 */ /* 0x000fe400078ec0ff */
[----:B------:R-:W-:Y:S02]  /*138a0*/  LOP3.LUT R5, R92, 0xffff, RZ, 0xc0, !PT ;  /* 0x0000ffff5c057812 */ /* 0x000fe400078ec0ff */
[----:B------:R-:W-:-:S02]  /*138b0*/  SHF.R.U32.HI R102, RZ, 0x8, R102 ;  /* 0x00000008ff667819 */ /* 0x000fc40000011666 */
[----:B------:R-:W-:Y:S02]  /*138c0*/  SHF.R.U32.HI R51, RZ, 0x8, R51 ;  /* 0x00000008ff337819 */ /* 0x000fe40000011633 */
[----:B--2---:R-:W-:Y:S02]  /*138d0*/  ISETP.LT.AND P1, PT, R133, UR15, !P0 ;  /* 0x0000000f85007c0c */ /* 0x004fe4000c721270 */
[----:B------:R-:W-:Y:S01]  /*138e0*/  LOP3.LUT R11, R70, 0xffff, RZ, 0xc0, !PT ;  /* 0x0000ffff460b7812 */ /* 0x000fe200078ec0ff */
[----:B------:R-:W2:Y:S01]  /*138f0*/  LDL.LU R133, [R1+0x208] ;  /* 0x0002080001857983 */ /* 0x000ea20000300800 */
[----:B------:R-:W-:Y:S02]  /*13900*/  SHF.R.U32.HI R94, RZ, 0x8, R94 ;  /* 0x00000008ff5e7819 */ /* 0x000fe4000001165e */
[----:B------:R-:W-:Y:S02]  /*13910*/  SHF.R.U32.HI R100, RZ, 0x8, R100 ;  /* 0x00000008ff647819 */ /* 0x000fe40000011664 */
[----:B------:R-:W-:-:S02]  /*13920*/  SHF.R.U32.HI R49, RZ, 0x8, R49 ;  /* 0x00000008ff317819 */ /* 0x000fc40000011631 */
[----:B------:R-:W-:Y:S02]  /*13930*/  SHF.R.U32.HI R108, RZ, 0x8, R108 ;  /* 0x00000008ff6c7819 */ /* 0x000fe4000001166c */
[----:B------:R-:W-:Y:S02]  /*13940*/  SHF.R.U32.HI R86, RZ, 0x8, R86 ;  /* 0x00000008ff567819 */ /* 0x000fe40000011656 */
[----:B------:R-:W-:Y:S02]  /*13950*/  LOP3.LUT R116, R116, 0xffff, RZ, 0xc0, !PT ;  /* 0x0000ffff74747812 */ /* 0x000fe400078ec0ff */
[----:B------:R-:W-:Y:S02]  /*13960*/  LOP3.LUT R53, R53, 0xffff, RZ, 0xc0, !PT ;  /* 0x0000ffff35357812 */ /* 0x000fe400078ec0ff */
[----:B------:R-:W-:Y:S02]  /*13970*/  F2FP.SATFINITE.E5M2.F32.PACK_AB_MERGE_C R66, R67, R66, RZ ;  /* 0x000000424342723e */ /* 0x000fe400048060ff */
[----:B------:R-:W-:-:S02]  /*13980*/  LOP3.LUT R54, R47, 0xffff, RZ, 0xc0, !PT ;  /* 0x0000ffff2f367812 */ /* 0x000fc400078ec0ff */
[----:B------:R-:W-:Y:S02]  /*13990*/  LOP3.LUT R9, R78, 0xffff, RZ, 0xc0, !PT ;  /* 0x0000ffff4e097812 */ /* 0x000fe400078ec0ff */
[----:B------:R-:W-:Y:S02]  /*139a0*/  PRMT R47, R7, 0x3340, R4 ;  /* 0x00003340072f7816 */ /* 0x000fe40000000004 */
[----:B------:R-:W-:Y:S02]  /*139b0*/  PRMT R56, R5, 0x3340, R0 ;  /* 0x0000334005387816 */ /* 0x000fe40000000000 */
[----:B------:R-:W-:Y:S02]  /*139c0*/  LOP3.LUT R102, R102, 0xffff, RZ, 0xc0, !PT ;  /* 0x0000ffff66667812 */ /* 0x000fe400078ec0ff */
[----:B------:R-:W-:Y:S02]  /*139d0*/  LOP3.LUT R51, R51, 0xffff, RZ, 0xc0, !PT ;  /* 0x0000ffff33337812 */ /* 0x000fe400078ec0ff */
[----:B------:R-:W-:-:S02]  /*139e0*/  PRMT R52, R11, 0x3340, R52 ;  /* 0x000033400b347816 */ /* 0x000fc40000000034 */
[----:B------:R-:W-:Y:S02]  /*139f0*/  LOP3.LUT R7, R94, 0xffff, RZ, 0xc0, !PT ;  /* 0x0000ffff5e077812 */ /* 0x000fe400078ec0ff */
[----:B------:R-:W-:Y:S02]  /*13a00*/  LOP3.LUT R100, R100, 0xffff, RZ, 0xc0, !PT ;  /* 0x0000ffff64647812 */ /* 0x000fe400078ec0ff */
[----:B------:R-:W-:Y:S02]  /*13a10*/  LOP3.LUT R49, R49, 0xffff, RZ, 0xc0, !PT ;  /* 0x0000ffff31317812 */ /* 0x000fe400078ec0ff */
[----:B------:R-:W-:Y:S02]  /*13a20*/  LOP3.LUT R5, R108, 0xffff, RZ, 0xc0, !PT ;  /* 0x0000ffff6c057812 */ /* 0x000fe400078ec0ff */
[----:B------:R-:W-:Y:S02]  /*13a30*/  SHF.R.U32.HI R118, RZ, 0x8, R118 ;  /* 0x00000008ff767819 */ /* 0x000fe40000011676 */
[----:B------:R-:W-:-:S02]  /*13a40*/  SHF.R.U32.HI R55, RZ, 0x8, R55 ;  /* 0x00000008ff377819 */ /* 0x000fc40000011637 */
[----:B------:R-:W-:Y:S02]  /*13a50*/  LOP3.LUT R11, R86, 0xffff, RZ, 0xc0, !PT ;  /* 0x0000ffff560b7812 */ /* 0x000fe400078ec0ff */
[----:B------:R-:W-:Y:S02]  /*13a60*/  SHF.R.U32.HI R110, RZ, 0x8, R110 ;  /* 0x00000008ff6e7819 */ /* 0x000fe4000001166e */
[----:B------:R-:W-:Y:S02]  /*13a70*/  SHF.R.U32.HI R124, RZ, 0x8, R124 ;  /* 0x00000008ff7c7819 */ /* 0x000fe4000001167c */
[----:B------:R-:W-:Y:S02]  /*13a80*/  PRMT R116, R116, 0x3340, R53 ;  /* 0x0000334074747816 */ /* 0x000fe40000000035 */
[----:B------:R-:W-:Y:S02]  /*13a90*/  F2FP.SATFINITE.E5M2.F32.PACK_AB_MERGE_C R64, R65, R64, RZ ;  /* 0x000000404140723e */ /* 0x000fe400048060ff */
[----:B------:R-:W-:-:S02]  /*13aa0*/  LOP3.LUT R53, R66, 0xffff, RZ, 0xc0, !PT ;  /* 0x0000ffff42357812 */ /* 0x000fc400078ec0ff */
[--C-:B------:R-:W-:Y:S02]  /*13ab0*/  PRMT R45, R9, 0x3340, R0.reuse ;  /* 0x00003340092d7816 */ /* 0x100fe40000000000 */
[----:B------:R-:W-:Y:S02]  /*13ac0*/  PRMT R67, R102, 0x3340, R51 ;  /* 0x0000334066437816 */ /* 0x000fe40000000033 */
[--C-:B------:R-:W-:Y:S02]  /*13ad0*/  PRMT R65, R7, 0x3340, R0.reuse ;  /* 0x0000334007417816 */ /* 0x100fe40000000000 */
[----:B------:R-:W-:Y:S02]  /*13ae0*/  PRMT R63, R100, 0x3340, R49 ;  /* 0x00003340643f7816 */ /* 0x000fe40000000031 */
[----:B------:R-:W-:Y:S02]  /*13af0*/  PRMT R58, R5, 0x3340, R0 ;  /* 0x00003340053a7816 */ /* 0x000fe40000000000 */
[----:B------:R-:W-:-:S02]  /*13b00*/  LOP3.LUT R9, R118, 0xffff, RZ, 0xc0, !PT ;  /* 0x0000ffff76097812 */ /* 0x000fc400078ec0ff */
[----:B------:R-:W-:Y:S02]  /*13b10*/  LOP3.LUT R4, R55, 0xffff, RZ, 0xc0, !PT ;  /* 0x0000ffff37047812 */ /* 0x000fe400078ec0ff */
[----:B------:R-:W-:Y:S02]  /*13b20*/  LOP3.LUT R51, R48, 0xffff, RZ, 0xc0, !PT ;  /* 0x0000ffff30337812 */ /* 0x000fe400078ec0ff */
[----:B------:R-:W-:Y:S02]  /*13b30*/  PRMT R54, R11, 0x3340, R54 ;  /* 0x000033400b367816 */ /* 0x000fe40000000036 */
[----:B------:R-:W-:Y:S02]  /*13b40*/  LOP3.LUT R7, R110, 0xffff, RZ, 0xc0, !PT ;  /* 0x0000ffff6e077812 */ /* 0x000fe400078ec0ff */
[----:B------:R-:W-:Y:S02]  /*13b50*/  LOP3.LUT R5, R124, 0xffff, RZ, 0xc0, !PT ;  /* 0x0000ffff7c057812 */ /* 0x000fe400078ec0ff */
[----:B------:R-:W-:-:S02]  /*13b60*/  LOP3.LUT R18, R18, 0xffff, RZ, 0xc0, !PT ;  /* 0x0000ffff12127812 */ /* 0x000fc400078ec0ff */
[----:B------:R-:W-:Y:S02]  /*13b70*/  LOP3.LUT R49, R34, 0xffff, RZ, 0xc0, !PT ;  /* 0x0000ffff22317812 */ /* 0x000fe400078ec0ff */
[----:B------:R-:W-:Y:S02]  /*13b80*/  LOP3.LUT R50, R50, 0xffff, RZ, 0xc0, !PT ;  /* 0x0000ffff32327812 */ /* 0x000fe400078ec0ff */
[----:B------:R-:W-:Y:S02]  /*13b90*/  PRMT R44, R44, 0x5410, R41 ;  /* 0x000054102c2c7816 */ /* 0x000fe40000000029 */
[----:B------:R-:W-:Y:S01]  /*13ba0*/  LOP3.LUT R16, R16, 0xffff, RZ, 0xc0, !PT ;  /* 0x0000ffff10107812 */ /* 0x000fe200078ec0ff */
[----:B------:R-:W4:Y:S01]  /*13bb0*/  LDL.LU R41, [R1+0x204] ;  /* 0x0002040001297983 */ /* 0x000f220000300800 */
[----:B------:R-:W-:Y:S02]  /*13bc0*/  LOP3.LUT R32, R32, 0xffff, RZ, 0xc0, !PT ;  /* 0x0000ffff20207812 */ /* 0x000fe400078ec0ff */
[----:B------:R-:W-:-:S02]  /*13bd0*/  LOP3.LUT R64, R64, 0xffff, RZ, 0xc0, !PT ;  /* 0x0000ffff40407812 */ /* 0x000fc400078ec0ff */
[----:B------:R-:W-:Y:S02]  /*13be0*/  PRMT R11, R40, 0x4210, R53 ;  /* 0x00004210280b7816 */ /* 0x000fe40000000035 */
[----:B------:R-:W-:Y:S01]  /*13bf0*/  PRMT R61, R61, 0x3340, R0 ;  /* 0x000033403d3d7816 */ /* 0x000fe20000000000 */
[----:B------:R-:W4:Y:S01]  /*13c00*/  LDL.LU R40, [R1+0x200] ;  /* 0x0002000001287983 */ /* 0x000f220000300800 */
[----:B------:R-:W-:Y:S02]  /*13c10*/  PRMT R62, R9, 0x3340, R4 ;  /* 0x00003340093e7816 */ /* 0x000fe40000000004 */
[----:B------:R-:W-:Y:S02]  /*13c20*/  PRMT R6, R8, 0x4210, R51 ;  /* 0x0000421008067816 */ /* 0x000fe40000000033 */
[--C-:B------:R-:W-:Y:S02]  /*13c30*/  PRMT R60, R7, 0x3340, R0.reuse ;  /* 0x00003340073c7816 */ /* 0x100fe40000000000 */
[----:B------:R-:W-:-:S02]  /*13c40*/  PRMT R55, R5, 0x3340, R0 ;  /* 0x0000334005377816 */ /* 0x000fc40000000000 */
[----:B------:R-:W-:Y:S02]  /*13c50*/  PRMT R8, R25, 0x4210, R18 ;  /* 0x0000421019087816 */ /* 0x000fe40000000012 */
[----:B------:R-:W-:Y:S02]  /*13c60*/  PRMT R9, R24, 0x4210, R49 ;  /* 0x0000421018097816 */ /* 0x000fe40000000031 */
[----:B------:R-:W-:Y:S02]  /*13c70*/  PRMT R10, R23, 0x4210, R50 ;  /* 0x00004210170a7816 */ /* 0x000fe40000000032 */
[----:B------:R-:W-:Y:S02]  /*13c80*/  PRMT R4, R15, 0x4210, R16 ;  /* 0x000042100f047816 */ /* 0x000fe40000000010 */
[----:B------:R-:W-:Y:S02]  /*13c90*/  PRMT R5, R13, 0x4210, R32 ;  /* 0x000042100d057816 */ /* 0x000fe40000000020 */
[----:B------:R-:W-:-:S02]  /*13ca0*/  PRMT R7, R31, 0x4210, R64 ;  /* 0x000042101f077816 */ /* 0x000fc40000000040 */
[----:B------:R-:W-:Y:S02]  /*13cb0*/  PRMT R39, R38, 0x5410, R39 ;  /* 0x0000541026277816 */ /* 0x000fe40000000027 */
[----:B------:R-:W-:Y:S01]  /*13cc0*/  PRMT R36, R36, 0x5410, R61 ;  /* 0x0000541024247816 */ /* 0x000fe2000000003d */
[----:B------:R0:W-:Y:S01]  /*13cd0*/  STS.128 [R2+0x800], R8 ;  /* 0x0008000802007388 */ /* 0x0001e20000000c00 */
[----:B------:R-:W-:Y:S01]  /*13ce0*/  PRMT R59, R59, 0x3340, R0 ;  /* 0x000033403b3b7816 */ /* 0x000fe20000000000 */
[----:B------:R-:W1:Y:S02]  /*13cf0*/  LDC R31, c[0x0][0x3b8] ;  /* 0x0000ee00ff1f7b82 */ /* 0x000e640000000800 */
[----:B------:R3:W-:Y:S01]  /*13d00*/  STS.128 [R2], R4 ;  /* 0x0000000402007388 */ /* 0x0007e20000000c00 */
[----:B0-----:R-:W-:-:S03]  /*13d10*/  PRMT R10, R39, 0x5210, R50 ;  /* 0x00005210270a7816 */ /* 0x001fc60000000032 */
[----:B------:R-:W4:Y:S01]  /*13d20*/  LDL.LU R39, [R1+0x1fc] ;  /* 0x0001fc0001277983 */ /* 0x000f220000300800 */
[----:B---3--:R-:W-:-:S03]  /*13d30*/  PRMT R6, R36, 0x5210, R51 ;  /* 0x0000521024067816 */ /* 0x008fc60000000033 */
[----:B------:R-:W3:Y:S01]  /*13d40*/  LDL.LU R36, [R1+0x1f8] ;  /* 0x0001f80001247983 */ /* 0x000ee20000300800 */
[----:B------:R-:W-:Y:S02]  /*13d50*/  PRMT R59, R12, 0x5410, R59 ;  /* 0x000054100c3b7816 */ /* 0x000fe4000000003b */
[----:B------:R-:W-:Y:S02]  /*13d60*/  PRMT R37, R20, 0x5410, R37 ;  /* 0x0000541014257816 */ /* 0x000fe40000000025 */
[----:B------:R-:W-:Y:S02]  /*13d70*/  PRMT R17, R42, 0x5410, R17 ;  /* 0x000054102a117816 */ /* 0x000fe40000000011 */
[----:B------:R-:W-:Y:S02]  /*13d80*/  PRMT R19, R14, 0x5410, R19 ;  /* 0x000054100e137816 */ /* 0x000fe40000000013 */
[----:B------:R-:W-:Y:S02]  /*13d90*/  PRMT R22, R22, 0x5410, R27 ;  /* 0x0000541016167816 */ /* 0x000fe4000000001b */
[----:B------:R-:W-:-:S02]  /*13da0*/  PRMT R11, R44, 0x5210, R53 ;  /* 0x000052102c0b7816 */ /* 0x000fc40000000035 */
[----:B------:R-:W-:Y:S02]  /*13db0*/  F2FP.SATFINITE.E5M2.F32.PACK_AB_MERGE_C R80, R81, R80, RZ ;  /* 0x000000505150723e */ /* 0x000fe400048060ff */
[----:B------:R-:W-:Y:S02]  /*13dc0*/  PRMT R24, R43, 0x5410, R46 ;  /* 0x000054102b187816 */ /* 0x000fe4000000002e */
[----:B------:R-:W-:Y:S02]  /*13dd0*/  F2FP.SATFINITE.E5M2.F32.PACK_AB_MERGE_C R96, R97, R96, RZ ;  /* 0x000000606160723e */ /* 0x000fe400048060ff */
[----:B------:R-:W-:Y:S02]  /*13de0*/  F2FP.SATFINITE.E5M2.F32.PACK_AB_MERGE_C R112, R113, R112, RZ ;  /* 0x000000707170723e */ /* 0x000fe400048060ff */
[----:B------:R-:W-:Y:S02]  /*13df0*/  F2FP.SATFINITE.E5M2.F32.PACK_AB_MERGE_C R128, R129, R128, RZ ;  /* 0x000000808180723e */ /* 0x000fe400048060ff */
[----:B------:R-:W-:-:S02]  /*13e00*/  SHF.R.U32.HI R57, RZ, 0x8, R57 ;  /* 0x00000008ff397819 */ /* 0x000fc40000011639 */
[----:B------:R-:W-:Y:S02]  /*13e10*/  PRMT R25, R47, 0x5410, R56 ;  /* 0x000054102f197816 */ /* 0x000fe40000000038 */
[----:B------:R-:W-:Y:S02]  /*13e20*/  PRMT R63, R63, 0x5410, R58 ;  /* 0x000054103f3f7816 */ /* 0x000fe4000000003a */
[----:B------:R-:W-:Y:S02]  /*13e30*/  F2FP.SATFINITE.E5M2.F32.PACK_AB_MERGE_C R82, R83, R82, RZ ;  /* 0x000000525352723e */ /* 0x000fe400048060ff */
[----:B------:R-:W-:Y:S02]  /*13e40*/  F2FP.SATFINITE.E5M2.F32.PACK_AB_MERGE_C R130, R131, R130, RZ ;  /* 0x000000828382723e */ /* 0x000fe400048060ff */
[----:B------:R-:W-:Y:S02]  /*13e50*/  F2FP.SATFINITE.E5M2.F32.PACK_AB_MERGE_C R98, R99, R98, RZ ;  /* 0x000000626362723e */ /* 0x000fe400048060ff */
[----:B------:R-:W-:-:S02]  /*13e60*/  F2FP.SATFINITE.E5M2.F32.PACK_AB_MERGE_C R114, R115, R114, RZ ;  /* 0x000000727372723e */ /* 0x000fc400048060ff */
[----:B------:R-:W-:Y:S02]  /*13e70*/  PRMT R45, R52, 0x5410, R45 ;  /* 0x00005410342d7816 */ /* 0x000fe4000000002d */
[----:B------:R-:W-:Y:S02]  /*13e80*/  PRMT R65, R54, 0x5410, R65 ;  /* 0x0000541036417816 */ /* 0x000fe40000000041 */
[----:B------:R-:W-:Y:S01]  /*13e90*/  PRMT R60, R67, 0x5410, R60 ;  /* 0x00005410433c7816 */ /* 0x000fe2000000003c */
[----:B-1----:R-:W-:Y:S01]  /*13ea0*/  IMAD R34, R0, R31, RZ ;  /* 0x0000001f00227224 */ /* 0x002fe200078e02ff */
[----:B------:R-:W-:Y:S01]  /*13eb0*/  PRMT R4, R59, 0x5210, R16 ;  /* 0x000052103b047816 */ /* 0x000fe20000000010 */
[----:B------:R-:W3:Y:S01]  /*13ec0*/  LDL.LU R38, [R1+0x1f0] ;  /* 0x0001f00001267983 */ /* 0x000ee20000300800 */
[----:B------:R-:W-:Y:S02]  /*13ed0*/  PRMT R5, R37, 0x5210, R32 ;  /* 0x0000521025057816 */ /* 0x000fe40000000020 */
[----:B------:R-:W-:-:S02]  /*13ee0*/  PRMT R7, R17, 0x5210, R64 ;  /* 0x0000521011077816 */ /* 0x000fc40000000040 */
[----:B------:R-:W-:Y:S02]  /*13ef0*/  PRMT R8, R19, 0x5210, R18 ;  /* 0x0000521013087816 */ /* 0x000fe40000000012 */
[----:B------:R-:W-:Y:S01]  /*13f00*/  PRMT R9, R22, 0x5210, R49 ;  /* 0x0000521016097816 */ /* 0x000fe20000000031 */
[----:B------:R-:W-:Y:S04]  /*13f10*/  STS.128 [R2+0x400], R4 ;  /* 0x0004000402007388 */ /* 0x000fe80000000c00 */
[----:B------:R-:W-:Y:S01]  /*13f20*/  STS.128 [R2+0xc00], R8 ;  /* 0x000c000802007388 */ /* 0x000fe20000000c00 */
[----:B------:R-:W-:Y:S01]  /*13f30*/  BAR.SYNC.DEFER_BLOCKING 0x0 ;  /* 0x0000000000007b1d */ /* 0x000fe20000010000 */
[----:B------:R-:W-:Y:S02]  /*13f40*/  LOP3.LUT R13, R80, 0xffff, RZ, 0xc0, !PT ;  /* 0x0000ffff500d7812 */ /* 0x000fe400078ec0ff */
[----:B------:R-:W-:-:S02]  /*13f50*/  LOP3.LUT R32, R132, 0xff0, RZ, 0xc0, !PT ;  /* 0x00000ff084207812 */ /* 0x000fc400078ec0ff */
[--C-:B------:R-:W-:Y:S02]  /*13f60*/  PRMT R20, R26, 0x4210, R13.reuse ;  /* 0x000042101a147816 */ /* 0x100fe4000000000d */
[----:B------:R-:W-:Y:S01]  /*13f70*/  PRMT R24, R24, 0x5210, R13 ;  /* 0x0000521018187816 */ /* 0x000fe2000000000d */
[----:B------:R-:W0:Y:S04]  /*13f80*/  LDS.128 R16, [R32+UR9] ;  /* 0x0000000920107984 */ /* 0x000e280008000c00 */
[----:B------:R-:W-:Y:S04]  /*13f90*/  LDS.128 R12, [R32+UR9+0x1000] ;  /* 0x00100009200c7984 */ /* 0x000fe80008000c00 */
[----:B------:R-:W-:Y:S04]  /*13fa0*/  LDS.128 R4, [R132+UR9+0x3000] ;  /* 0x0030000984047984 */ /* 0x000fe80008000c00 */
[----:B------:R-:W-:Y:S01]  /*13fb0*/  LDS.128 R8, [R32+UR9+0x2000] ;  /* 0x0020000920087984 */ /* 0x000fe20008000c00 */
[----:B------:R-:W-:-:S02]  /*13fc0*/  PRMT R27, R116, 0x5410, R55 ;  /* 0x00005410741b7816 */ /* 0x000fc40000000037 */
[----:B------:R-:W-:Y:S02]  /*13fd0*/  LOP3.LUT R96, R96, 0xffff, RZ, 0xc0, !PT ;  /* 0x0000ffff60607812 */ /* 0x000fe400078ec0ff */
[----:B------:R-:W-:Y:S02]  /*13fe0*/  LOP3.LUT R112, R112, 0xffff, RZ, 0xc0, !PT ;  /* 0x0000ffff70707812 */ /* 0x000fe400078ec0ff */
[----:B------:R-:W-:Y:S02]  /*13ff0*/  LOP3.LUT R128, R128, 0xffff, RZ, 0xc0, !PT ;  /* 0x0000ffff80807812 */ /* 0x000fe400078ec0ff */
[----:B------:R-:W-:Y:S02]  /*14000*/  LOP3.LUT R57, R57, 0xffff, RZ, 0xc0, !PT ;  /* 0x0000ffff39397812 */ /* 0x000fe400078ec0ff */
[--C-:B------:R-:W-:Y:S02]  /*14010*/  PRMT R21, R21, 0x4210, R96.reuse ;  /* 0x0000421015157816 */ /* 0x100fe40000000060 */
[----:B------:R-:W-:-:S02]  /*14020*/  PRMT R25, R25, 0x5210, R96 ;  /* 0x0000521019197816 */ /* 0x000fc40000000060 */
[--C-:B------:R-:W-:Y:S02]  /*14030*/  PRMT R22, R35, 0x4210, R112.reuse ;  /* 0x0000421023167816 */ /* 0x100fe40000000070 */
[----:B------:R-:W-:Y:S02]  /*14040*/  PRMT R26, R63, 0x5210, R112 ;  /* 0x000052103f1a7816 */ /* 0x000fe40000000070 */
[--C-:B------:R-:W-:Y:S01]  /*14050*/  PRMT R23, R33, 0x4210, R128.reuse ;  /* 0x0000421021177816 */ /* 0x100fe20000000080 */
[----:B------:R-:W-:Y:S01]  /*14060*/  BAR.SYNC.DEFER_BLOCKING 0x0 ;  /* 0x0000000000007b1d */ /* 0x000fe20000010000 */
[----:B------:R-:W-:Y:S02]  /*14070*/  PRMT R27, R27, 0x5210, R128 ;  /* 0x000052101b1b7816 */ /* 0x000fe40000000080 */
[----:B------:R-:W-:Y:S02]  /*14080*/  LOP3.LUT R82, R82, 0xffff, RZ, 0xc0, !PT ;  /* 0x0000ffff52527812 */ /* 0x000fe400078ec0ff */
[----:B------:R-:W-:-:S02]  /*14090*/  PRMT R57, R57, 0x3340, R0 ;  /* 0x0000334039397816 */ /* 0x000fc40000000000 */
[----:B------:R-:W-:Y:S02]  /*140a0*/  LOP3.LUT R98, R98, 0xffff, RZ, 0xc0, !PT ;  /* 0x0000ffff62627812 */ /* 0x000fe400078ec0ff */
[----:B------:R-:W-:Y:S01]  /*140b0*/  PRMT R62, R62, 0x5410, R57 ;  /* 0x000054103e3e7816 */ /* 0x000fe20000000039 */
[----:B------:R1:W-:Y:S04]  /*140c0*/  STS.128 [R2], R20 ;  /* 0x0000001402007388 */ /* 0x0003e80000000c00 */
[----:B------:R0:W-:Y:S01]  /*140d0*/  STS.128 [R2+0x400], R24 ;  /* 0x0004001802007388 */ /* 0x0001e20000000c00 */
[----:B-1----:R-:W-:Y:S02]  /*140e0*/  PRMT R20, R3, 0x4210, R82 ;  /* 0x0000421003147816 */ /* 0x002fe40000000052 */
[----:B------:R-:W-:-:S02]  /*140f0*/  LOP3.LUT R3, R114, 0xffff, RZ, 0xc0, !PT ;  /* 0x0000ffff72037812 */ /* 0x000fc400078ec0ff */
[----:B0-----:R-:W-:Y:S02]  /*14100*/  LOP3.LUT R27, R130, 0xffff, RZ, 0xc0, !PT ;  /* 0x0000ffff821b7812 */ /* 0x001fe400078ec0ff */
[----:B------:R-:W-:Y:S02]  /*14110*/  PRMT R24, R45, 0x5210, R82 ;  /* 0x000052102d187816 */ /* 0x000fe40000000052 */
[----:B------:R-:W-:Y:S02]  /*14120*/  PRMT R23, R30, 0x4210, R27 ;  /* 0x000042101e177816 */ /* 0x000fe4000000001b */
[--C-:B------:R-:W-:Y:S02]  /*14130*/  PRMT R21, R29, 0x4210, R98.reuse ;  /* 0x000042101d157816 */ /* 0x100fe40000000062 */
[----:B------:R-:W-:Y:S02]  /*14140*/  PRMT R25, R65, 0x5210, R98 ;  /* 0x0000521041197816 */ /* 0x000fe40000000062 */
[----:B------:R-:W-:-:S02]  /*14150*/  PRMT R22, R28, 0x4210, R3 ;  /* 0x000042101c167816 */ /* 0x000fc40000000003 */
[----:B------:R-:W-:Y:S02]  /*14160*/  PRMT R26, R60, 0x5210, R3 ;  /* 0x000052103c1a7816 */ /* 0x000fe40000000003 */
[----:B------:R-:W-:Y:S01]  /*14170*/  PRMT R27, R62, 0x5210, R27 ;  /* 0x000052103e1b7816 */ /* 0x000fe2000000001b */
[----:B------:R-:W-:Y:S04]  /*14180*/  STS.128 [R2+0x800], R20 ;  /* 0x0008001402007388 */ /* 0x000fe80000000c00 */
[----:B------:R0:W-:Y:S01]  /*14190*/  STS.128 [R2+0xc00], R24 ;  /* 0x000c001802007388 */ /* 0x0001e20000000c00 */
[----:B------:R-:W-:Y:S01]  /*141a0*/  IMAD R33, R135, UR4, RZ ;  /* 0x0000000487217c24 */ /* 0x000fe2000f8e02ff */
[----:B------:R-:W-:Y:S02]  /*141b0*/  ISETP.LT.AND P3, PT, R0, UR15, !P0 ;  /* 0x0000000f00007c0c */ /* 0x000fe4000c761270 */
[----:B------:R-:W-:Y:S01]  /*141c0*/  PRMT R37, R16, 0x7770, RZ ;  /* 0x0000777010257816 */ /* 0x000fe200000000ff */
[-C--:B-----5:R-:W-:Y:S01]  /*141d0*/  IMAD R3, R134, R31.reuse, RZ ;  /* 0x0000001f86037224 */ /* 0x0a0fe200078e02ff */
[----:B------:R-:W-:Y:S01]  /*141e0*/  IADD3 R0, P2, PT, R33, UR12, RZ ;  /* 0x0000000c21007c10 */ /* 0x000fe2000ff5e0ff */
[----:B--2---:R-:W-:Y:S01]  /*141f0*/  IMAD R30, R133, R31, RZ ;  /* 0x0000001f851e7224 */ /* 0x004fe200078e02ff */
[----:B------:R-:W-:Y:S01]  /*14200*/  PRMT R35, R16, 0x7771, RZ ;  /* 0x0000777110237816 */ /* 0x000fe200000000ff */
[----:B------:R-:W1:Y:S01]  /*14210*/  LDCU UR4, c[0x0][0x39c] ;  /* 0x00007380ff0477ac */ /* 0x000e620008000800 */
[----:B------:R-:W-:-:S02]  /*14220*/  LEA.HI.X.SX32 R33, R33, UR13, 0x1, P2 ;  /* 0x0000000d21217c11 */ /* 0x000fc400090f0eff */
[----:B------:R-:W-:-:S04]  /*14230*/  IADD3 R28, P4, PT, R34, R0, RZ ;  /* 0x00000000221c7210 */ /* 0x000fc80007f9e0ff */
[-C--:B------:R-:W-:Y:S01]  /*14240*/  LEA.HI.X.SX32 R29, R34, R33.reuse, 0x1, P4 ;  /* 0x00000021221d7211 */ /* 0x080fe200020f0eff */
[----:B------:R-:W-:Y:S01]  /*14250*/  BAR.SYNC.DEFER_BLOCKING 0x0 ;  /* 0x0000000000007b1d */ /* 0x000fe20000010000 */
[----:B------:R-:W-:Y:S02]  /*14260*/  ISETP.LT.AND P2, PT, R134, UR15, !P0 ;  /* 0x0000000f86007c0c */ /* 0x000fe4000c741270 */
[CC--:B0-----:R-:W-:Y:S02]  /*14270*/  IADD3 R2, P4, PT, R3.reuse, R0.reuse, RZ ;  /* 0x0000000003027210 */ /* 0x0c1fe40007f9e0ff */
[C---:B------:R-:W-:Y:S02]  /*14280*/  IADD3 R20, P5, PT, R30.reuse, R0, RZ ;  /* 0x000000001e147210 */ /* 0x040fe40007fbe0ff */
[-C--:B------:R-:W-:Y:S01]  /*14290*/  LEA.HI.X.SX32 R3, R3, R33.reuse, 0x1, P4 ;  /* 0x0000002103037211 */ /* 0x080fe200020f0eff */
[----:B------:R-:W2:Y:S01]  /*142a0*/  LDL.LU R24, [R1+0x1ec] ;  /* 0x0001ec0001187983 */ /* 0x000ea20000300800 */
[----:B------:R-:W-:-:S03]  /*142b0*/  LEA.HI.X.SX32 R21, R30, R33, 0x1, P5 ;  /* 0x000000211e157211 */ /* 0x000fc600028f0eff */
[----:B------:R-:W5:Y:S04]  /*142c0*/  LDL.LU R26, [R1+0x1e8] ;  /* 0x0001e800011a7983 */ /* 0x000f680000300800 */
[----:B------:R0:W-:Y:S01]  /*142d0*/  @P3 STG.E.U8 desc[UR20][R28.64], R37 ;  /* 0x000000251c003986 */ /* 0x0001e2000c101114 */
[----:B------:R-:W-:-:S03]  /*142e0*/  ISETP.LT.AND P3, PT, R133, UR15, !P0 ;  /* 0x0000000f85007c0c */ /* 0x000fc6000c761270 */
[----:B------:R0:W-:Y:S01]  /*142f0*/  @P2 STG.E.U8 desc[UR20][R2.64], R35 ;  /* 0x0000002302002986 */ /* 0x0001e2000c101114 */
[-C--:B----4-:R-:W-:Y:S01]  /*14300*/  IMAD R22, R41, R31.reuse, RZ ;  /* 0x0000001f29167224 */ /* 0x090fe200078e02ff */
[----:B0-----:R-:W-:Y:S02]  /*14310*/  PRMT R29, R16, 0x7772, RZ ;  /* 0x00007772101d7816 */ /* 0x001fe400000000ff */
[----:B------:R-:W4:Y:S01]  /*14320*/  LDL.LU R37, [R1+0x1e4] ;  /* 0x0001e40001257983 */ /* 0x000f220000300800 */
[----:B------:R-:W-:-:S05]  /*14330*/  IMAD R23, R40, R31, RZ ;  /* 0x0000001f28177224 */ /* 0x000fca00078e02ff */
[----:B------:R0:W-:Y:S01]  /*14340*/  @P3 STG.E.U8 desc[UR20][R20.64], R29 ;  /* 0x0000001d14003986 */ /* 0x0001e2000c101114 */
[-C--:B------:R-:W-:Y:S02]  /*14350*/  IADD3 R2, P6, PT, R22, R0.reuse, RZ ;  /* 0x0000000016027210 */ /* 0x080fe40007fde0ff */
[----:B------:R-:W-:Y:S02]  /*14360*/  ISETP.LT.AND P4, PT, R41, UR15, !P0 ;  /* 0x0000000f29007c0c */ /* 0x000fe4000c781270 */
[----:B------:R-:W-:Y:S02]  /*14370*/  PRMT R27, R16, 0x7773, RZ ;  /* 0x00007773101b7816 */ /* 0x000fe400000000ff */
[----:B------:R-:W-:Y:S01]  /*14380*/  PRMT R25, R17, 0x7770, RZ ;  /* 0x0000777011197816 */ /* 0x000fe200000000ff */
[----:B------:R-:W-:Y:S01]  /*14390*/  IMAD R34, R31, 0x40, R34 ;  /* 0x000000401f227824 */ /* 0x000fe200078e0222 */
[----:B------:R-:W-:Y:S01]  /*143a0*/  LDS.128 R132, [R132+UR9+0x3000] ;  /* 0x0030000984847984 */ /* 0x000fe20008000c00 */
[----:B0-----:R-:W-:-:S02]  /*143b0*/  IADD3 R20, P3, PT, R23, R0, RZ ;  /* 0x0000000017147210 */ /* 0x001fc40007f7e0ff */
[-C--:B------:R-:W-:Y:S02]  /*143c0*/  LEA.HI.X.SX32 R3, R22, R33.reuse, 0x1, P6 ;  /* 0x0000002116037211 */ /* 0x080fe400030f0eff */
[----:B------:R-:W-:Y:S02]  /*143d0*/  LEA.HI.X.SX32 R21, R23, R33, 0x1, P3 ;  /* 0x0000002117157211 */ /* 0x000fe400018f0eff */
[C---:B---3--:R-:W-:Y:S01]  /*143e0*/  ISETP.LT.AND P3, PT, R36.reuse, UR15, !P0 ;  /* 0x0000000f24007c0c */ /* 0x048fe2000c761270 */
[-C--:B------:R-:W-:Y:S02]  /*143f0*/  IMAD R22, R36, R31.reuse, RZ ;  /* 0x0000001f24167224 */ /* 0x080fe400078e02ff */
[----:B------:R-:W3:Y:S04]  /*14400*/  LDL.LU R36, [R1+0x1dc] ;  /* 0x0001dc0001247983 */ /* 0x000ee80000300800 */
[----:B------:R-:W3:Y:S04]  /*14410*/  LDL.LU R35, [R1+0x238] ;  /* 0x0002380001237983 */ /* 0x000ee80000300800 */
[----:B------:R-:W3:Y:S01]  /*14420*/  LDL.LU R30, [R1+0x1d8] ;  /* 0x0001d800011e7983 */ /* 0x000ee20000300800 */
[----:B------:R-:W-:Y:S01]  /*14430*/  ISETP.LT.AND P2, PT, R40, UR15, !P0 ;  /* 0x0000000f28007c0c */ /* 0x000fe2000c741270 */
[----:B------:R-:W-:-:S02]  /*14440*/  IMAD R16, R39, R31, RZ ;  /* 0x0000001f27107224 */ /* 0x000fc400078e02ff */
[----:B------:R0:W-:Y:S01]  /*14450*/  @P4 STG.E.U8 desc[UR20][R2.64], R27 ;  /* 0x0000001b02004986 */ /* 0x0001e2000c101114 */
[----:B------:R-:W-:Y:S02]  /*14460*/  ISETP.LT.AND P4, PT, R39, UR15, !P0 ;  /* 0x0000000f27007c0c */ /* 0x000fe4000c781270 */
[----:B------:R-:W-:Y:S01]  /*14470*/  PRMT R29, R17, 0x7771, RZ ;  /* 0x00007771111d7816 */ /* 0x000fe200000000ff */
[----:B------:R-:W3:Y:S01]  /*14480*/  LDL.LU R28, [R1+0x1d4] ;  /* 0x0001d400011c7983 */ /* 0x000ee20000300800 */
[----:B0-----:R-:W-:-:S05]  /*14490*/  IADD3 R2, P6, PT, R16, R0, RZ ;  /* 0x0000000010027210 */ /* 0x001fca0007fde0ff */
[----:B------:R0:W-:Y:S01]  /*144a0*/  @P2 STG.E.U8 desc[UR20][R20.64], R25 ;  /* 0x0000001914002986 */ /* 0x0001e2000c101114 */
[----:B------:R-:W-:Y:S02]  /*144b0*/  LEA.HI.X.SX32 R3, R16, R33, 0x1, P6 ;  /* 0x0000002110037211 */ /* 0x000fe400030f0eff */
[C---:B------:R-:W-:Y:S02]  /*144c0*/  PRMT R27, R17.reuse, 0x7772, RZ ;  /* 0x00007772111b7816 */ /* 0x040fe400000000ff */
[----:B0-----:R-:W-:Y:S01]  /*144d0*/  IADD3 R20, P5, PT, R22, R0, RZ ;  /* 0x0000000016147210 */ /* 0x001fe20007fbe0ff */
[C---:B------:R-:W-:Y:S01]  /*144e0*/  IMAD R23, R38.reuse, R31, RZ ;  /* 0x0000001f26177224 */ /* 0x040fe200078e02ff */
[----:B------:R-:W-:Y:S01]  /*144f0*/  ISETP.LT.AND P2, PT, R38, UR15, !P0 ;  /* 0x0000000f26007c0c */ /* 0x000fe2000c741270 */
[----:B------:R0:W-:Y:S01]  /*14500*/  @P4 STG.E.U8 desc[UR20][R2.64], R29 ;  /* 0x0000001d02004986 */ /* 0x0001e2000c101114 */
[----:B------:R-:W-:Y:S02]  /*14510*/  LEA.HI.X.SX32 R21, R22, R33, 0x1, P5 ;  /* 0x0000002116157211 */ /* 0x000fe400028f0eff */
[----:B------:R-:W-:-:S03]  /*14520*/  PRMT R25, R17, 0x7773, RZ ;  /* 0x0000777311197816 */ /* 0x000fc600000000ff */
[----:B------:R-:W-:Y:S01]  /*14530*/  @P3 STG.E.U8 desc[UR20][R20.64], R27 ;  /* 0x0000001b14003986 */ /* 0x000fe2000c101114 */
[----:B0-----:R-:W-:-:S04]  /*14540*/  IADD3 R2, P4, PT, R23, R0, RZ ;  /* 0x0000000017027210 */ /* 0x001fc80007f9e0ff */
[----:B------:R-:W-:-:S05]  /*14550*/  LEA.HI.X.SX32 R3, R23, R33, 0x1, P4 ;  /* 0x0000002117037211 */ /* 0x000fca00020f0eff */
[----:B------:R0:W-:Y:S01]  /*14560*/  @P2 STG.E.U8 desc[UR20][R2.64], R25 ;  /* 0x0000001902002986 */ /* 0x0001e2000c101114 */
[----:B------:R-:W-:Y:S02]  /*14570*/  PRMT R23, R18, 0x7770, RZ ;  /* 0x0000777012177816 */ /* 0x000fe400000000ff */
[C---:B--2---:R-:W-:Y:S01]  /*14580*/  ISETP.LT.AND P6, PT, R24.reuse, UR15, !P0 ;  /* 0x0000000f18007c0c */ /* 0x044fe2000c7c1270 */
[----:B------:R-:W-:-:S05]  /*14590*/  IMAD R24, R24, R31, RZ ;  /* 0x0000001f18187224 */ /* 0x000fca00078e02ff */
[-C--:B------:R-:W-:Y:S01]  /*145a0*/  IADD3 R16, P3, PT, R24, R0.reuse, RZ ;  /* 0x0000000018107210 */ /* 0x080fe20007f7e0ff */
[C---:B-----5:R-:W-:Y:S01]  /*145b0*/  IMAD R22, R26.reuse, R31, RZ ;  /* 0x0000001f1a167224 */ /* 0x060fe200078e02ff */
[----:B------:R-:W-:Y:S02]  /*145c0*/  ISETP.LT.AND P5, PT, R26, UR15, !P0 ;  /* 0x0000000f1a007c0c */ /* 0x000fe4000c7a1270 */
[----:B------:R-:W-:Y:S01]  /*145d0*/  LEA.HI.X.SX32 R17, R24, R33, 0x1, P3 ;  /* 0x0000002118117211 */ /* 0x000fe200018f0eff */
[----:B------:R-:W2:Y:S01]  /*145e0*/  LDL.LU R26, [R1+0x1d0] ;  /* 0x0001d000011a7983 */ /* 0x000ea20000300800 */
[----:B0-----:R-:W-:-:S03]  /*145f0*/  IADD3 R2, P4, PT, R22, R0, RZ ;  /* 0x0000000016027210 */ /* 0x001fc60007f9e0ff */
[----:B------:R0:W-:Y:S01]  /*14600*/  @P6 STG.E.U8 desc[UR20][R16.64], R23 ;  /* 0x0000001710006986 */ /* 0x0001e2000c101114 */
[----:B------:R-:W-:Y:S02]  /*14610*/  LEA.HI.X.SX32 R3, R22, R33, 0x1, P4 ;  /* 0x0000002116037211 */ /* 0x000fe400020f0eff */
[C---:B----4-:R-:W-:Y:S01]  /*14620*/  ISETP.LT.AND P3, PT, R37.reuse, UR15, !P0 ;  /* 0x0000000f25007c0c */ /* 0x050fe2000c761270 */
[----:B------:R-:W-:Y:S02]  /*14630*/  IMAD R20, R37, R31, RZ ;  /* 0x0000001f25147224 */ /* 0x000fe400078e02ff */
[----:B------:R-:W4:Y:S03]  /*14640*/  LDL.LU R37, [R1+0x1cc] ;  /* 0x0001cc0001257983 */ /* 0x000f260000300800 */
[----:B0-----:R-:W-:-:S04]  /*14650*/  IADD3 R16, P4, PT, R20, R0, RZ ;  /* 0x0000000014107210 */ /* 0x001fc80007f9e0ff */
[----:B------:R-:W-:Y:S02]  /*14660*/  LEA.HI.X.SX32 R17, R20, R33, 0x1, P4 ;  /* 0x0000002114117211 */ /* 0x000fe400020f0eff */
[C---:B---3--:R-:W-:Y:S01]  /*14670*/  ISETP.LT.AND P2, PT, R36.reuse, UR15, !P0 ;  /* 0x0000000f24007c0c */ /* 0x048fe2000c741270 */
[-C--:B------:R-:W-:Y:S02]  /*14680*/  IMAD R21, R36, R31.reuse, RZ ;  /* 0x0000001f24157224 */ /* 0x080fe400078e02ff */
[----:B------:R-:W1:Y:S01]  /*14690*/  LDL.LU R36, [R1+0x2bc] ;  /* 0x0002bc0001247983 */ /* 0x000e620000300800 */
[C---:B------:R-:W-:Y:S01]  /*146a0*/  ISETP.LT.AND P4, PT, R30.reuse, UR15, !P0 ;  /* 0x0000000f1e007c0c */ /* 0x040fe2000c781270 */
[----:B------:R-:W-:Y:S02]  /*146b0*/  IMAD R25, R30, R31, RZ ;  /* 0x0000001f1e197224 */ /* 0x000fe400078e02ff */
[----:B------:R-:W3:Y:S01]  /*146c0*/  LDL.LU R30, [R1+0x2b8] ;  /* 0x0002b800011e7983 */ /* 0x000ee20000300800 */
[----:B------:R-:W-:-:S02]  /*146d0*/  PRMT R29, R18, 0x7771, RZ ;  /* 0x00007771121d7816 */ /* 0x000fc400000000ff */
[----:B------:R-:W-:-:S03]  /*146e0*/  ISETP.LT.AND P6, PT, R35, UR15, !P0 ;  /* 0x0000000f23007c0c */ /* 0x000fc6000c7c1270 */
[----:B------:R0:W-:Y:S01]  /*146f0*/  @P5 STG.E.U8 desc[UR20][R2.64], R29 ;  /* 0x0000001d02005986 */ /* 0x0001e2000c101114 */
[C---:B------:R-:W-:Y:S02]  /*14700*/  PRMT R35, R18.reuse, 0x7772, RZ ;  /* 0x0000777212237816 */ /* 0x040fe400000000ff */
[----:B------:R-:W-:Y:S01]  /*14710*/  PRMT R27, R18, 0x7773, RZ ;  /* 0x00007773121b7816 */ /* 0x000fe200000000ff */
[----:B------:R-:W-:Y:S02]  /*14720*/  IMAD R18, R28, R31, RZ ;  /* 0x0000001f1c127224 */ /* 0x000fe400078e02ff */
[----:B------:R5:W-:Y:S01]  /*14730*/  @P3 STG.E.U8 desc[UR20][R16.64], R35 ;  /* 0x0000002310003986 */ /* 0x000be2000c101114 */
[----:B0-----:R-:W-:-:S04]  /*14740*/  IADD3 R2, P5, PT, R21, R0, RZ ;  /* 0x0000000015027210 */ /* 0x001fc80007fbe0ff */
[----:B------:R-:W-:Y:S02]  /*14750*/  LEA.HI.X.SX32 R3, R21, R33, 0x1, P5 ;  /* 0x0000002115037211 */ /* 0x000fe400028f0eff */
[----:B------:R-:W-:Y:S01]  /*14760*/  ISETP.LT.AND P3, PT, R28, UR15, !P0 ;  /* 0x0000000f1c007c0c */ /* 0x000fe2000c761270 */
[----:B------:R-:W0:Y:S01]  /*14770*/  LDS.128 R20, [R32+UR9] ;  /* 0x0000000920147984 */ /* 0x000e220008000c00 */
[----:B-----5:R-:W-:-:S03]  /*14780*/  IADD3 R16, P5, PT, R18, R0, RZ ;  /* 0x0000000012107210 */ /* 0x020fc60007fbe0ff */
[----:B------:R5:W-:Y:S01]  /*14790*/  @P2 STG.E.U8 desc[UR20][R2.64], R27 ;  /* 0x0000001b02002986 */ /* 0x000be2000c101114 */
[----:B------:R-:W-:-:S03]  /*147a0*/  IADD3 R24, P2, PT, R25, R0, RZ ;  /* 0x0000000019187210 */ /* 0x000fc60007f5e0ff */
[----:B------:R-:W3:Y:S01]  /*147b0*/  LDL.LU R28, [R1+0x2b4] ;  /* 0x0002b400011c7983 */ /* 0x000ee20000300800 */
[-C--:B------:R-:W-:Y:S02]  /*147c0*/  LEA.HI.X.SX32 R25, R25, R33.reuse, 0x1, P2 ;  /* 0x0000002119197211 */ /* 0x080fe400010f0eff */
[C---:B------:R-:W-:Y:S01]  /*147d0*/  PRMT R29, R19.reuse, 0x7770, RZ ;  /* 0x00007770131d7816 */ /* 0x040fe200000000ff */
[----:B------:R-:W3:Y:S01]  /*147e0*/  LDL.LU R38, [R1+0x1c8] ;  /* 0x0001c80001267983 */ /* 0x000ee20000300800 */
[----:B------:R-:W-:Y:S02]  /*147f0*/  LEA.HI.X.SX32 R17, R18, R33, 0x1, P5 ;  /* 0x0000002112117211 */ /* 0x000fe400028f0eff */
[C---:B------:R-:W-:Y:S01]  /*14800*/  PRMT R35, R19.reuse, 0x7771, RZ ;  /* 0x0000777113237816 */ /* 0x040fe200000000ff */
[----:B------:R0:W-:Y:S04]  /*14810*/  @P4 STG.E.U8 desc[UR20][R24.64], R29 ;  /* 0x0000001d18004986 */ /* 0x0001e8000c101114 */
[----:B------:R0:W-:Y:S01]  /*14820*/  @P3 STG.E.U8 desc[UR20][R16.64], R35 ;  /* 0x0000002310003986 */ /* 0x0001e2000c101114 */
[----:B-----5:R-:W-:-:S02]  /*14830*/  PRMT R27, R19, 0x7772, RZ ;  /* 0x00007772131b7816 */ /* 0x020fc400000000ff */
[C---:B--2---:R-:W-:Y:S01]  /*14840*/  ISETP.LT.AND P2, PT, R26.reuse, UR15, !P0 ;  /* 0x0000000f1a007c0c */ /* 0x044fe2000c741270 */
[----:B------:R-:W-:-:S05]  /*14850*/  IMAD R26, R26, R31, RZ ;  /* 0x0000001f1a1a7224 */ /* 0x000fca00078e02ff */
[----:B------:R-:W-:-:S04]  /*14860*/  IADD3 R2, P5, PT, R26, R0, RZ ;  /* 0x000000001a027210 */ /* 0x000fc80007fbe0ff */
[----:B------:R-:W-:-:S05]  /*14870*/  LEA.HI.X.SX32 R3, R26, R33, 0x1, P5 ;  /* 0x000000211a037211 */ /* 0x000fca00028f0eff */
[----:B------:R2:W-:Y:S01]  /*14880*/  @P2 STG.E.U8 desc[UR20][R2.64], R27 ;  /* 0x0000001b02002986 */ /* 0x0005e2000c101114 */
[----:B-1----:R-:W-:Y:S01]  /*14890*/  ISETP.LT.AND P3, PT, R36, UR4, !P0 ;  /* 0x0000000424007c0c */ /* 0x002fe2000c761270 */
[C---:B----4-:R-:W-:Y:S02]  /*148a0*/  IMAD R18, R37.reuse, R31, RZ ;  /* 0x0000001f25127224 */ /* 0x050fe400078e02ff */
[----:B------:R-:W4:Y:S01]  /*148b0*/  LDL.LU R36, [R1+0x2b0] ;  /* 0x0002b00001247983 */ /* 0x000f220000300800 */
[----:B------:R-:W-:Y:S01]  /*148c0*/  ISETP.LT.AND P4, PT, R37, UR15, !P0 ;  /* 0x0000000f25007c0c */ /* 0x000fe2000c781270 */
[----:B------:R-:W1:Y:S01]  /*148d0*/  LDCU UR4, c[0x0][0x39c] ;  /* 0x00007380ff0477ac */ /* 0x000e620008000800 */
[----:B---3--:R-:W-:Y:S01]  /*148e0*/  ISETP.LT.AND P2, PT, R30, UR5, !P0 ;  /* 0x000000051e007c0c */ /* 0x008fe2000c741270 */
[----:B------:R-:W4:Y:S01]  /*148f0*/  LDCU UR5, c[0x0][0x39c] ;  /* 0x00007380ff0577ac */ /* 0x000f220008000800 */
[----:B------:R-:W3:Y:S01]  /*14900*/  LDL.LU R30, [R1+0x2ac] ;  /* 0x0002ac00011e7983 */ /* 0x000ee20000300800 */
[----:B0-----:R-:W-:Y:S01]  /*14910*/  IADD3 R24, P5, PT, R18, R0, RZ ;  /* 0x0000000012187210 */ /* 0x001fe20007fbe0ff */
[----:B------:R-:W-:Y:S01]  /*14920*/  IMAD R16, R31, 0x4, R34 ;  /* 0x000000041f107824 */ /* 0x000fe200078e0222 */
[----:B------:R-:W-:-:S02]  /*14930*/  PRMT R29, R19, 0x7773, RZ ;  /* 0x00007773131d7816 */ /* 0x000fc400000000ff */
[-C--:B------:R-:W-:Y:S02]  /*14940*/  LEA.HI.X.SX32 R25, R18, R33.reuse, 0x1, P5 ;  /* 0x0000002112197211 */ /* 0x080fe400028f0eff */
[-C--:B------:R-:W-:Y:S02]  /*14950*/  IADD3 R18, P5, PT, R34, R0.reuse, RZ ;  /* 0x0000000022127210 */ /* 0x080fe40007fbe0ff */
[----:B------:R-:W-:Y:S01]  /*14960*/  PRMT R35, R20, 0x7770, RZ ;  /* 0x0000777014237816 */ /* 0x000fe200000000ff */
[----:B------:R0:W-:Y:S01]  /*14970*/  @P4 STG.E.U8 desc[UR20][R24.64], R29 ;  /* 0x0000001d18004986 */ /* 0x0001e2000c101114 */
[----:B------:R-:W-:Y:S02]  /*14980*/  LEA.HI.X.SX32 R19, R34, R33, 0x1, P5 ;  /* 0x0000002122137211 */ /* 0x000fe400028f0eff */
[----:B--2---:R-:W-:-:S03]  /*14990*/  IADD3 R2, P5, PT, R16, R0, RZ ;  /* 0x0000000010027210 */ /* 0x004fc60007fbe0ff */
[----:B------:R2:W-:Y:S01]  /*149a0*/  @P1 STG.E.U8 desc[UR20][R18.64], R35 ;  /* 0x0000002312001986 */ /* 0x0005e2000c101114 */
[----:B------:R-:W-:-:S03]  /*149b0*/  LEA.HI.X.SX32 R3, R16, R33, 0x1, P5 ;  /* 0x0000002110037211 */ /* 0x000fc600028f0eff */
[----:B0-----:R-:W5:Y:S01]  /*149c0*/  LDL.LU R24, [R1+0x2a8] ;  /* 0x0002a80001187983 */ /* 0x001f620000300800 */
[----:B------:R-:W-:Y:S01]  /*149d0*/  ISETP.LT.AND P4, PT, R28, UR6, !P0 ;  /* 0x000000061c007c0c */ /* 0x000fe2000c781270 */
[C---:B------:R-:W-:Y:S01]  /*149e0*/  IMAD R28, R31.reuse, 0x4, R16 ;  /* 0x000000041f1c7824 */ /* 0x040fe200078e0210 */
[----:B------:R-:W3:Y:S01]  /*149f0*/  LDCU UR6, c[0x0][0x39c] ;  /* 0x00007380ff0677ac */ /* 0x000ee20008000800 */
[C---:B-1----:R-:W-:Y:S01]  /*14a00*/  ISETP.LT.AND P5, PT, R38.reuse, UR4, !P0 ;  /* 0x0000000426007c0c */ /* 0x042fe2000c7a1270 */
[----:B------:R-:W-:Y:S02]  /*14a10*/  IMAD R17, R38, R31, RZ ;  /* 0x0000001f26117224 */ /* 0x000fe400078e02ff */
[----:B------:R-:W-:Y:S01]  /*14a20*/  IADD3 R26, P1, PT, R28, R0, RZ ;  /* 0x000000001c1a7210 */ /* 0x000fe20007f3e0ff */
[----:B------:R-:W5:Y:S01]  /*14a30*/  LDL.LU R38, [R1+0x1c4] ;  /* 0x0001c40001267983 */ /* 0x000f620000300800 */
[----:B------:R-:W-:Y:S01]  /*14a40*/  PRMT R37, R20, 0x7771, RZ ;  /* 0x0000777114257816 */ /* 0x000fe200000000ff */
[----:B------:R-:W0:Y:S01]  /*14a50*/  LDCU UR4, c[0x0][0x39c] ;  /* 0x00007380ff0477ac */ /* 0x000e220008000800 */
[----:B------:R-:W-:Y:S01]  /*14a60*/  LEA.HI.X.SX32 R27, R28, R33, 0x1, P1 ;  /* 0x000000211c1b7211 */ /* 0x000fe200008f0eff */
[----:B------:R-:W-:-:S02]  /*14a70*/  IMAD R28, R31, 0x8, R28 ;  /* 0x000000081f1c7824 */ /* 0x000fc400078e021c */
[----:B------:R1:W-:Y:S01]  /*14a80*/  @P6 STG.E.U8 desc[UR20][R2.64], R37 ;  /* 0x0000002502006986 */ /* 0x0003e2000c101114 */
[CC--:B------:R-:W-:Y:S02]  /*14a90*/  IADD3 R16, P6, PT, R17.reuse, R0.reuse, RZ ;  /* 0x0000000011107210 */ /* 0x0c0fe40007fde0ff */
[C---:B--2---:R-:W-:Y:S02]  /*14aa0*/  PRMT R35, R20.reuse, 0x7772, RZ ;  /* 0x0000777214237816 */ /* 0x044fe400000000ff */
[----:B------:R-:W-:Y:S02]  /*14ab0*/  LEA.HI.X.SX32 R17, R17, R33, 0x1, P6 ;  /* 0x0000002111117211 */ /* 0x000fe400030f0eff */
[----:B------:R-:W-:Y:S01]  /*14ac0*/  PRMT R25, R20, 0x7773, RZ ;  /* 0x0000777314197816 */ /* 0x000fe200000000ff */
[----:B------:R2:W-:Y:S01]  /*14ad0*/  @P3 STG.E.U8 desc[UR20][R26.64], R35 ;  /* 0x000000231a003986 */ /* 0x0005e2000c101114 */
[----:B-1----:R-:W-:Y:S01]  /*14ae0*/  IADD3 R2, P6, PT, R28, R0, RZ ;  /* 0x000000001c027210 */ /* 0x002fe20007fde0ff */
[----:B------:R-:W-:-:S03]  /*14af0*/  IMAD R20, R31, 0x4, R28 ;  /* 0x000000041f147824 */ /* 0x000fc600078e021c */
[----:B------:R-:W-:Y:S02]  /*14b00*/  LEA.HI.X.SX32 R3, R28, R33, 0x1, P6 ;  /* 0x000000211c037211 */ /* 0x000fe400030f0eff */
[----:B----4-:R-:W-:Y:S01]  /*14b10*/  ISETP.LT.AND P1, PT, R36, UR5, !P0 ;  /* 0x0000000524007c0c */ /* 0x010fe2000c721270 */
[----:B------:R-:W1:Y:S01]  /*14b20*/  LDCU UR5, c[0x0][0x39c] ;  /* 0x00007380ff0577ac */ /* 0x000e620008000800 */
[----:B------:R-:W1:Y:S04]  /*14b30*/  LDL.LU R36, [R1+0x2a4] ;  /* 0x0002a40001247983 */ /* 0x000e680000300800 */
[----:B------:R-:W4:Y:S01]  /*14b40*/  LDL.LU R34, [R1+0x2a0] ;  /* 0x0002a00001227983 */ /* 0x000f220000300800 */
[----:B---3--:R-:W-:Y:S01]  /*14b50*/  ISETP.LT.AND P3, PT, R30, UR6, !P0 ;  /* 0x000000061e007c0c */ /* 0x008fe2000c761270 */
[----:B------:R-:W4:Y:S02]  /*14b60*/  LDCU UR6, c[0x0][0x39c] ;  /* 0x00007380ff0677ac */ /* 0x000f240008000800 */
[----:B------:R-:W3:Y:S04]  /*14b70*/  LDL.LU R30, [R1+0x29c] ;  /* 0x00029c00011e7983 */ /* 0x000ee80000300800 */
[----:B------:R-:W3:Y:S04]  /*14b80*/  LDL.LU R28, [R1+0x1c0] ;  /* 0x0001c000011c7983 */ /* 0x000ee80000300800 */
[----:B--2---:R-:W2:Y:S04]  /*14b90*/  LDL.LU R26, [R1+0x298] ;  /* 0x00029800011a7983 */ /* 0x004ea80000300800 */
[----:B------:R0:W-:Y:S01]  /*14ba0*/  @P5 STG.E.U8 desc[UR20][R16.64], R25 ;  /* 0x0000001910005986 */ /* 0x0001e2000c101114 */
[----:B------:R-:W-:-:S02]  /*14bb0*/  IADD3 R18, P5, PT, R20, R0, RZ ;  /* 0x0000000014127210 */ /* 0x000fc40007fbe0ff */
[----:B------:R-:W-:Y:S02]  /*14bc0*/  PRMT R29, R21, 0x7770, RZ ;  /* 0x00007770151d7816 */ /* 0x000fe400000000ff */
[----:B-----5:R-:W-:Y:S01]  /*14bd0*/  ISETP.LT.AND P6, PT, R24, UR7, !P0 ;  /* 0x0000000718007c0c */ /* 0x020fe2000c7c1270 */
[----:B------:R-:W-:Y:S01]  /*14be0*/  IMAD R24, R31, 0x4, R20 ;  /* 0x000000041f187824 */ /* 0x000fe200078e0214 */
[-C--:B------:R-:W-:Y:S02]  /*14bf0*/  LEA.HI.X.SX32 R19, R20, R33.reuse, 0x1, P5 ;  /* 0x0000002114137211 */ /* 0x080fe400028f0eff */
[----:B------:R-:W-:Y:S01]  /*14c00*/  PRMT R27, R21, 0x7771, RZ ;  /* 0x00007771151b7816 */ /* 0x000fe200000000ff */
[----:B------:R5:W-:Y:S01]  /*14c10*/  @P2 STG.E.U8 desc[UR20][R2.64], R29 ;  /* 0x0000001d02002986 */ /* 0x000be2000c101114 */
[C---:B0-----:R-:W-:Y:S01]  /*14c20*/  IADD3 R16, P5, PT, R24.reuse, R0, RZ ;  /* 0x0000000018107210 */ /* 0x041fe20007fbe0ff */
[----:B------:R-:W3:Y:S02]  /*14c30*/  LDCU UR7, c[0x0][0x39c] ;  /* 0x00007380ff0777ac */ /* 0x000ee40008000800 */
[----:B------:R0:W-:Y:S01]  /*14c40*/  @P4 STG.E.U8 desc[UR20][R18.64], R27 ;  /* 0x0000001b12004986 */ /* 0x0001e2000c101114 */
[----:B------:R-:W-:Y:S01]  /*14c50*/  LEA.HI.X.SX32 R17, R24, R33, 0x1, P5 ;  /* 0x0000002118117211 */ /* 0x000fe200028f0eff */
[----:B------:R-:W-:-:S02]  /*14c60*/  IMAD R24, R31, 0x8, R24 ;  /* 0x000000081f187824 */ /* 0x000fc400078e0218 */
[C---:B------:R-:W-:Y:S01]  /*14c70*/  IMAD R20, R38.reuse, R31, RZ ;  /* 0x0000001f26147224 */ /* 0x040fe200078e02ff */
[----:B------:R-:W-:Y:S01]  /*14c80*/  ISETP.LT.AND P2, PT, R38, UR4, !P0 ;  /* 0x0000000426007c0c */ /* 0x000fe2000c741270 */
[----:B------:R-:W1:Y:S03]  /*14c90*/  LDCU UR4, c[0x0][0x39c] ;  /* 0x00007380ff0477ac */ /* 0x000e660008000800 */
[CC--:B-----5:R-:W-:Y:S01]  /*14ca0*/  IADD3 R2, P5, PT, R20.reuse, R0.reuse, RZ ;  /* 0x0000000014027210 */ /* 0x0e0fe20007fbe0ff */
[----:B0-----:R-:W-:Y:S01]  /*14cb0*/  IMAD R18, R31, 0x4, R24 ;  /* 0x000000041f127824 */ /* 0x001fe200078e0218 */
[C---:B------:R-:W-:Y:S02]  /*14cc0*/  PRMT R25, R21.reuse, 0x7772, RZ ;  /* 0x0000777215197816 */ /* 0x040fe400000000ff */
[----:B------:R-:W-:Y:S02]  /*14cd0*/  LEA.HI.X.SX32 R3, R20, R33, 0x1, P5 ;  /* 0x0000002114037211 */ /* 0x000fe400028f0eff */
[----:B------:R-:W-:Y:S01]  /*14ce0*/  IADD3 R20, P5, PT, R24, R0, RZ ;  /* 0x0000000018147210 */ /* 0x000fe20007fbe0ff */
[----:B------:R0:W-:Y:S01]  /*14cf0*/  @P1 STG.E.U8 desc[UR20][R16.64], R25 ;  /* 0x0000001910001986 */ /* 0x0001e2000c101114 */
[----:B------:R-:W-:-:S02]  /*14d00*/  PRMT R35, R21, 0x7773, RZ ;  /* 0x0000777315237816 */ /* 0x000fc400000000ff */
[----:B------:R-:W-:Y:S01]  /*14d10*/  LEA.HI.X.SX32 R21, R24, R33, 0x1, P5 ;  /* 0x0000002118157211 */ /* 0x000fe200028f0eff */
[----:B------:R-:W-:Y:S01]  /*14d20*/  IMAD R24, R31, 0x4, R18 ;  /* 0x000000041f187824 */ /* 0x000fe200078e0212 */
[----:B------:R-:W-:Y:S01]  /*14d30*/  PRMT R27, R22, 0x7770, RZ ;  /* 0x00007770161b7816 */ /* 0x000fe200000000ff */
[----:B------:R5:W-:Y:S01]  /*14d40*/  @P2 STG.E.U8 desc[UR20][R2.64], R35 ;  /* 0x0000002302002986 */ /* 0x000be2000c101114 */
[----:B0-----:R-:W-:-:S03]  /*14d50*/  IADD3 R16, P5, PT, R18, R0, RZ ;  /* 0x0000000012107210 */ /* 0x001fc60007fbe0ff */
[----:B------:R0:W-:Y:S01]  /*14d60*/  @P3 STG.E.U8 desc[UR20][R20.64], R27 ;  /* 0x0000001b14003986 */ /* 0x0001e2000c101114 */
[----:B------:R-:W-:Y:S02]  /*14d70*/  LEA.HI.X.SX32 R17, R18, R33, 0x1, P5 ;  /* 0x0000002112117211 */ /* 0x000fe400028f0eff */
[----:B------:R-:W-:-:S04]  /*14d80*/  IADD3 R18, P3, PT, R24, R0, RZ ;  /* 0x0000000018127210 */ /* 0x000fc80007f7e0ff */
[----:B------:R-:W-:Y:S02]  /*14d90*/  LEA.HI.X.SX32 R19, R24, R33, 0x1, P3 ;  /* 0x0000002118137211 */ /* 0x000fe400018f0eff */
[----:B-1----:R-:W-:Y:S01]  /*14da0*/  ISETP.LT.AND P4, PT, R36, UR5, !P0 ;  /* 0x0000000524007c0c */ /* 0x002fe2000c781270 */
[----:B------:R-:W2:Y:S01]  /*14db0*/  LDCU UR5, c[0x0][0x39c] ;  /* 0x00007380ff0577ac */ /* 0x000ea20008000800 */
[----:B----4-:R-:W-:Y:S01]  /*14dc0*/  ISETP.LT.AND P1, PT, R34, UR6, !P0 ;  /* 0x0000000622007c0c */ /* 0x010fe2000c721270 */
[----:B------:R-:W1:Y:S01]  /*14dd0*/  LDCU UR6, c[0x0][0x39c] ;  /* 0x00007380ff0677ac */ /* 0x000e620008000800 */
[----:B------:R-:W1:Y:S01]  /*14de0*/  LDL.LU R34, [R1+0x294] ;  /* 0x0002940001227983 */ /* 0x000e620000300800 */
[----:B---3--:R-:W-:Y:S01]  /*14df0*/  ISETP.LT.AND P2, PT, R30, UR7, !P0 ;  /* 0x000000071e007c0c */ /* 0x008fe2000c741270 */
[----:B------:R-:W3:Y:S02]  /*14e00*/  LDCU UR7, c[0x0][0x39c] ;  /* 0x00007380ff0777ac */ /* 0x000ee40008000800 */
[----:B------:R-:W3:Y:S04]  /*14e10*/  LDL.LU R30, [R1+0x290] ;  /* 0x00029000011e7983 */ /* 0x000ee80000300800 */
[----:B-----5:R-:W4:Y:S01]  /*14e20*/  LDL.LU R35, [R1+0x1bc] ;  /* 0x0001bc0001237983 */ /* 0x020f220000300800 */
[----:B--2---:R-:W-:Y:S01]  /*14e30*/  ISETP.LT.AND P3, PT, R26, UR5, !P0 ;  /* 0x000000051a007c0c */ /* 0x004fe2000c761270 */
[----:B------:R-:W-:-:S02]  /*14e40*/  IMAD R25, R28, R31, RZ ;  /* 0x0000001f1c197224 */ /* 0x000fc400078e02ff */
[----:B------:R-:W2:Y:S01]  /*14e50*/  LDL.LU R26, [R1+0x28c] ;  /* 0x00028c00011a7983 */ /* 0x000ea20000300800 */
[----:B------:R-:W-:Y:S02]  /*14e60*/  PRMT R29, R22, 0x7771, RZ ;  /* 0x00007771161d7816 */ /* 0x000fe400000000ff */
[----:B------:R-:W-:Y:S01]  /*14e70*/  ISETP.LT.AND P5, PT, R28, UR4, !P0 ;  /* 0x000000041c007c0c */ /* 0x000fe2000c7a1270 */
[----:B------:R-:W-:Y:S01]  /*14e80*/  IMAD R24, R31, 0x8, R24 ;  /* 0x000000081f187824 */ /* 0x000fe200078e0218 */
[----:B------:R-:W2:Y:S01]  /*14e90*/  LDCU UR5, c[0x0][0x39c] ;  /* 0x00007380ff0577ac */ /* 0x000ea20008000800 */
[----:B------:R5:W-:Y:S01]  /*14ea0*/  @P6 STG.E.U8 desc[UR20][R16.64], R29 ;  /* 0x0000001d10006986 */ /* 0x000be2000c101114 */
[CC--:B------:R-:W-:Y:S02]  /*14eb0*/  IADD3 R2, P6, PT, R25.reuse, R0.reuse, RZ ;  /* 0x0000000019027210 */ /* 0x0c0fe40007fde0ff */
[C---:B0-----:R-:W-:Y:S01]  /*14ec0*/  PRMT R27, R22.reuse, 0x7772, RZ ;  /* 0x00007772161b7816 */ /* 0x041fe200000000ff */
[----:B------:R-:W2:Y:S01]  /*14ed0*/  LDL.LU R28, [R1+0x288] ;  /* 0x00028800011c7983 */ /* 0x000ea20000300800 */
[----:B------:R-:W-:Y:S01]  /*14ee0*/  LEA.HI.X.SX32 R3, R25, R33, 0x1, P6 ;  /* 0x0000002119037211 */ /* 0x000fe200030f0eff */
[----:B------:R-:W0:Y:S01]  /*14ef0*/  LDCU UR4, c[0x0][0x39c] ;  /* 0x00007380ff0477ac */ /* 0x000e220008000800 */
[----:B------:R-:W-:Y:S01]  /*14f00*/  PRMT R25, R22, 0x7773, RZ ;  /* 0x0000777316197816 */ /* 0x000fe200000000ff */
[----:B------:R-:W-:Y:S01]  /*14f10*/  IMAD R22, R31, 0x4, R24 ;  /* 0x000000041f167824 */ /* 0x000fe200078e0218 */
[----:B------:R0:W-:Y:S01]  /*14f20*/  @P4 STG.E.U8 desc[UR20][R18.64], R27 ;  /* 0x0000001b12004986 */ /* 0x0001e2000c101114 */
[----:B-----5:R-:W-:-:S03]  /*14f30*/  IADD3 R16, P6, PT, R24, R0, RZ ;  /* 0x0000000018107210 */ /* 0x020fc60007fde0ff */
[----:B------:R5:W-:Y:S01]  /*14f40*/  @P5 STG.E.U8 desc[UR20][R2.64], R25 ;  /* 0x0000001902005986 */ /* 0x000be2000c101114 */
[----:B------:R-:W-:Y:S02]  /*14f50*/  IADD3 R20, P5, PT, R22, R0, RZ ;  /* 0x0000000016147210 */ /* 0x000fe40007fbe0ff */
[-C--:B------:R-:W-:Y:S02]  /*14f60*/  LEA.HI.X.SX32 R17, R24, R33.reuse, 0x1, P6 ;  /* 0x0000002118117211 */ /* 0x080fe400030f0eff */
[C---:B------:R-:W-:Y:S02]  /*14f70*/  PRMT R29, R23.reuse, 0x7770, RZ ;  /* 0x00007770171d7816 */ /* 0x040fe400000000ff */
[----:B------:R-:W-:Y:S02]  /*14f80*/  LEA.HI.X.SX32 R21, R22, R33, 0x1, P5 ;  /* 0x0000002116157211 */ /* 0x000fe400028f0eff */
[----:B0-----:R-:W-:Y:S01]  /*14f90*/  PRMT R27, R23, 0x7771, RZ ;  /* 0x00007771171b7816 */ /* 0x001fe200000000ff */
[----:B------:R0:W-:Y:S04]  /*14fa0*/  @P1 STG.E.U8 desc[UR20][R16.64], R29 ;  /* 0x0000001d10001986 */ /* 0x0001e8000c101114 */
[----:B------:R0:W-:Y:S01]  /*14fb0*/  @P2 STG.E.U8 desc[UR20][R20.64], R27 ;  /* 0x0000001b14002986 */ /* 0x0001e2000c101114 */
[----:B-1----:R-:W-:Y:S01]  /*14fc0*/  ISETP.LT.AND P4, PT, R34, UR6, !P0 ;  /* 0x0000000622007c0c */ /* 0x002fe2000c781270 */
[----:B------:R-:W1:Y:S02]  /*14fd0*/  LDCU UR6, c[0x0][0x39c] ;  /* 0x00007380ff0677ac */ /* 0x000e640008000800 */
[----:B------:R-:W2:Y:S01]  /*14fe0*/  LDL.LU R34, [R1+0x284] ;  /* 0x0002840001227983 */ /* 0x000ea20000300800 */
[----:B---3--:R-:W-:Y:S01]  /*14ff0*/  ISETP.LT.AND P6, PT, R30, UR7, !P0 ;  /* 0x000000071e007c0c */ /* 0x008fe2000c7c1270 */
[----:B------:R-:W-:-:S02]  /*15000*/  IMAD R18, R31, 0x4, R22 ;  /* 0x000000041f127824 */ /* 0x000fc400078e0216 */
[----:B------:R-:W3:Y:S01]  /*15010*/  LDL.LU R30, [R1+0x1b8] ;  /* 0x0001b800011e7983 */ /* 0x000ee20000300800 */
[C---:B----4-:R-:W-:Y:S01]  /*15020*/  IMAD R19, R35.reuse, R31, RZ ;  /* 0x0000001f23137224 */ /* 0x050fe200078e02ff */
[----:B------:R-:W-:Y:S02]  /*15030*/  ISETP.LT.AND P1, PT, R35, UR4, !P0 ;  /* 0x0000000423007c0c */ /* 0x000fe4000c721270 */
[----:B--2---:R-:W-:Y:S01]  /*15040*/  ISETP.LT.AND P2, PT, R26, UR5, !P0 ;  /* 0x000000051a007c0c */ /* 0x004fe2000c741270 */
[----:B------:R-:W-:Y:S01]  /*15050*/  IMAD R22, R31, 0x8, R18 ;  /* 0x000000081f167824 */ /* 0x000fe200078e0212 */
[----:B------:R-:W2:Y:S01]  /*15060*/  LDL.LU R26, [R1+0x280] ;  /* 0x00028000011a7983 */ /* 0x000ea20000300800 */
[CC--:B-----5:R-:W-:Y:S01]  /*15070*/  IADD3 R2, P5, PT, R18.reuse, R0.reuse, RZ ;  /* 0x0000000012027210 */ /* 0x0e0fe20007fbe0ff */
[----:B------:R-:W2:Y:S03]  /*15080*/  LDCU UR5, c[0x0][0x39c] ;  /* 0x00007380ff0577ac */ /* 0x000ea60008000800 */
[----:B------:R-:W-:Y:S01]  /*15090*/  LEA.HI.X.SX32 R3, R18, R33, 0x1, P5 ;  /* 0x0000002112037211 */ /* 0x000fe200028f0eff */
[----:B------:R-:W4:Y:S01]  /*150a0*/  LDCU UR7, c[0x0][0x39c] ;  /* 0x00007380ff0777ac */ /* 0x000f220008000800 */
[----:B0-----:R-:W-:-:S02]  /*150b0*/  IADD3 R16, P5, PT, R19, R0, RZ ;  /* 0x0000000013107210 */ /* 0x001fc40007fbe0ff */
[----:B------:R-:W-:Y:S01]  /*150c0*/  PRMT R25, R23, 0x7772, RZ ;  /* 0x0000777217197816 */ /* 0x000fe200000000ff */
[----:B------:R-:W-:Y:S01]  /*150d0*/  IMAD R20, R31, 0x4, R22 ;  /* 0x000000041f147824 */ /* 0x000fe200078e0216 */
[-C--:B------:R-:W-:Y:S01]  /*150e0*/  LEA.HI.X.SX32 R17, R19, R33.reuse, 0x1, P5 ;  /* 0x0000002113117211 */ /* 0x080fe200028f0eff */
[----:B------:R-:W0:Y:S01]  /*150f0*/  LDCU UR4, c[0x0][0x39c] ;  /* 0x00007380ff0477ac */ /* 0x000e220008000800 */
[-C--:B------:R-:W-:Y:S01]  /*15100*/  IADD3 R18, P5, PT, R22, R0.reuse, RZ ;  /* 0x0000000016127210 */ /* 0x080fe20007fbe0ff */
[----:B------:R5:W-:Y:S01]  /*15110*/  @P3 STG.E.U8 desc[UR20][R2.64], R25 ;  /* 0x0000001902003986 */ /* 0x000be2000c101114 */
[----:B-1----:R-:W-:Y:S01]  /*15120*/  ISETP.LT.AND P3, PT, R28, UR6, !P0 ;  /* 0x000000061c007c0c */ /* 0x002fe2000c761270 */
[----:B------:R-:W1:Y:S01]  /*15130*/  LDCU UR6, c[0x0][0x39c] ;  /* 0x00007380ff0677ac */ /* 0x000e620008000800 */
[----:B------:R-:W-:Y:S01]  /*15140*/  PRMT R29, R23, 0x7773, RZ ;  /* 0x00007773171d7816 */ /* 0x000fe200000000ff */
[----:B------:R-:W1:Y:S01]  /*15150*/  LDL.LU R28, [R1+0x27c] ;  /* 0x00027c00011c7983 */ /* 0x000e620000300800 */
[----:B------:R-:W-:Y:S01]  /*15160*/  LEA.HI.X.SX32 R19, R22, R33, 0x1, P5 ;  /* 0x0000002116137211 */ /* 0x000fe200028f0eff */
[----:B------:R-:W-:Y:S01]  /*15170*/  IMAD R22, R31, 0x4, R20 ;  /* 0x000000041f167824 */ /* 0x000fe200078e0214 */
[----:B------:R-:W-:Y:S01]  /*15180*/  PRMT R27, R12, 0x7770, RZ ;  /* 0x000077700c1b7816 */ /* 0x000fe200000000ff */
[----:B------:R-:W4:Y:S01]  /*15190*/  LDL.LU R24, [R1+0x278] ;  /* 0x0002780001187983 */ /* 0x000f220000300800 */
[----:B-----5:R-:W-:-:S03]  /*151a0*/  IADD3 R2, P5, PT, R20, R0, RZ ;  /* 0x0000000014027210 */ /* 0x020fc60007fbe0ff */
[----:B------:R5:W-:Y:S01]  /*151b0*/  @P1 STG.E.U8 desc[UR20][R16.64], R29 ;  /* 0x0000001d10001986 */ /* 0x000be2000c101114 */
[----:B------:R-:W-:-:S03]  /*151c0*/  LEA.HI.X.SX32 R3, R20, R33, 0x1, P5 ;  /* 0x0000002114037211 */ /* 0x000fc600028f0eff */
[----:B------:R0:W-:Y:S01]  /*151d0*/  @P4 STG.E.U8 desc[UR20][R18.64], R27 ;  /* 0x0000001b12004986 */ /* 0x0001e2000c101114 */
[----:B------:R-:W-:-:S04]  /*151e0*/  IADD3 R20, P4, PT, R22, R0, RZ ;  /* 0x0000000016147210 */ /* 0x000fc80007f9e0ff */
[----:B------:R-:W-:Y:S01]  /*151f0*/  LEA.HI.X.SX32 R21, R22, R33, 0x1, P4 ;  /* 0x0000002116157211 */ /* 0x000fe200020f0eff */
[----:B-----5:R-:W5:Y:S01]  /*15200*/  LDL.LU R29, [R1+0x1b4] ;  /* 0x0001b400011d7983 */ /* 0x020f620000300800 */
[----:B--2---:R-:W-:Y:S01]  /*15210*/  ISETP.LT.AND P4, PT, R26, UR5, !P0 ;  /* 0x000000051a007c0c */ /* 0x004fe2000c781270 */
[----:B---3--:R-:W-:Y:S02]  /*15220*/  IMAD R23, R30, R31, RZ ;  /* 0x0000001f1e177224 */ /* 0x008fe400078e02ff */
[----:B------:R-:W2:Y:S01]  /*15230*/  LDL.LU R26, [R1+0x274] ;  /* 0x00027400011a7983 */ /* 0x000ea20000300800 */
[----:B------:R-:W-:Y:S02]  /*15240*/  PRMT R25, R12, 0x7771, RZ ;  /* 0x000077710c197816 */ /* 0x000fe400000000ff */
[----:B----4-:R-:W-:Y:S01]  /*15250*/  ISETP.LT.AND P1, PT, R34, UR7, !P0 ;  /* 0x0000000722007c0c */ /* 0x010fe2000c721270 */
[----:B------:R-:W3:Y:S01]  /*15260*/  LDCU UR7, c[0x0][0x39c] ;  /* 0x00007380ff0777ac */ /* 0x000ee20008000800 */
[----:B------:R-:W-:Y:S01]  /*15270*/  IMAD R22, R31, 0x8, R22 ;  /* 0x000000081f167824 */ /* 0x000fe200078e0216 */
[----:B------:R4:W-:Y:S01]  /*15280*/  @P6 STG.E.U8 desc[UR20][R2.64], R25 ;  /* 0x0000001902006986 */ /* 0x0009e2000c101114 */
[C---:B------:R-:W-:Y:S01]  /*15290*/  IADD3 R16, P6, PT, R23.reuse, R0, RZ ;  /* 0x0000000017107210 */ /* 0x040fe20007fde0ff */
[----:B------:R-:W2:Y:S01]  /*152a0*/  LDCU UR5, c[0x0][0x39c] ;  /* 0x00007380ff0577ac */ /* 0x000ea20008000800 */
[----:B0-----:R-:W-:Y:S01]  /*152b0*/  ISETP.LT.AND P5, PT, R30, UR4, !P0 ;  /* 0x000000041e007c0c */ /* 0x001fe2000c7a1270 */
[----:B------:R-:W5:Y:S01]  /*152c0*/  LDL.LU R27, [R1+0x270] ;  /* 0x00027000011b7983 */ /* 0x000f620000300800 */
[----:B------:R-:W-:Y:S01]  /*152d0*/  LEA.HI.X.SX32 R17, R23, R33, 0x1, P6 ;  /* 0x0000002117117211 */ /* 0x000fe200030f0eff */
[----:B------:R-:W0:Y:S01]  /*152e0*/  LDCU UR4, c[0x0][0x39c] ;  /* 0x00007380ff0477ac */ /* 0x000e220008000800 */
[----:B------:R-:W-:-:S02]  /*152f0*/  PRMT R19, R12, 0x7772, RZ ;  /* 0x000077720c137816 */ /* 0x000fc400000000ff */
[-C--:B----4-:R-:W-:Y:S02]  /*15300*/  IADD3 R2, P6, PT, R22, R0.reuse, RZ ;  /* 0x0000000016027210 */ /* 0x090fe40007fde0ff */
[----:B------:R-:W-:Y:S02]  /*15310*/  PRMT R23, R12, 0x7773, RZ ;  /* 0x000077730c177816 */ /* 0x000fe400000000ff */
[----:B------:R-:W-:Y:S01]  /*15320*/  LEA.HI.X.SX32 R3, R22, R33, 0x1, P6 ;  /* 0x0000002116037211 */ /* 0x000fe200030f0eff */
[----:B------:R-:W-:Y:S01]  /*15330*/  IMAD R22, R31, 0x4, R22 ;  /* 0x000000041f167824 */ /* 0x000fe200078e0216 */
[----:B------:R4:W-:Y:S01]  /*15340*/  @P2 STG.E.U8 desc[UR20][R20.64], R19 ;  /* 0x0000001314002986 */ /* 0x0009e2000c101114 */
[----:B---3--:R-:W-:Y:S01]  /*15350*/  ISETP.LT.AND P6, PT, R24, UR7, !P0 ;  /* 0x0000000718007c0c */ /* 0x008fe2000c7c1270 */
[----:B------:R-:W3:Y:S02]  /*15360*/  LDCU UR7, c[0x0][0x39c] ;  /* 0x00007380ff0777ac */ /* 0x000ee40008000800 */
[----:B------:R0:W-:Y:S01]  /*15370*/  @P5 STG.E.U8 desc[UR20][R16.64], R23 ;  /* 0x0000001710005986 */ /* 0x0001e2000c101114 */
[----:B------:R-:W-:-:S03]  /*15380*/  IADD3 R18, P5, PT, R22, R0, RZ ;  /* 0x0000000016127210 */ /* 0x000fc60007fbe0ff */
[----:B------:R-:W3:Y:S01]  /*15390*/  LDL.LU R24, [R1+0x26c] ;  /* 0x00026c0001187983 */ /* 0x000ee20000300800 */
[C---:B------:R-:W-:Y:S02]  /*153a0*/  PRMT R25, R13.reuse, 0x7770, RZ ;  /* 0x000077700d197816 */ /* 0x040fe400000000ff */
[----:B----4-:R-:W-:Y:S02]  /*153b0*/  LEA.HI.X.SX32 R19, R22, R33, 0x1, P5 ;  /* 0x0000002116137211 */ /* 0x010fe400028f0eff */
[----:B0-----:R-:W-:Y:S01]  /*153c0*/  PRMT R23, R13, 0x7771, RZ ;  /* 0x000077710d177816 */ /* 0x001fe200000000ff */
[----:B------:R0:W-:Y:S01]  /*153d0*/  @P3 STG.E.U8 desc[UR20][R2.64], R25 ;  /* 0x0000001902003986 */ /* 0x0001e2000c101114 */
[----:B-1----:R-:W-:Y:S01]  /*153e0*/  ISETP.LT.AND P2, PT, R28, UR6, !P0 ;  /* 0x000000061c007c0c */ /* 0x002fe2000c741270 */
[----:B------:R-:W1:Y:S02]  /*153f0*/  LDCU UR6, c[0x0][0x39c] ;  /* 0x00007380ff0677ac */ /* 0x000e640008000800 */
[----:B------:R4:W-:Y:S04]  /*15400*/  @P1 STG.E.U8 desc[UR20][R18.64], R23 ;  /* 0x0000001712001986 */ /* 0x0009e8000c101114 */
[----:B------:R-:W3:Y:S01]  /*15410*/  LDL.LU R28, [R1+0x1b0] ;  /* 0x0001b000011c7983 */ /* 0x000ee20000300800 */
[----:B--2---:R-:W-:Y:S01]  /*15420*/  ISETP.LT.AND P1, PT, R26, UR5, !P0 ;  /* 0x000000051a007c0c */ /* 0x004fe2000c721270 */
[----:B------:R-:W-:-:S02]  /*15430*/  IMAD R12, R31, 0x4, R22 ;  /* 0x000000041f0c7824 */ /* 0x000fc400078e0216 */
[----:B------:R-:W2:Y:S01]  /*15440*/  LDL.LU R26, [R1+0x268] ;  /* 0x00026800011a7983 */ /* 0x000ea20000300800 */
[C---:B-----5:R-:W-:Y:S01]  /*15450*/  IMAD R20, R29.reuse, R31, RZ ;  /* 0x0000001f1d147224 */ /* 0x060fe200078e02ff */
[----:B------:R-:W-:Y:S02]  /*15460*/  ISETP.LT.AND P3, PT, R29, UR4, !P0 ;  /* 0x000000041d007c0c */ /* 0x000fe4000c761270 */
[----:B------:R-:W-:Y:S01]  /*15470*/  PRMT R21, R13, 0x7772, RZ ;  /* 0x000077720d157816 */ /* 0x000fe200000000ff */
[C---:B------:R-:W-:Y:S01]  /*15480*/  IMAD R22, R31.reuse, 0x8, R12 ;  /* 0x000000081f167824 */ /* 0x040fe200078e020c */
[CC--:B------:R-:W-:Y:S01]  /*15490*/  IADD3 R16, P5, PT, R12.reuse, R0.reuse, RZ ;  /* 0x000000000c107210 */ /* 0x0c0fe20007fbe0ff */
[----:B------:R-:W2:Y:S01]  /*154a0*/  LDCU UR5, c[0x0][0x39c] ;  /* 0x00007380ff0577ac */ /* 0x000ea20008000800 */
[----:B------:R-:W5:Y:S02]  /*154b0*/  LDL.LU R35, [R1+0x318] ;  /* 0x0003180001237983 */ /* 0x000f640000300800 */
[-C--:B------:R-:W-:Y:S01]  /*154c0*/  LEA.HI.X.SX32 R17, R12, R33.reuse, 0x1, P5 ;  /* 0x000000210c117211 */ /* 0x080fe200028f0eff */
[----:B------:R-:W3:Y:S01]  /*154d0*/  LDCU UR4, c[0x0][0x39c] ;  /* 0x00007380ff0477ac */ /* 0x000ee20008000800 */
[C---:B0-----:R-:W-:Y:S01]  /*154e0*/  IADD3 R2, P5, PT, R20.reuse, R0, RZ ;  /* 0x0000000014027210 */ /* 0x041fe20007fbe0ff */
[----:B----4-:R-:W-:Y:S01]  /*154f0*/  IMAD R18, R31, 0x4, R22 ;  /* 0x000000041f127824 */ /* 0x010fe200078e0216 */
[----:B------:R-:W4:Y:S02]  /*15500*/  LDL.LU R34, [R1+0x2c8] ;  /* 0x0002c80001227983 */ /* 0x000f240000300800 */
[----:B------:R-:W-:-:S02]  /*15510*/  LEA.HI.X.SX32 R3, R20, R33, 0x1, P5 ;  /* 0x0000002114037211 */ /* 0x000fc400028f0eff */
[----:B------:R0:W-:Y:S01]  /*15520*/  @P4 STG.E.U8 desc[UR20][R16.64], R21 ;  /* 0x0000001510004986 */ /* 0x0001e2000c101114 */
[----:B-1----:R-:W-:Y:S01]  /*15530*/  ISETP.LT.AND P4, PT, R27, UR6, !P0 ;  /* 0x000000061b007c0c */ /* 0x002fe2000c781270 */
[----:B------:R-:W5:Y:S01]  /*15540*/  LDCU UR6, c[0x0][0x39c] ;  /* 0x00007380ff0677ac */ /* 0x000f620008000800 */
[----:B------:R-:W-:Y:S01]  /*15550*/  PRMT R27, R13, 0x7773, RZ ;  /* 0x000077730d1b7816 */ /* 0x000fe200000000ff */
[----:B------:R-:W4:Y:S01]  /*15560*/  LDL.LU R30, [R1+0x1ac] ;  /* 0x0001ac00011e7983 */ /* 0x000f220000300800 */
[----:B------:R-:W-:Y:S02]  /*15570*/  IADD3 R12, P5, PT, R22, R0, RZ ;  /* 0x00000000160c7210 */ /* 0x000fe40007fbe0ff */
[----:B------:R-:W-:Y:S01]  /*15580*/  PRMT R19, R14, 0x7770, RZ ;  /* 0x000077700e137816 */ /* 0x000fe200000000ff */
[----:B------:R1:W-:Y:S01]  /*15590*/  @P3 STG.E.U8 desc[UR20][R2.64], R27 ;  /* 0x0000001b02003986 */ /* 0x0003e2000c101114 */
[----:B------:R-:W-:Y:S02]  /*155a0*/  LEA.HI.X.SX32 R13, R22, R33, 0x1, P5 ;  /* 0x00000021160d7211 */ /* 0x000fe400028f0eff */
[----:B---3--:R-:W-:Y:S01]  /*155b0*/  ISETP.LT.AND P3, PT, R24, UR7, !P0 ;  /* 0x0000000718007c0c */ /* 0x008fe2000c761270 */
[----:B------:R-:W-:-:S02]  /*155c0*/  IMAD R24, R31, 0x4, R18 ;  /* 0x000000041f187824 */ /* 0x000fc400078e0212 */
[----:B------:R3:W-:Y:S01]  /*155d0*/  @P2 STG.E.U8 desc[UR20][R12.64], R19 ;  /* 0x000000130c002986 */ /* 0x0007e2000c101114 */
[-C--:B------:R-:W-:Y:S01]  /*155e0*/  IADD3 R20, P5, PT, R18, R0.reuse, RZ ;  /* 0x0000000012147210 */ /* 0x080fe20007fbe0ff */
[----:B------:R-:W4:Y:S01]  /*155f0*/  LDCU UR7, c[0x0][0x39c] ;  /* 0x00007380ff0777ac */ /* 0x000f220008000800 */
[-C--:B------:R-:W-:Y:S02]  /*15600*/  IADD3 R22, P2, PT, R24, R0.reuse, RZ ;  /* 0x0000000018167210 */ /* 0x080fe40007f5e0ff */
[-C--:B0-----:R-:W-:Y:S02]  /*15610*/  LEA.HI.X.SX32 R21, R18, R33.reuse, 0x1, P5 ;  /* 0x0000002112157211 */ /* 0x081fe400028f0eff */
[----:B------:R-:W-:Y:S02]  /*15620*/  LEA.HI.X.SX32 R23, R24, R33, 0x1, P2 ;  /* 0x0000002118177211 */ /* 0x000fe400010f0eff */
[C---:B------:R-:W-:Y:S01]  /*15630*/  ISETP.LT.AND P5, PT, R28.reuse, UR4, !P0 ;  /* 0x000000041c007c0c */ /* 0x040fe2000c7a1270 */
[----:B------:R-:W-:Y:S01]  /*15640*/  IMAD R16, R28, R31, RZ ;  /* 0x0000001f1c107224 */ /* 0x000fe200078e02ff */
[C---:B------:R-:W-:Y:S01]  /*15650*/  PRMT R25, R14.reuse, 0x7771, RZ ;  /* 0x000077710e197816 */ /* 0x040fe200000000ff */
[----:B------:R-:W-:Y:S01]  /*15660*/  IMAD R24, R31, 0x8, R24 ;  /* 0x000000081f187824 */ /* 0x000fe200078e0218 */
[----:B------:R-:W-:Y:S01]  /*15670*/  PRMT R29, R14, 0x7772, RZ ;  /* 0x000077720e1d7816 */ /* 0x000fe200000000ff */
[----:B------:R-:W0:Y:S01]  /*15680*/  LDCU UR4, c[0x0][0x39c] ;  /* 0x00007380ff0477ac */ /* 0x000e220008000800 */
[----:B--2---:R-:W-:Y:S01]  /*15690*/  ISETP.LT.AND P2, PT, R26, UR5, !P0 ;  /* 0x000000051a007c0c */ /* 0x004fe2000c741270 */
[----:B------:R2:W-:Y:S04]  /*156a0*/  @P6 STG.E.U8 desc[UR20][R20.64], R25 ;  /* 0x0000001914006986 */ /* 0x0005e8000c101114 */
[----:B------:R-:W2:Y:S01]  /*156b0*/  LDL.LU R26, [R1+0x314] ;  /* 0x00031400011a7983 */ /* 0x000ea20000300800 */
[----:B-1----:R-:W-:Y:S01]  /*156c0*/  PRMT R27, R14, 0x7773, RZ ;  /* 0x000077730e1b7816 */ /* 0x002fe200000000ff */
[----:B------:R-:W1:Y:S02]  /*156d0*/  LDCU UR5, c[0x0][0x39c] ;  /* 0x00007380ff0577ac */ /* 0x000e640008000800 */
[----:B------:R-:W2:Y:S01]  /*156e0*/  LDL.LU R28, [R1+0x310] ;  /* 0x00031000011c7983 */ /* 0x000ea20000300800 */
[----:B------:R-:W-:-:S04]  /*156f0*/  IADD3 R2, P6, PT, R16, R0, RZ ;  /* 0x0000000010027210 */ /* 0x000fc80007fde0ff */
[-C--:B------:R-:W-:Y:S02]  /*15700*/  LEA.HI.X.SX32 R3, R16, R33.reuse, 0x1, P6 ;  /* 0x0000002110037211 */ /* 0x080fe400030f0eff */
[CC--:B---3--:R-:W-:Y:S01]  /*15710*/  IADD3 R12, P6, PT, R24.reuse, R0.reuse, RZ ;  /* 0x00000000180c7210 */ /* 0x0c8fe20007fde0ff */
[----:B------:R-:W-:Y:S01]  /*15720*/  @P1 STG.E.U8 desc[UR20][R22.64], R29 ;  /* 0x0000001d16001986 */ /* 0x000fe2000c101114 */
[----:B-----5:R-:W-:Y:S01]  /*15730*/  ISETP.LT.AND P1, PT, R35, UR6, !P0 ;  /* 0x0000000623007c0c */ /* 0x020fe2000c721270 */
[----:B------:R-:W3:Y:S01]  /*15740*/  LDCU UR6, c[0x0][0x39c] ;  /* 0x00007380ff0677ac */ /* 0x000ee20008000800 */
[----:B------:R-:W-:Y:S01]  /*15750*/  LEA.HI.X.SX32 R13, R24, R33, 0x1, P6 ;  /* 0x00000021180d7211 */ /* 0x000fe200030f0eff */
[C---:B------:R-:W-:Y:S01]  /*15760*/  IMAD R24, R31.reuse, 0x4, R24 ;  /* 0x000000041f187824 */ /* 0x040fe200078e0218 */
[----:B------:R-:W5:Y:S01]  /*15770*/  LDL.LU R35, [R1+0x214] ;  /* 0x0002140001237983 */ /* 0x000f620000300800 */
[----:B----4-:R-:W-:Y:S01]  /*15780*/  ISETP.LT.AND P6, PT, R34, UR7, !P0 ;  /* 0x0000000722007c0c */ /* 0x010fe2000c7c1270 */
[----:B------:R-:W5:Y:S01]  /*15790*/  LDCU UR7, c[0x0][0x39c] ;  /* 0x00007380ff0777ac */ /* 0x000f620008000800 */
[----:B------:R-:W-:Y:S01]  /*157a0*/  IMAD R14, R31, 0x4, R24 ;  /* 0x000000041f0e7824 */ /* 0x000fe200078e0218 */
[----:B------:R4:W-:Y:S01]  /*157b0*/  @P5 STG.E.U8 desc[UR20][R2.64], R27 ;  /* 0x0000001b02005986 */ /* 0x0009e2000c101114 */
[----:B--2---:R-:W-:-:S03]  /*157c0*/  IADD3 R20, P5, PT, R24, R0, RZ ;  /* 0x0000000018147210 */ /* 0x004fc60007fbe0ff */
[----:B------:R-:W2:Y:S01]  /*157d0*/  LDL.LU R34, [R1+0x1a8] ;  /* 0x0001a80001227983 */ /* 0x000ea20000300800 */
[-C--:B------:R-:W-:Y:S02]  /*157e0*/  LEA.HI.X.SX32 R21, R24, R33.reuse, 0x1, P5 ;  /* 0x0000002118157211 */ /* 0x080fe400028f0eff */
[C---:B------:R-:W-:Y:S01]  /*157f0*/  PRMT R25, R15.reuse, 0x7770, RZ ;  /* 0x000077700f197816 */ /* 0x040fe200000000ff */
[----:B------:R-:W1:Y:S01]  /*15800*/  LDS.128 R16, [R32+UR9+0x1000] ;  /* 0x0010000920107984 */ /* 0x000e620008000c00 */
[C---:B----4-:R-:W-:Y:S02]  /*15810*/  IADD3 R2, P5, PT, R14.reuse, R0, RZ ;  /* 0x000000000e027210 */ /* 0x050fe40007fbe0ff */
[C---:B------:R-:W-:Y:S02]  /*15820*/  PRMT R27, R15.reuse, 0x7771, RZ ;  /* 0x000077710f1b7816 */ /* 0x040fe400000000ff */
[----:B------:R-:W-:Y:S02]  /*15830*/  PRMT R23, R15, 0x7772, RZ ;  /* 0x000077720f177816 */ /* 0x000fe400000000ff */
[----:B------:R-:W-:Y:S01]  /*15840*/  LEA.HI.X.SX32 R3, R14, R33, 0x1, P5 ;  /* 0x000000210e037211 */ /* 0x000fe200028f0eff */
[----:B------:R4:W-:Y:S01]  /*15850*/  @P4 STG.E.U8 desc[UR20][R12.64], R25 ;  /* 0x000000190c004986 */ /* 0x0009e2000c101114 */
[C---:B0-----:R-:W-:Y:S01]  /*15860*/  ISETP.LT.AND P4, PT, R30.reuse, UR4, !P0 ;  /* 0x000000041e007c0c */ /* 0x041fe2000c781270 */
[----:B------:R-:W-:Y:S01]  /*15870*/  IMAD R22, R30, R31, RZ ;  /* 0x0000001f1e167224 */ /* 0x000fe200078e02ff */
[----:B------:R-:W0:Y:S01]  /*15880*/  LDCU UR4, c[0x0][0x39c] ;  /* 0x00007380ff0477ac */ /* 0x000e220008000800 */
[----:B------:R0:W-:Y:S04]  /*15890*/  @P3 STG.E.U8 desc[UR20][R20.64], R27 ;  /* 0x0000001b14003986 */ /* 0x0001e8000c101114 */
[----:B------:R0:W-:Y:S01]  /*158a0*/  @P2 STG.E.U8 desc[UR20][R2.64], R23 ;  /* 0x0000001702002986 */ /* 0x0001e2000c101114 */
[----:B-1----:R-:W-:Y:S01]  /*158b0*/  ISETP.LT.AND P3, PT, R26, UR5, !P0 ;  /* 0x000000051a007c0c */ /* 0x002fe2000c761270 */
[----:B------:R-:W-:-:S02]  /*158c0*/  IMAD R24, R31, 0x8, R14 ;  /* 0x000000081f187824 */ /* 0x000fc400078e020e */
[----:B------:R-:W2:Y:S01]  /*158d0*/  LDL.LU R26, [R1+0x30c] ;  /* 0x00030c00011a7983 */ /* 0x000ea20000300800 */
[-C--:B----4-:R-:W-:Y:S01]  /*158e0*/  IADD3 R12, P5, PT, R22, R0.reuse, RZ ;  /* 0x00000000160c7210 */ /* 0x090fe20007fbe0ff */
[----:B------:R-:W1:Y:S01]  /*158f0*/  LDCU UR5, c[0x0][0x39c] ;  /* 0x00007380ff0577ac */ /* 0x000e620008000800 */
[----:B---3--:R-:W-:Y:S01]  /*15900*/  ISETP.LT.AND P2, PT, R28, UR6, !P0 ;  /* 0x000000061c007c0c */ /* 0x008fe2000c741270 */
[----:B------:R-:W3:Y:S01]  /*15910*/  LDL.LU R30, [R1+0x308] ;  /* 0x00030800011e7983 */ /* 0x000ee20000300800 */
[----:B------:R-:W-:Y:S01]  /*15920*/  LEA.HI.X.SX32 R13, R22, R33, 0x1, P5 ;  /* 0x00000021160d7211 */ /* 0x000fe200028f0eff */
[----:B0-----:R-:W-:Y:S01]  /*15930*/  IMAD R20, R31, 0x4, R24 ;  /* 0x000000041f147824 */ /* 0x001fe200078e0218 */
[----:B------:R-:W-:Y:S01]  /*15940*/  PRMT R25, R15, 0x7773, RZ ;  /* 0x000077730f197816 */ /* 0x000fe200000000ff */
[----:B------:R-:W4:Y:S01]  /*15950*/  LDL.LU R28, [R1+0x20c] ;  /* 0x00020c00011c7983 */ /* 0x000f220000300800 */
[----:B------:R-:W-:Y:S01]  /*15960*/  IADD3 R14, P5, PT, R24, R0, RZ ;  /* 0x00000000180e7210 */ /* 0x000fe20007fbe0ff */
[----:B------:R-:W3:Y:S01]  /*15970*/  LDCU UR6, c[0x0][0x39c] ;  /* 0x00007380ff0677ac */ /* 0x000ee20008000800 */
[----:B------:R-:W-:-:S02]  /*15980*/  PRMT R29, R16, 0x7770, RZ ;  /* 0x00007770101d7816 */ /* 0x000fc400000000ff */
[-C--:B------:R-:W-:Y:S01]  /*15990*/  LEA.HI.X.SX32 R15, R24, R33.reuse, 0x1, P5 ;  /* 0x00000021180f7211 */ /* 0x080fe200028f0eff */
[----:B------:R-:W-:Y:S01]  /*159a0*/  @P4 STG.E.U8 desc[UR20][R12.64], R25 ;  /* 0x000000190c004986 */ /* 0x000fe2000c101114 */
[CC--:B------:R-:W-:Y:S01]  /*159b0*/  IADD3 R2, P5, PT, R20.reuse, R0.reuse, RZ ;  /* 0x0000000014027210 */ /* 0x0c0fe20007fbe0ff */
[----:B------:R-:W-:Y:S01]  /*159c0*/  IMAD R22, R31, 0x4, R20 ;  /* 0x000000041f167824 */ /* 0x000fe200078e0214 */
[----:B-----5:R-:W-:Y:S01]  /*159d0*/  ISETP.LT.AND P4, PT, R35, UR7, !P0 ;  /* 0x0000000723007c0c */ /* 0x020fe2000c781270 */
[----:B------:R0:W-:Y:S01]  /*159e0*/  @P1 STG.E.U8 desc[UR20][R14.64], R29 ;  /* 0x0000001d0e001986 */ /* 0x0001e2000c101114 */
[----:B------:R-:W4:Y:S01]  /*159f0*/  LDCU UR7, c[0x0][0x39c] ;  /* 0x00007380ff0777ac */ /* 0x000f220008000800 */
[----:B------:R-:W-:Y:S02]  /*15a00*/  LEA.HI.X.SX32 R3, R20, R33, 0x1, P5 ;  /* 0x0000002114037211 */ /* 0x000fe400028f0eff */
[----:B------:R-:W-:Y:S01]  /*15a10*/  PRMT R27, R16, 0x7771, RZ ;  /* 0x00007771101b7816 */ /* 0x000fe200000000ff */
[----:B--2---:R-:W-:Y:S01]  /*15a20*/  IMAD R23, R34, R31, RZ ;  /* 0x0000001f22177224 */ /* 0x004fe200078e02ff */
[C---:B------:R-:W-:Y:S01]  /*15a30*/  IADD3 R20, P1, PT, R22.reuse, R0, RZ ;  /* 0x0000000016147210 */ /* 0x040fe20007f3e0ff */
[----:B0-----:R-:W2:Y:S04]  /*15a40*/  LDL.LU R29, [R1+0x168] ;  /* 0x00016800011d7983 */ /* 0x001ea80000300800 */
[----:B------:R-:W5:Y:S01]  /*15a50*/  LDL.LU R24, [R1+0x304] ;  /* 0x0003040001187983 */ /* 0x000f620000300800 */
[----:B------:R-:W-:Y:S01]  /*15a60*/  LEA.HI.X.SX32 R21, R22, R33, 0x1, P1 ;  /* 0x0000002116157211 */ /* 0x000fe200008f0eff */
[----:B------:R-:W-:-:S02]  /*15a70*/  IMAD R22, R31, 0x8, R22 ;  /* 0x000000081f167824 */ /* 0x000fc400078e0216 */
[----:B------:R0:W-:Y:S01]  /*15a80*/  @P6 STG.E.U8 desc[UR20][R2.64], R27 ;  /* 0x0000001b02006986 */ /* 0x0001e2000c101114 */
[C---:B------:R-:W-:Y:S02]  /*15a90*/  IADD3 R12, P6, PT, R23.reuse, R0, RZ ;  /* 0x00000000170c7210 */ /* 0x040fe40007fde0ff */
[----:B------:R-:W-:Y:S02]  /*15aa0*/  PRMT R15, R16, 0x7772, RZ ;  /* 0x00007772100f7816 */ /* 0x000fe400000000ff */
[----:B------:R-:W-:-:S03]  /*15ab0*/  LEA.HI.X.SX32 R13, R23, R33, 0x1, P6 ;  /* 0x00000021170d7211 */ /* 0x000fc600030f0eff */
[----:B------:R1:W-:Y:S01]  /*15ac0*/  @P3 STG.E.U8 desc[UR20][R20.64], R15 ;  /* 0x0000000f14003986 */ /* 0x0003e2000c101114 */
[----:B0-----:R-:W-:-:S04]  /*15ad0*/  IADD3 R2, P6, PT, R22, R0, RZ ;  /* 0x0000000016027210 */ /* 0x001fc80007fde0ff */
[-C--:B------:R-:W-:Y:S02]  /*15ae0*/  LEA.HI.X.SX32 R3, R22, R33.reuse, 0x1, P6 ;  /* 0x0000002116037211 */ /* 0x080fe400030f0eff */
[----:B-1----:R-:W-:Y:S01]  /*15af0*/  ISETP.LT.AND P1, PT, R26, UR5, !P0 ;  /* 0x000000051a007c0c */ /* 0x002fe2000c721270 */
[----:B------:R-:W5:Y:S01]  /*15b00*/  LDCU UR5, c[0x0][0x39c] ;  /* 0x00007380ff0577ac */ /* 0x000f620008000800 */
[----:B------:R-:W5:Y:S01]  /*15b10*/  LDL.LU R26, [R1+0x300] ;  /* 0x00030000011a7983 */ /* 0x000f620000300800 */
[----:B---3--:R-:W-:Y:S02]  /*15b20*/  ISETP.LT.AND P3, PT, R30, UR6, !P0 ;  /* 0x000000061e007c0c */ /* 0x008fe4000c761270 */
[----:B------:R-:W-:Y:S01]  /*15b30*/  ISETP.LT.AND P5, PT, R34, UR4, !P0 ;  /* 0x0000000422007c0c */ /* 0x000fe2000c7a1270 */
[----:B------:R-:W3:Y:S01]  /*15b40*/  LDL.LU R30, [R1+0x1e0] ;  /* 0x0001e000011e7983 */ /* 0x000ee20000300800 */
[----:B----4-:R-:W-:Y:S01]  /*15b50*/  ISETP.LT.AND P6, PT, R28, UR7, !P0 ;  /* 0x000000071c007c0c */ /* 0x010fe2000c7c1270 */
[----:B------:R-:W0:Y:S02]  /*15b60*/  LDCU UR4, c[0x0][0x39c] ;  /* 0x00007380ff0477ac */ /* 0x000e240008000800 */
[----:B------:R-:W4:Y:S01]  /*15b70*/  LDL.LU R28, [R1+0x160] ;  /* 0x00016000011c7983 */ /* 0x000f220000300800 */
[----:B------:R-:W-:Y:S01]  /*15b80*/  PRMT R23, R16, 0x7773, RZ ;  /* 0x0000777310177816 */ /* 0x000fe200000000ff */
[----:B------:R-:W-:Y:S01]  /*15b90*/  IMAD R22, R31, 0x4, R22 ;  /* 0x000000041f167824 */ /* 0x000fe200078e0216 */
[----:B------:R-:W-:Y:S01]  /*15ba0*/  PRMT R25, R17, 0x7770, RZ ;  /* 0x0000777011197816 */ /* 0x000fe200000000ff */
[----:B------:R-:W1:Y:S04]  /*15bb0*/  LDCU UR6, c[0x0][0x39c] ;  /* 0x00007380ff0677ac */ /* 0x000e680008000800 */
[----:B------:R0:W-:Y:S01]  /*15bc0*/  @P5 STG.E.U8 desc[UR20][R12.64], R23 ;  /* 0x000000170c005986 */ /* 0x0001e2000c101114 */
[CC--:B------:R-:W-:Y:S01]  /*15bd0*/  IADD3 R14, P5, PT, R22.reuse, R0.reuse, RZ ;  /* 0x00000000160e7210 */ /* 0x0c0fe20007fbe0ff */
[----:B------:R-:W-:Y:S01]  /*15be0*/  IMAD R16, R31, 0x4, R22 ;  /* 0x000000041f107824 */ /* 0x000fe200078e0216 */
[C---:B------:R-:W-:Y:S01]  /*15bf0*/  PRMT R21, R17.reuse, 0x7772, RZ ;  /* 0x0000777211157816 */ /* 0x040fe200000000ff */
[----:B------:R-:W3:Y:S01]  /*15c00*/  LDCU UR7, c[0x0][0x39c] ;  /* 0x00007380ff0777ac */ /* 0x000ee20008000800 */
[----:B------:R-:W-:Y:S01]  /*15c10*/  LEA.HI.X.SX32 R15, R22, R33, 0x1, P5 ;  /* 0x00000021160f7211 */ /* 0x000fe200028f0eff */
[----:B------:R1:W-:Y:S01]  /*15c20*/  @P2 STG.E.U8 desc[UR20][R2.64], R25 ;  /* 0x0000001902002986 */ /* 0x0003e2000c101114 */
[----:B0-----:R-:W-:Y:S01]  /*15c30*/  PRMT R23, R17, 0x7771, RZ ;  /* 0x0000777111177816 */ /* 0x001fe200000000ff */
[----:B--2---:R-:W-:Y:S01]  /*15c40*/  IMAD R20, R29, R31, RZ ;  /* 0x0000001f1d147224 */ /* 0x004fe200078e02ff */
[----:B------:R-:W-:-:S02]  /*15c50*/  IADD3 R12, P5, PT, R16, R0, RZ ;  /* 0x00000000100c7210 */ /* 0x000fc40007fbe0ff */
[----:B------:R-:W-:Y:S01]  /*15c60*/  ISETP.LT.AND P2, PT, R29, UR4, !P0 ;  /* 0x000000041d007c0c */ /* 0x000fe2000c741270 */
[----:B------:R0:W-:Y:S01]  /*15c70*/  @P4 STG.E.U8 desc[UR20][R14.64], R23 ;  /* 0x000000170e004986 */ /* 0x0001e2000c101114 */
[----:B-----5:R-:W-:Y:S01]  /*15c80*/  ISETP.LT.AND P4, PT, R24, UR5, !P0 ;  /* 0x0000000518007c0c */ /* 0x020fe2000c781270 */
[----:B------:R-:W2:Y:S01]  /*15c90*/  LDCU UR4, c[0x0][0x39c] ;  /* 0x00007380ff0477ac */ /* 0x000ea20008000800 */
[-C--:B------:R-:W-:Y:S01]  /*15ca0*/  LEA.HI.X.SX32 R13, R16, R33.reuse, 0x1, P5 ;  /* 0x00000021100d7211 */ /* 0x080fe200028f0eff */
[----:B------:R-:W5:Y:S01]  /*15cb0*/  LDL.LU R24, [R1+0x2fc] ;  /* 0x0002fc0001187983 */ /* 0x000f620000300800 */
[CC--:B-1----:R-:W-:Y:S01]  /*15cc0*/  IADD3 R2, P5, PT, R20.reuse, R0.reuse, RZ ;  /* 0x0000000014027210 */ /* 0x0c2fe20007fbe0ff */
[----:B------:R-:W-:Y:S01]  /*15cd0*/  IMAD R22, R31, 0x8, R16 ;  /* 0x000000081f167824 */ /* 0x000fe200078e0210 */
[----:B------:R-:W-:Y:S01]  /*15ce0*/  PRMT R27, R17, 0x7773, RZ ;  /* 0x00007773111b7816 */ /* 0x000fe200000000ff */
[----:B------:R1:W-:Y:S01]  /*15cf0*/  @P1 STG.E.U8 desc[UR20][R12.64], R21 ;  /* 0x000000150c001986 */ /* 0x0003e2000c101114 */
[-C--:B------:R-:W-:Y:S01]  /*15d00*/  LEA.HI.X.SX32 R3, R20, R33.reuse, 0x1, P5 ;  /* 0x0000002114037211 */ /* 0x080fe200028f0eff */
[----:B------:R-:W5:Y:S01]  /*15d10*/  LDCU UR5, c[0x0][0x39c] ;  /* 0x00007380ff0577ac */ /* 0x000f620008000800 */
[C---:B------:R-:W-:Y:S01]  /*15d20*/  IADD3 R16, P5, PT, R22.reuse, R0, RZ ;  /* 0x0000000016107210 */ /* 0x040fe20007fbe0ff */
[----:B0-----:R-:W-:Y:S01]  /*15d30*/  IMAD R14, R31, 0x4, R22 ;  /* 0x000000041f0e7824 */ /* 0x001fe200078e0216 */
[----:B------:R-:W5:Y:S02]  /*15d40*/  LDL.LU R29, [R1+0x2f8] ;  /* 0x0002f800011d7983 */ /* 0x000f640000300800 */
[----:B------:R-:W-:-:S02]  /*15d50*/  LEA.HI.X.SX32 R17, R22, R33, 0x1, P5 ;  /* 0x0000002116117211 */ /* 0x000fc400028f0eff */
[----:B-1----:R-:W-:-:S04]  /*15d60*/  IADD3 R12, P5, PT, R14, R0, RZ ;  /* 0x000000000e0c7210 */ /* 0x002fc80007fbe0ff */
[----:B------:R-:W-:Y:S02]  /*15d70*/  LEA.HI.X.SX32 R13, R14, R33, 0x1, P5 ;  /* 0x000000210e0d7211 */ /* 0x000fe400028f0eff */
[----:B------:R-:W-:Y:S01]  /*15d80*/  ISETP.LT.AND P1, PT, R26, UR6, !P0 ;  /* 0x000000061a007c0c */ /* 0x000fe2000c721270 */
[C---:B----4-:R-:W-:Y:S01]  /*15d90*/  IMAD R21, R28.reuse, R31, RZ ;  /* 0x0000001f1c157224 */ /* 0x050fe200078e02ff */
[----:B------:R-:W4:Y:S01]  /*15da0*/  LDL.LU R26, [R1+0x1a0] ;  /* 0x0001a000011a7983 */ /* 0x000f220000300800 */
[----:B--2---:R-:W-:Y:S01]  /*15db0*/  ISETP.LT.AND P5, PT, R28, UR4, !P0 ;  /* 0x000000041c007c0c */ /* 0x004fe2000c7a1270 */
[----:B------:R-:W-:Y:S01]  /*15dc0*/  IMAD R20, R31, 0x4, R14 ;  /* 0x000000041f147824 */ /* 0x000fe200078e020e */
[C---:B------:R-:W-:Y:S01]  /*15dd0*/  PRMT R23, R18.reuse, 0x7770, RZ ;  /* 0x0000777012177816 */ /* 0x040fe200000000ff */
[----:B------:R-:W2:Y:S01]  /*15de0*/  LDL.LU R28, [R1+0x15c] ;  /* 0x00015c00011c7983 */ /* 0x000ea20000300800 */
[----:B------:R-:W-:Y:S01]  /*15df0*/  PRMT R25, R18, 0x7771, RZ ;  /* 0x0000777112197816 */ /* 0x000fe200000000ff */
[----:B------:R-:W0:Y:S02]  /*15e00*/  LDCU UR6, c[0x0][0x39c] ;  /* 0x00007380ff0677ac */ /* 0x000e240008000800 */
[----:B------:R-:W2:Y:S01]  /*15e10*/  LDL.LU R22, [R1+0x2f4] ;  /* 0x0002f40001167983 */ /* 0x000ea20000300800 */
[----:B------:R-:W1:Y:S03]  /*15e20*/  LDCU UR4, c[0x0][0x39c] ;  /* 0x00007380ff0477ac */ /* 0x000e660008000800 */
[----:B------:R0:W-:Y:S04]  /*15e30*/  @P2 STG.E.U8 desc[UR20][R2.64], R27 ;  /* 0x0000001b02002986 */ /* 0x0001e8000c101114 */
[----:B------:R-:W-:Y:S01]  /*15e40*/  @P3 STG.E.U8 desc[UR20][R16.64], R23 ;  /* 0x0000001710003986 */ /* 0x000fe2000c101114 */
[----:B------:R-:W-:-:S03]  /*15e50*/  IADD3 R14, P3, PT, R20, R0, RZ ;  /* 0x00000000140e7210 */ /* 0x000fc60007f7e0ff */
[----:B------:R1:W-:Y:S01]  /*15e60*/  @P6 STG.E.U8 desc[UR20][R12.64], R25 ;  /* 0x000000190c006986 */ /* 0x0003e2000c101114 */
[-C--:B------:R-:W-:Y:S01]  /*15e70*/  LEA.HI.X.SX32 R15, R20, R33.reuse, 0x1, P3 ;  /* 0x00000021140f7211 */ /* 0x080fe200018f0eff */
[----:B------:R-:W-:Y:S01]  /*15e80*/  IMAD R20, R31, 0x8, R20 ;  /* 0x000000081f147824 */ /* 0x000fe200078e0214 */
[CC--:B0-----:R-:W-:Y:S02]  /*15e90*/  IADD3 R2, P6, PT, R21.reuse, R0.reuse, RZ ;  /* 0x0000000015027210 */ /* 0x0c1fe40007fde0ff */
[----:B---3--:R-:W-:Y:S01]  /*15ea0*/  ISETP.LT.AND P2, PT, R30, UR7, !P0 ;  /* 0x000000071e007c0c */ /* 0x008fe2000c741270 */
[----:B------:R-:W4:Y:S01]  /*15eb0*/  LDCU UR7, c[0x0][0x39c] ;  /* 0x00007380ff0777ac */ /* 0x000f220008000800 */
[----:B------:R-:W-:Y:S02]  /*15ec0*/  LEA.HI.X.SX32 R3, R21, R33, 0x1, P6 ;  /* 0x0000002115037211 */ /* 0x000fe400030f0eff */
[----:B-----5:R-:W-:Y:S01]  /*15ed0*/  ISETP.LT.AND P3, PT, R24, UR5, !P0 ;  /* 0x0000000518007c0c */ /* 0x020fe2000c761270 */
[----:B------:R-:W2:Y:S01]  /*15ee0*/  LDCU UR5, c[0x0][0x39c] ;  /* 0x00007380ff0577ac */ /* 0x000ea20008000800 */
[----:B-1----:R-:W-:Y:S01]  /*15ef0*/  IADD3 R12, P6, PT, R20, R0, RZ ;  /* 0x00000000140c7210 */ /* 0x002fe20007fde0ff */
[----:B------:R-:W3:Y:S01]  /*15f00*/  LDL.LU R24, [R1+0x2f0] ;  /* 0x0002f00001187983 */ /* 0x000ee20000300800 */
[----:B------:R-:W-:-:S02]  /*15f10*/  PRMT R23, R18, 0x7772, RZ ;  /* 0x0000777212177816 */ /* 0x000fc400000000ff */
[----:B------:R-:W-:Y:S01]  /*15f20*/  PRMT R17, R18, 0x7773, RZ ;  /* 0x0000777312117816 */ /* 0x000fe200000000ff */
[----:B------:R-:W5:Y:S01]  /*15f30*/  LDL.LU R27, [R1+0x19c] ;  /* 0x00019c00011b7983 */ /* 0x000f620000300800 */
[----:B------:R-:W-:Y:S01]  /*15f40*/  LEA.HI.X.SX32 R13, R20, R33, 0x1, P6 ;  /* 0x00000021140d7211 */ /* 0x000fe200030f0eff */
[----:B------:R-:W-:Y:S02]  /*15f50*/  IMAD R20, R31, 0x4, R20 ;  /* 0x000000041f147824 */ /* 0x000fe400078e0214 */
[----:B------:R0:W-:Y:S04]  /*15f60*/  @P4 STG.E.U8 desc[UR20][R14.64], R23 ;  /* 0x000000170e004986 */ /* 0x0001e8000c101114 */
[----:B------:R1:W-:Y:S01]  /*15f70*/  @P5 STG.E.U8 desc[UR20][R2.64], R17 ;  /* 0x0000001102005986 */ /* 0x0003e2000c101114 */
[----:B------:R-:W-:-:S02]  /*15f80*/  PRMT R25, R19, 0x7770, RZ ;  /* 0x0000777013197816 */ /* 0x000fc400000000ff */
[C---:B0-----:R-:W-:Y:S02]  /*15f90*/  IADD3 R14, P5, PT, R20.reuse, R0, RZ ;  /* 0x00000000140e7210 */ /* 0x041fe40007fbe0ff */
[----:B------:R-:W-:Y:S02]  /*15fa0*/  PRMT R23, R19, 0x7771, RZ ;  /* 0x0000777113177816 */ /* 0x000fe400000000ff */
[----:B------:R-:W-:Y:S01]  /*15fb0*/  LEA.HI.X.SX32 R15, R20, R33, 0x1, P5 ;  /* 0x00000021140f7211 */ /* 0x000fe200028f0eff */
[----:B------:R0:W-:Y:S04]  /*15fc0*/  @P1 STG.E.U8 desc[UR20][R12.64], R25 ;  /* 0x000000190c001986 */ /* 0x0001e8000c101114 */
[----:B------:R0:W-:Y:S01]  /*15fd0*/  @P2 STG.E.U8 desc[UR20][R14.64], R23 ;  /* 0x000000170e002986 */ /* 0x0001e2000c101114 */
[----:B----4-:R-:W-:Y:S01]  /*15fe0*/  ISETP.LT.AND P6, PT, R26, UR7, !P0 ;  /* 0x000000071a007c0c */ /* 0x010fe2000c7c1270 */
[----:B------:R-:W-:-:S02]  /*15ff0*/  IMAD R16, R31, 0x4, R20 ;  /* 0x000000041f107824 */ /* 0x000fc400078e0214 */
[----:B------:R-:W4:Y:S01]  /*16000*/  LDL.LU R26, [R1+0x154] ;  /* 0x00015400011a7983 */ /* 0x000f220000300800 */
[----:B------:R-:W-:Y:S01]  /*16010*/  ISETP.LT.AND P4, PT, R29, UR6, !P0 ;  /* 0x000000061d007c0c */ /* 0x000fe2000c781270 */
[----:B------:R-:W3:Y:S01]  /*16020*/  LDCU UR6, c[0x0][0x39c] ;  /* 0x00007380ff0677ac */ /* 0x000ee20008000800 */
[----:B--2---:R-:W-:Y:S01]  /*16030*/  ISETP.LT.AND P2, PT, R22, UR5, !P0 ;  /* 0x0000000516007c0c */ /* 0x004fe2000c741270 */
[----:B-1----:R-:W-:Y:S01]  /*16040*/  IMAD R17, R28, R31, RZ ;  /* 0x0000001f1c117224 */ /* 0x002fe200078e02ff */
[----:B------:R-:W2:Y:S01]  /*16050*/  LDL.LU R22, [R1+0x2ec] ;  /* 0x0002ec0001167983 */ /* 0x000ea20000300800 */
[----:B------:R-:W-:Y:S01]  /*16060*/  IADD3 R2, P5, PT, R16, R0, RZ ;  /* 0x0000000010027210 */ /* 0x000fe20007fbe0ff */
[----:B------:R-:W-:Y:S01]  /*16070*/  IMAD R18, R31, 0x8, R16 ;  /* 0x000000081f127824 */ /* 0x000fe200078e0210 */
[----:B------:R-:W-:Y:S01]  /*16080*/  ISETP.LT.AND P1, PT, R28, UR4, !P0 ;  /* 0x000000041c007c0c */ /* 0x000fe2000c721270 */
[----:B------:R-:W2:Y:S01]  /*16090*/  LDCU UR5, c[0x0][0x39c] ;  /* 0x00007380ff0577ac */ /* 0x000ea20008000800 */
[----:B------:R-:W-:-:S02]  /*160a0*/  LEA.HI.X.SX32 R3, R16, R33, 0x1, P5 ;  /* 0x0000002110037211 */ /* 0x000fc400028f0eff */
[-C--:B0-----:R-:W-:Y:S02]  /*160b0*/  IADD3 R12, P5, PT, R17, R0.reuse, RZ ;  /* 0x00000000110c7210 */ /* 0x081fe40007fbe0ff */
[----:B------:R-:W-:Y:S01]  /*160c0*/  PRMT R21, R19, 0x7772, RZ ;  /* 0x0000777213157816 */ /* 0x000fe200000000ff */
[----:B------:R-:W-:Y:S01]  /*160d0*/  IMAD R14, R31, 0x4, R18 ;  /* 0x000000041f0e7824 */ /* 0x000fe200078e0212 */
[-C--:B------:R-:W-:Y:S01]  /*160e0*/  LEA.HI.X.SX32 R13, R17, R33.reuse, 0x1, P5 ;  /* 0x00000021110d7211 */ /* 0x080fe200028f0eff */
[----:B------:R-:W5:Y:S01]  /*160f0*/  LDCU UR7, c[0x0][0x39c] ;  /* 0x00007380ff0777ac */ /* 0x000f620008000800 */
[C---:B------:R-:W-:Y:S01]  /*16100*/  IADD3 R16, P5, PT, R18.reuse, R0, RZ ;  /* 0x0000000012107210 */ /* 0x040fe20007fbe0ff */
[----:B------:R0:W-:Y:S01]  /*16110*/  @P3 STG.E.U8 desc[UR20][R2.64], R21 ;  /* 0x0000001502003986 */ /* 0x0001e2000c101114 */
[----:B------:R-:W-:Y:S01]  /*16120*/  PRMT R25, R19, 0x7773, RZ ;  /* 0x0000777313197816 */ /* 0x000fe200000000ff */
[----:B------:R-:W1:Y:S01]  /*16130*/  LDCU UR4, c[0x0][0x39c] ;  /* 0x00007380ff0477ac */ /* 0x000e620008000800 */
[----:B------:R-:W-:Y:S01]  /*16140*/  LEA.HI.X.SX32 R17, R18, R33, 0x1, P5 ;  /* 0x0000002112117211 */ /* 0x000fe200028f0eff */
[----:B------:R-:W-:Y:S01]  /*16150*/  IMAD R18, R31, 0x4, R14 ;  /* 0x000000041f127824 */ /* 0x000fe200078e020e */
[----:B------:R-:W-:-:S02]  /*16160*/  PRMT R23, R8, 0x7770, RZ ;  /* 0x0000777008177816 */ /* 0x000fc400000000ff */
[----:B---3--:R-:W-:Y:S01]  /*16170*/  ISETP.LT.AND P3, PT, R24, UR6, !P0 ;  /* 0x0000000618007c0c */ /* 0x008fe2000c761270 */
[----:B------:R-:W-:Y:S01]  /*16180*/  @P1 STG.E.U8 desc[UR20][R12.64], R25 ;  /* 0x000000190c001986 */ /* 0x000fe2000c101114 */
[----:B------:R-:W3:Y:S01]  /*16190*/  LDCU UR6, c[0x0][0x39c] ;  /* 0x00007380ff0677ac */ /* 0x000ee20008000800 */
[C---:B0-----:R-:W-:Y:S02]  /*161a0*/  IADD3 R2, P5, PT, R14.reuse, R0, RZ ;  /* 0x000000000e027210 */ /* 0x041fe40007fbe0ff */
[----:B------:R-:W3:Y:S04]  /*161b0*/  LDL.LU R24, [R1+0x2e8] ;  /* 0x0002e80001187983 */ /* 0x000ee80000300800 */
[----:B------:R-:W3:Y:S01]  /*161c0*/  LDL.LU R20, [R1+0x198] ;  /* 0x0001980001147983 */ /* 0x000ee20000300800 */
[----:B------:R-:W-:-:S03]  /*161d0*/  LEA.HI.X.SX32 R3, R14, R33, 0x1, P5 ;  /* 0x000000210e037211 */ /* 0x000fc600028f0eff */
[----:B------:R0:W-:Y:S01]  /*161e0*/  @P4 STG.E.U8 desc[UR20][R16.64], R23 ;  /* 0x0000001710004986 */ /* 0x0001e2000c101114 */
[----:B------:R-:W-:-:S04]  /*161f0*/  IADD3 R14, P4, PT, R18, R0, RZ ;  /* 0x00000000120e7210 */ /* 0x000fc80007f9e0ff */
[----:B------:R-:W-:Y:S01]  /*16200*/  LEA.HI.X.SX32 R15, R18, R33, 0x1, P4 ;  /* 0x00000021120f7211 */ /* 0x000fe200020f0eff */
[----:B0-----:R-:W3:Y:S01]  /*16210*/  LDL.LU R16, [R1+0x148] ;  /* 0x0001480001107983 */ /* 0x001ee20000300800 */
[----:B--2---:R-:W-:Y:S01]  /*16220*/  ISETP.LT.AND P4, PT, R22, UR5, !P0 ;  /* 0x0000000516007c0c */ /* 0x004fe2000c781270 */
[----:B----4-:R-:W-:Y:S02]  /*16230*/  IMAD R19, R26, R31, RZ ;  /* 0x0000001f1a137224 */ /* 0x010fe400078e02ff */
[----:B------:R-:W2:Y:S01]  /*16240*/  LDL.LU R22, [R1+0x2e4] ;  /* 0x0002e40001167983 */ /* 0x000ea20000300800 */
[----:B------:R-:W-:Y:S02]  /*16250*/  PRMT R21, R8, 0x7771, RZ ;  /* 0x0000777108157816 */ /* 0x000fe400000000ff */
[----:B-----5:R-:W-:Y:S01]  /*16260*/  ISETP.LT.AND P1, PT, R27, UR7, !P0 ;  /* 0x000000071b007c0c */ /* 0x020fe2000c721270 */
[----:B------:R-:W3:Y:S01]  /*16270*/  LDCU UR7, c[0x0][0x39c] ;  /* 0x00007380ff0777ac */ /* 0x000ee20008000800 */
[----:B------:R-:W-:Y:S01]  /*16280*/  IMAD R18, R31, 0x8, R18 ;  /* 0x000000081f127824 */ /* 0x000fe200078e0212 */
[----:B------:R0:W-:Y:S01]  /*16290*/  @P6 STG.E.U8 desc[UR20][R2.64], R21 ;  /* 0x0000001502006986 */ /* 0x0001e2000c101114 */
[C---:B------:R-:W-:Y:S01]  /*162a0*/  IADD3 R12, P6, PT, R19.reuse, R0, RZ ;  /* 0x00000000130c7210 */ /* 0x040fe20007fde0ff */
[----:B------:R-:W2:Y:S01]  /*162b0*/  LDCU UR5, c[0x0][0x39c] ;  /* 0x00007380ff0577ac */ /* 0x000ea20008000800 */
[----:B-1----:R-:W-:Y:S01]  /*162c0*/  ISETP.LT.AND P5, PT, R26, UR4, !P0 ;  /* 0x000000041a007c0c */ /* 0x002fe2000c7a1270 */
[----:B------:R-:W4:Y:S01]  /*162d0*/  LDL.LU R25, [R1+0x2e0] ;  /* 0x0002e00001197983 */ /* 0x000f220000300800 */
[----:B------:R-:W-:Y:S01]  /*162e0*/  LEA.HI.X.SX32 R13, R19, R33, 0x1, P6 ;  /* 0x00000021130d7211 */ /* 0x000fe200030f0eff */
[----:B------:R-:W1:Y:S01]  /*162f0*/  LDCU UR4, c[0x0][0x39c] ;  /* 0x00007380ff0477ac */ /* 0x000e620008000800 */
[----:B------:R-:W-:-:S02]  /*16300*/  PRMT R23, R8, 0x7772, RZ ;  /* 0x0000777208177816 */ /* 0x000fc400000000ff */
[----:B0-----:R-:W-:Y:S02]  /*16310*/  IADD3 R2, P6, PT, R18, R0, RZ ;  /* 0x0000000012027210 */ /* 0x001fe40007fde0ff */
[----:B------:R-:W-:Y:S02]  /*16320*/  PRMT R17, R8, 0x7773, RZ ;  /* 0x0000777308117816 */ /* 0x000fe400000000ff */
[----:B------:R-:W-:Y:S01]  /*16330*/  LEA.HI.X.SX32 R3, R18, R33, 0x1, P6 ;  /* 0x0000002112037211 */ /* 0x000fe200030f0eff */
[----:B------:R-:W-:Y:S01]  /*16340*/  IMAD R18, R31, 0x4, R18 ;  /* 0x000000041f127824 */ /* 0x000fe200078e0212 */
[----:B------:R0:W-:Y:S04]  /*16350*/  @P2 STG.E.U8 desc[UR20][R14.64], R23 ;  /* 0x000000170e002986 */ /* 0x0001e8000c101114 */
[----:B------:R5:W-:Y:S01]  /*16360*/  @P5 STG.E.U8 desc[UR20][R12.64], R17 ;  /* 0x000000110c005986 */ /* 0x000be2000c101114 */
[----:B---3--:R-:W-:-:S02]  /*16370*/  ISETP.LT.AND P6, PT, R20, UR7, !P0 ;  /* 0x0000000714007c0c */ /* 0x008fc4000c7c1270 */
[C---:B------:R-:W-:Y:S01]  /*16380*/  PRMT R21, R9.reuse, 0x7770, RZ ;  /* 0x0000777009157816 */ /* 0x040fe200000000ff */
[----:B------:R-:W3:Y:S01]  /*16390*/  LDL.LU R20, [R1+0x194] ;  /* 0x0001940001147983 */ /* 0x000ee20000300800 */
[----:B------:R-:W-:Y:S01]  /*163a0*/  PRMT R19, R9, 0x7771, RZ ;  /* 0x0000777109137816 */ /* 0x000fe200000000ff */
[C---:B------:R-:W-:Y:S01]  /*163b0*/  IMAD R8, R31.reuse, 0x4, R18 ;  /* 0x000000041f087824 */ /* 0x040fe200078e0212 */
[CC--:B0-----:R-:W-:Y:S01]  /*163c0*/  IADD3 R14, P5, PT, R18.reuse, R0.reuse, RZ ;  /* 0x00000000120e7210 */ /* 0x0c1fe20007fbe0ff */
[----:B------:R-:W3:Y:S03]  /*163d0*/  LDCU UR7, c[0x0][0x39c] ;  /* 0x00007380ff0777ac */ /* 0x000ee60008000800 */
[----:B------:R-:W-:Y:S01]  /*163e0*/  LEA.HI.X.SX32 R15, R18, R33, 0x1, P5 ;  /* 0x00000021120f7211 */ /* 0x000fe200028f0eff */
[----:B------:R0:W-:Y:S01]  /*163f0*/  @P3 STG.E.U8 desc[UR20][R2.64], R21 ;  /* 0x0000001502003986 */ /* 0x0001e2000c101114 */
[----:B------:R-:W-:Y:S01]  /*16400*/  ISETP.LT.AND P2, PT, R24, UR6, !P0 ;  /* 0x0000000618007c0c */ /* 0x000fe2000c741270 */
[----:B------:R-:W-:Y:S01]  /*16410*/  IMAD R18, R31, 0x8, R8 ;  /* 0x000000081f127824 */ /* 0x000fe200078e0208 */
[----:B-----5:R-:W-:Y:S01]  /*16420*/  IADD3 R12, P5, PT, R8, R0, RZ ;  /* 0x00000000080c7210 */ /* 0x020fe20007fbe0ff */
[----:B------:R5:W-:Y:S01]  /*16430*/  @P1 STG.E.U8 desc[UR20][R14.64], R19 ;  /* 0x000000130e001986 */ /* 0x000be2000c101114 */
[----:B-1----:R-:W-:Y:S01]  /*16440*/  ISETP.LT.AND P3, PT, R16, UR4, !P0 ;  /* 0x0000000410007c0c */ /* 0x002fe2000c761270 */
[----:B------:R-:W4:Y:S02]  /*16450*/  LDCU UR6, c[0x0][0x39c] ;  /* 0x00007380ff0677ac */ /* 0x000f240008000800 */
[----:B------:R-:W4:Y:S01]  /*16460*/  LDL.LU R24, [R1+0x144] ;  /* 0x0001440001187983 */ /* 0x000f220000300800 */
[----:B--2---:R-:W-:Y:S01]  /*16470*/  ISETP.LT.AND P1, PT, R22, UR5, !P0 ;  /* 0x0000000516007c0c */ /* 0x004fe2000c721270 */
[----:B------:R-:W-:-:S02]  /*16480*/  IMAD R16, R16, R31, RZ ;  /* 0x0000001f10107224 */ /* 0x000fc400078e02ff */
[----:B------:R-:W2:Y:S01]  /*16490*/  LDL.LU R22, [R1+0x2dc] ;  /* 0x0002dc0001167983 */ /* 0x000ea20000300800 */
[-C--:B------:R-:W-:Y:S01]  /*164a0*/  LEA.HI.X.SX32 R13, R8, R33.reuse, 0x1, P5 ;  /* 0x00000021080d7211 */ /* 0x080fe200028f0eff */
[----:B------:R-:W2:Y:S01]  /*164b0*/  LDCU UR5, c[0x0][0x39c] ;  /* 0x00007380ff0577ac */ /* 0x000ea20008000800 */
[CC--:B0-----:R-:W-:Y:S02]  /*164c0*/  IADD3 R2, P5, PT, R16.reuse, R0.reuse, RZ ;  /* 0x0000000010027210 */ /* 0x0c1fe40007fbe0ff */
[C---:B------:R-:W-:Y:S02]  /*164d0*/  PRMT R17, R9.reuse, 0x7772, RZ ;  /* 0x0000777209117816 */ /* 0x040fe400000000ff */
[----:B------:R-:W-:Y:S01]  /*164e0*/  PRMT R23, R9, 0x7773, RZ ;  /* 0x0000777309177816 */ /* 0x000fe200000000ff */
[----:B-----5:R-:W-:Y:S01]  /*164f0*/  IMAD R14, R31, 0x4, R18 ;  /* 0x000000041f0e7824 */ /* 0x020fe200078e0212 */
[-C--:B------:R-:W-:Y:S01]  /*16500*/  LEA.HI.X.SX32 R3, R16, R33.reuse, 0x1, P5 ;  /* 0x0000002110037211 */ /* 0x080fe200028f0eff */
[----:B------:R-:W5:Y:S01]  /*16510*/  LDL.LU R28, [R1+0x2d8] ;  /* 0x0002d800011c7983 */ /* 0x000f620000300800 */
[C---:B------:R-:W-:Y:S01]  /*16520*/  IADD3 R8, P5, PT, R18.reuse, R0, RZ ;  /* 0x0000000012087210 */ /* 0x040fe20007fbe0ff */
[----:B------:R-:W0:Y:S02]  /*16530*/  LDCU UR4, c[0x0][0x39c] ;  /* 0x00007380ff0477ac */ /* 0x000e240008000800 */
[----:B------:R4:W-:Y:S01]  /*16540*/  @P4 STG.E.U8 desc[UR20][R12.64], R17 ;  /* 0x000000110c004986 */ /* 0x0009e2000c101114 */
[----:B------:R-:W-:-:S02]  /*16550*/  LEA.HI.X.SX32 R9, R18, R33, 0x1, P5 ;  /* 0x0000002112097211 */ /* 0x000fc400028f0eff */
[----:B------:R-:W-:Y:S01]  /*16560*/  PRMT R15, R10, 0x7770, RZ ;  /* 0x000077700a0f7816 */ /* 0x000fe200000000ff */
[----:B------:R1:W-:Y:S04]  /*16570*/  @P3 STG.E.U8 desc[UR20][R2.64], R23 ;  /* 0x0000001702003986 */ /* 0x0003e8000c101114 */
[----:B------:R0:W-:Y:S04]  /*16580*/  @P2 STG.E.U8 desc[UR20][R8.64], R15 ;  /* 0x0000000f08002986 */ /* 0x0001e8000c101114 */
[----:B------:R-:W5:Y:S01]  /*16590*/  LDL.LU R27, [R1+0x18c] ;  /* 0x00018c00011b7983 */ /* 0x000f620000300800 */
[----:B---3--:R-:W-:Y:S01]  /*165a0*/  ISETP.LT.AND P3, PT, R20, UR7, !P0 ;  /* 0x0000000714007c0c */ /* 0x008fe2000c761270 */
[----:B------:R-:W-:-:S02]  /*165b0*/  IMAD R20, R31, 0x4, R14 ;  /* 0x000000041f147824 */ /* 0x000fc400078e020e */
[----:B------:R-:W3:Y:S01]  /*165c0*/  LDL.LU R26, [R1+0x13c] ;  /* 0x00013c00011a7983 */ /* 0x000ee20000300800 */
[-C--:B------:R-:W-:Y:S01]  /*165d0*/  IADD3 R16, P5, PT, R14, R0.reuse, RZ ;  /* 0x000000000e107210 */ /* 0x080fe20007fbe0ff */
[----:B------:R-:W0:Y:S01]  /*165e0*/  LDCU UR7, c[0x0][0x39c] ;  /* 0x00007380ff0777ac */ /* 0x000e220008000800 */
[----:B------:R-:W-:-:S04]  /*165f0*/  IADD3 R18, P2, PT, R20, R0, RZ ;  /* 0x0000000014127210 */ /* 0x000fc80007f5e0ff */
[----:B------:R-:W-:Y:S02]  /*16600*/  LEA.HI.X.SX32 R19, R20, R33, 0x1, P2 ;  /* 0x0000002114137211 */ /* 0x000fe400010f0eff */
[----:B--2---:R-:W-:Y:S01]  /*16610*/  ISETP.LT.AND P2, PT, R22, UR5, !P0 ;  /* 0x0000000516007c0c */ /* 0x004fe2000c741270 */
[----:B----4-:R-:W-:Y:S01]  /*16620*/  IMAD R12, R24, R31, RZ ;  /* 0x0000001f180c7224 */ /* 0x010fe200078e02ff */
[----:B------:R-:W2:Y:S01]  /*16630*/  LDL.LU R22, [R1+0x2d4] ;  /* 0x0002d40001167983 */ /* 0x000ea20000300800 */
[-C--:B------:R-:W-:Y:S02]  /*16640*/  LEA.HI.X.SX32 R17, R14, R33.reuse, 0x1, P5 ;  /* 0x000000210e117211 */ /* 0x080fe400028f0eff */
[----:B------:R-:W-:Y:S01]  /*16650*/  PRMT R21, R10, 0x7771, RZ ;  /* 0x000077710a157816 */ /* 0x000fe200000000ff */
[----:B------:R-:W-:Y:S01]  /*16660*/  IMAD R20, R31, 0x8, R20 ;  /* 0x000000081f147824 */ /* 0x000fe200078e0214 */
[----:B0-----:R-:W-:Y:S01]  /*16670*/  ISETP.LT.AND P5, PT, R24, UR4, !P0 ;  /* 0x0000000418007c0c */ /* 0x001fe2000c7a1270 */
[----:B------:R-:W2:Y:S01]  /*16680*/  LDCU UR5, c[0x0][0x39c] ;  /* 0x00007380ff0577ac */ /* 0x000ea20008000800 */
[----:B------:R-:W-:Y:S01]  /*16690*/  ISETP.LT.AND P4, PT, R25, UR6, !P0 ;  /* 0x0000000619007c0c */ /* 0x000fe2000c781270 */
[----:B------:R0:W-:Y:S01]  /*166a0*/  @P6 STG.E.U8 desc[UR20][R16.64], R21 ;  /* 0x0000001510006986 */ /* 0x0001e2000c101114 */
[-C--:B-1----:R-:W-:Y:S01]  /*166b0*/  IADD3 R2, P6, PT, R12, R0.reuse, RZ ;  /* 0x000000000c027210 */ /* 0x082fe20007fde0ff */
[----:B------:R-:W5:Y:S01]  /*166c0*/  LDCU UR6, c[0x0][0x39c] ;  /* 0x00007380ff0677ac */ /* 0x000f620008000800 */
[----:B------:R-:W-:Y:S01]  /*166d0*/  PRMT R23, R10, 0x7773, RZ ;  /* 0x000077730a177816 */ /* 0x000fe200000000ff */
[----:B------:R-:W4:Y:S01]  /*166e0*/  LDL.LU R24, [R1+0x2d0] ;  /* 0x0002d00001187983 */ /* 0x000f220000300800 */
[-C--:B------:R-:W-:Y:S01]  /*166f0*/  LEA.HI.X.SX32 R3, R12, R33.reuse, 0x1, P6 ;  /* 0x000000210c037211 */ /* 0x080fe200030f0eff */
[----:B------:R-:W1:Y:S01]  /*16700*/  LDCU UR4, c[0x0][0x39c] ;  /* 0x00007380ff0477ac */ /* 0x000e620008000800 */
[----:B------:R-:W-:Y:S01]  /*16710*/  IADD3 R8, P6, PT, R20, R0, RZ ;  /* 0x0000000014087210 */ /* 0x000fe20007fde0ff */
[----:B------:R-:W2:Y:S01]  /*16720*/  LDS.128 R12, [R32+UR9+0x2000] ;  /* 0x00200009200c7984 */ /* 0x000ea20008000c00 */
[----:B------:R-:W-:Y:S01]  /*16730*/  PRMT R25, R10, 0x7772, RZ ;  /* 0x000077720a197816 */ /* 0x000fe200000000ff */
[----:B------:R-:W1:Y:S01]  /*16740*/  LDCU UR9, c[0x0][0x39c] ;  /* 0x00007380ff0977ac */ /* 0x000e620008000800 */
[----:B------:R-:W-:Y:S01]  /*16750*/  LEA.HI.X.SX32 R9, R20, R33, 0x1, P6 ;  /* 0x0000002114097211 */ /* 0x000fe200030f0eff */
[----:B------:R-:W-:-:S02]  /*16760*/  IMAD R20, R31, 0x4, R20 ;  /* 0x000000041f147824 */ /* 0x000fc400078e0214 */
[----:B------:R-:W-:Y:S04]  /*16770*/  @P1 STG.E.U8 desc[UR20][R18.64], R25 ;  /* 0x0000001912001986 */ /* 0x000fe8000c101114 */
[----:B------:R1:W-:Y:S01]  /*16780*/  @P5 STG.E.U8 desc[UR20][R2.64], R23 ;  /* 0x0000001702005986 */ /* 0x0003e2000c101114 */
[C---:B0-----:R-:W-:Y:S02]  /*16790*/  IADD3 R16, P5, PT, R20.reuse, R0, RZ ;  /* 0x0000000014107210 */ /* 0x041fe40007fbe0ff */
[----:B------:R-:W-:Y:S02]  /*167a0*/  PRMT R21, R11, 0x7770, RZ ;  /* 0x000077700b157816 */ /* 0x000fe400000000ff */
[----:B------:R-:W-:Y:S02]  /*167b0*/  LEA.HI.X.SX32 R17, R20, R33, 0x1, P5 ;  /* 0x0000002114117211 */ /* 0x000fe400028f0eff */
[----:B-----5:R-:W-:Y:S01]  /*167c0*/  ISETP.LT.AND P1, PT, R28, UR6, !P0 ;  /* 0x000000061c007c0c */ /* 0x020fe2000c721270 */
[----:B------:R0:W-:Y:S01]  /*167d0*/  @P4 STG.E.U8 desc[UR20][R8.64], R21 ;  /* 0x0000001508004986 */ /* 0x0001e2000c101114 */
[----:B------:R-:W-:Y:S01]  /*167e0*/  ISETP.LT.AND P6, PT, R27, UR7, !P0 ;  /* 0x000000071b007c0c */ /* 0x000fe2000c7c1270 */
[----:B------:R-:W4:Y:S01]  /*167f0*/  LDCU UR6, c[0x0][0x39c] ;  /* 0x00007380ff0677ac */ /* 0x000f220008000800 */
[----:B-1----:R-:W-:Y:S01]  /*16800*/  PRMT R23, R11, 0x7771, RZ ;  /* 0x000077710b177816 */ /* 0x002fe200000000ff */
[----:B------:R-:W5:Y:S01]  /*16810*/  LDL.LU R28, [R1+0x178] ;  /* 0x00017800011c7983 */ /* 0x000f620000300800 */
[----:B------:R-:W-:-:S02]  /*16820*/  IMAD R10, R31, 0x4, R20 ;  /* 0x000000041f0a7824 */ /* 0x000fc400078e0214 */
[C---:B---3--:R-:W-:Y:S01]  /*16830*/  IMAD R18, R26.reuse, R31, RZ ;  /* 0x0000001f1a127224 */ /* 0x048fe200078e02ff */
[----:B------:R1:W-:Y:S01]  /*16840*/  @P3 STG.E.U8 desc[UR20][R16.64], R23 ;  /* 0x0000001710003986 */ /* 0x0003e2000c101114 */
[----:B------:R-:W-:Y:S01]  /*16850*/  ISETP.LT.AND P4, PT, R26, UR4, !P0 ;  /* 0x000000041a007c0c */ /* 0x000fe2000c781270 */
[----:B------:R-:W5:Y:S02]  /*16860*/  LDCU UR7, c[0x0][0x39c] ;  /* 0x00007380ff0777ac */ /* 0x000f640008000800 */
[----:B------:R-:W3:Y:S01]  /*16870*/  LDL.LU R27, [R1+0x134] ;  /* 0x00013400011b7983 */ /* 0x000ee20000300800 */
[----:B------:R-:W-:Y:S01]  /*16880*/  IADD3 R2, P5, PT, R10, R0, RZ ;  /* 0x000000000a027210 */ /* 0x000fe20007fbe0ff */
[----:B------:R-:W-:Y:S01]  /*16890*/  IMAD R20, R31, 0x8, R10 ;  /* 0x000000081f147824 */ /* 0x000fe200078e020a */
[----:B------:R-:W-:Y:S01]  /*168a0*/  PRMT R19, R11, 0x7772, RZ ;  /* 0x000077720b137816 */ /* 0x000fe200000000ff */
[----:B------:R-:W0:Y:S01]  /*168b0*/  LDCU UR4, c[0x0][0x39c] ;  /* 0x00007380ff0477ac */ /* 0x000e220008000800 */
[----:B--2---:R-:W-:Y:S01]  /*168c0*/  ISETP.LT.AND P3, PT, R22, UR5, !P0 ;  /* 0x0000000516007c0c */ /* 0x004fe2000c761270 */
[----:B------:R-:W2:Y:S01]  /*168d0*/  LDCU UR5, c[0x0][0x39c] ;  /* 0x00007380ff0577ac */ /* 0x000ea20008000800 */
[----:B------:R-:W2:Y:S01]  /*168e0*/  LDL.LU R22, [R1+0x2cc] ;  /* 0x0002cc0001167983 */ /* 0x000ea20000300800 */
[----:B------:R-:W-:-:S02]  /*168f0*/  LEA.HI.X.SX32 R3, R10, R33, 0x1, P5 ;  /* 0x000000210a037211 */ /* 0x000fc400028f0eff */
[CC--:B0-----:R-:W-:Y:S01]  /*16900*/  IADD3 R8, P5, PT, R18.reuse, R0.reuse, RZ ;  /* 0x0000000012087210 */ /* 0x0c1fe20007fbe0ff */
[----:B-1----:R-:W-:Y:S01]  /*16910*/  IMAD R16, R31, 0x4, R20 ;  /* 0x000000041f107824 */ /* 0x002fe200078e0214 */
[----:B------:R-:W3:Y:S02]  /*16920*/  LDL.LU R26, [R1+0x2c4] ;  /* 0x0002c400011a7983 */ /* 0x000ee40000300800 */
[-C--:B------:R-:W-:Y:S02]  /*16930*/  LEA.HI.X.SX32 R9, R18, R33.reuse, 0x1, P5 ;  /* 0x0000002112097211 */ /* 0x080fe400028f0eff */
[----:B------:R0:W-:Y:S01]  /*16940*/  @P2 STG.E.U8 desc[UR20][R2.64], R19 ;  /* 0x0000001302002986 */ /* 0x0001e2000c101114 */
[-C--:B------:R-:W-:Y:S02]  /*16950*/  IADD3 R10, P5, PT, R20, R0.reuse, RZ ;  /* 0x00000000140a7210 */ /* 0x080fe40007fbe0ff */
[----:B----4-:R-:W-:Y:S02]  /*16960*/  ISETP.LT.AND P2, PT, R24, UR6, !P0 ;  /* 0x0000000618007c0c */ /* 0x010fe4000c741270 */
[----:B------:R-:W-:Y:S01]  /*16970*/  PRMT R21, R11, 0x7773, RZ ;  /* 0x000077730b157816 */ /* 0x000fe200000000ff */
[----:B------:R-:W4:Y:S01]  /*16980*/  LDL.LU R24, [R1+0x170] ;  /* 0x0001700001187983 */ /* 0x000f220000300800 */
[-C--:B------:R-:W-:Y:S01]  /*16990*/  LEA.HI.X.SX32 R11, R20, R33.reuse, 0x1, P5 ;  /* 0x00000021140b7211 */ /* 0x080fe200028f0eff */
[----:B------:R-:W-:Y:S01]  /*169a0*/  IMAD R18, R31, 0x4, R16 ;  /* 0x000000041f127824 */ /* 0x000fe200078e0210 */
[----:B------:R-:W-:Y:S01]  /*169b0*/  PRMT R25, R12, 0x7770, RZ ;  /* 0x000077700c197816 */ /* 0x000fe200000000ff */
[----:B------:R-:W1:Y:S01]  /*169c0*/  LDCU UR6, c[0x0][0x39c] ;  /* 0x00007380ff0677ac */ /* 0x000e620008000800 */
[CC--:B0-----:R-:W-:Y:S01]  /*169d0*/  IADD3 R2, P5, PT, R16.reuse, R0.reuse, RZ ;  /* 0x0000000010027210 */ /* 0x0c1fe20007fbe0ff */
[----:B------:R-:W-:Y:S03]  /*169e0*/  @P4 STG.E.U8 desc[UR20][R8.64], R21 ;  /* 0x0000001508004986 */ /* 0x000fe6000c101114 */
[----:B------:R-:W-:Y:S01]  /*169f0*/  LEA.HI.X.SX32 R3, R16, R33, 0x1, P5 ;  /* 0x0000002110037211 */ /* 0x000fe200028f0eff */
[----:B------:R0:W-:Y:S01]  /*16a00*/  @P1 STG.E.U8 desc[UR20][R10.64], R25 ;  /* 0x000000190a001986 */ /* 0x0001e2000c101114 */
[----:B------:R-:W-:-:S04]  /*16a10*/  IADD3 R16, P1, PT, R18, R0, RZ ;  /* 0x0000000012107210 */ /* 0x000fc80007f3e0ff */
[----:B------:R-:W-:Y:S01]  /*16a20*/  LEA.HI.X.SX32 R17, R18, R33, 0x1, P1 ;  /* 0x0000002112117211 */ /* 0x000fe200008f0eff */
[----:B0-----:R-:W4:Y:S01]  /*16a30*/  LDL.LU R25, [R1+0x12c] ;  /* 0x00012c0001197983 */ /* 0x001f220000300800 */
[----:B--2---:R-:W-:Y:S02]  /*16a40*/  ISETP.LT.AND P1, PT, R22, UR5, !P0 ;  /* 0x0000000516007c0c */ /* 0x004fe4000c721270 */
[----:B-----5:R-:W-:Y:S01]  /*16a50*/  ISETP.LT.AND P4, PT, R28, UR7, !P0 ;  /* 0x000000071c007c0c */ /* 0x020fe2000c781270 */
[----:B------:R-:W2:Y:S01]  /*16a60*/  LDL.LU R22, [R1+0x2c0] ;  /* 0x0002c00001167983 */ /* 0x000ea20000300800 */
[----:B------:R-:W4:Y:S03]  /*16a70*/  LDCU UR7, c[0x0][0x39c] ;  /* 0x00007380ff0777ac */ /* 0x000f260008000800 */
[----:B------:R-:W5:Y:S01]  /*16a80*/  LDL.LU R20, [R1+0x264] ;  /* 0x0002640001147983 */ /* 0x000f620000300800 */
[C---:B------:R-:W-:Y:S01]  /*16a90*/  PRMT R23, R12.reuse, 0x7771, RZ ;  /* 0x000077710c177816 */ /* 0x040fe200000000ff */
[C---:B---3--:R-:W-:Y:S01]  /*16aa0*/  IMAD R19, R27.reuse, R31, RZ ;  /* 0x0000001f1b137224 */ /* 0x048fe200078e02ff */
[----:B------:R-:W-:Y:S01]  /*16ab0*/  ISETP.LT.AND P5, PT, R27, UR4, !P0 ;  /* 0x000000041b007c0c */ /* 0x000fe2000c7a1270 */
[----:B------:R-:W-:Y:S01]  /*16ac0*/  IMAD R18, R31, 0x8, R18 ;  /* 0x000000081f127824 */ /* 0x000fe200078e0212 */
[C---:B------:R-:W-:Y:S01]  /*16ad0*/  PRMT R11, R12.reuse, 0x7772, RZ ;  /* 0x000077720c0b7816 */ /* 0x040fe200000000ff */
[----:B------:R0:W-:Y:S01]  /*16ae0*/  @P6 STG.E.U8 desc[UR20][R2.64], R23 ;  /* 0x0000001702006986 */ /* 0x0001e2000c101114 */
[CC--:B------:R-:W-:Y:S01]  /*16af0*/  IADD3 R8, P6, PT, R19.reuse, R0.reuse, RZ ;  /* 0x0000000013087210 */ /* 0x0c0fe20007fde0ff */
[----:B------:R-:W2:Y:S03]  /*16b00*/  LDCU UR5, c[0x0][0x39c] ;  /* 0x00007380ff0577ac */ /* 0x000ea60008000800 */
[----:B------:R-:W-:Y:S01]  /*16b10*/  LEA.HI.X.SX32 R9, R19, R33, 0x1, P6 ;  /* 0x0000002113097211 */ /* 0x000fe200030f0eff */
[----:B------:R3:W-:Y:S01]  /*16b20*/  @P3 STG.E.U8 desc[UR20][R16.64], R11 ;  /* 0x0000000b10003986 */ /* 0x0007e2000c101114 */
[----:B------:R-:W-:Y:S01]  /*16b30*/  PRMT R19, R12, 0x7773, RZ ;  /* 0x000077730c137816 */ /* 0x000fe200000000ff */
[----:B------:R-:W3:Y:S01]  /*16b40*/  LDCU UR4, c[0x0][0x39c] ;  /* 0x00007380ff0477ac */ /* 0x000ee20008000800 */
[----:B0-----:R-:W-:-:S02]  /*16b50*/  IADD3 R2, P6, PT, R18, R0, RZ ;  /* 0x0000000012027210 */ /* 0x001fc40007fde0ff */
[----:B-1----:R-:W-:Y:S01]  /*16b60*/  ISETP.LT.AND P3, PT, R26, UR6, !P0 ;  /* 0x000000061a007c0c */ /* 0x002fe2000c761270 */
[----:B------:R0:W-:Y:S01]  /*16b70*/  @P5 STG.E.U8 desc[UR20][R8.64], R19 ;  /* 0x0000001308005986 */ /* 0x0001e2000c101114 */
[----:B------:R-:W-:Y:S01]  /*16b80*/  LEA.HI.X.SX32 R3, R18, R33, 0x1, P6 ;  /* 0x0000002112037211 */ /* 0x000fe200030f0eff */
[----:B------:R-:W-:Y:S01]  /*16b90*/  IMAD R18, R31, 0x4, R18 ;  /* 0x000000041f127824 */ /* 0x000fe200078e0212 */
[----:B----4-:R-:W-:Y:S01]  /*16ba0*/  ISETP.LT.AND P6, PT, R24, UR7, !P0 ;  /* 0x0000000718007c0c */ /* 0x010fe2000c7c1270 */
[----:B------:R-:W4:Y:S01]  /*16bb0*/  LDL.LU R26, [R1+0x16c] ;  /* 0x00016c00011a7983 */ /* 0x000f220000300800 */
[----:B------:R-:W5:Y:S03]  /*16bc0*/  LDCU UR6, c[0x0][0x39c] ;  /* 0x00007380ff0677ac */ /* 0x000f660008000800 */
[----:B------:R-:W4:Y:S01]  /*16bd0*/  LDL.LU R24, [R1+0x124] ;  /* 0x0001240001187983 */ /* 0x000f220000300800 */
[----:B------:R-:W-:-:S02]  /*16be0*/  IADD3 R10, P5, PT, R18, R0, RZ ;  /* 0x00000000120a7210 */ /* 0x000fc40007fbe0ff */
[----:B------:R-:W-:Y:S01]  /*16bf0*/  PRMT R21, R13, 0x7770, RZ ;  /* 0x000077700d157816 */ /* 0x000fe200000000ff */
[----:B------:R-:W-:Y:S01]  /*16c00*/  IMAD R12, R31, 0x4, R18 ;  /* 0x000000041f0c7824 */ /* 0x000fe200078e0212 */
[----:B---3--:R-:W-:Y:S02]  /*16c10*/  LEA.HI.X.SX32 R11, R18, R33, 0x1, P5 ;  /* 0x00000021120b7211 */ /* 0x008fe400028f0eff */
[C---:B------:R-:W-:Y:S02]  /*16c20*/  PRMT R17, R13.reuse, 0x7772, RZ ;  /* 0x000077720d117816 */ /* 0x040fe400000000ff */
[----:B0-----:R-:W-:Y:S01]  /*16c30*/  PRMT R19, R13, 0x7771, RZ ;  /* 0x000077710d137816 */ /* 0x001fe200000000ff */
[----:B------:R0:W-:Y:S01]  /*16c40*/  @P2 STG.E.U8 desc[UR20][R2.64], R21 ;  /* 0x0000001502002986 */ /* 0x0001e2000c101114 */
[C---:B------:R-:W-:Y:S01]  /*16c50*/  IADD3 R8, P5, PT, R12.reuse, R0, RZ ;  /* 0x000000000c087210 */ /* 0x040fe20007fbe0ff */
[----:B------:R-:W-:Y:S01]  /*16c60*/  IMAD R16, R25, R31, RZ ;  /* 0x0000001f19107224 */ /* 0x000fe200078e02ff */
[----:B------:R-:W1:Y:S01]  /*16c70*/  LDCU UR7, c[0x0][0x39c] ;  /* 0x00007380ff0777ac */ /* 0x000e620008000800 */
[----:B------:R3:W-:Y:S01]  /*16c80*/  @P4 STG.E.U8 desc[UR20][R10.64], R19 ;  /* 0x000000130a004986 */ /* 0x0007e2000c101114 */
[----:B------:R-:W-:-:S02]  /*16c90*/  LEA.HI.X.SX32 R9, R12, R33, 0x1, P5 ;  /* 0x000000210c097211 */ /* 0x000fc400028f0eff */
[----:B------:R-:W-:Y:S01]  /*16ca0*/  ISETP.LT.AND P2, PT, R25, UR4, !P0 ;  /* 0x0000000419007c0c */ /* 0x000fe2000c741270 */
[----:B------:R-:W4:Y:S02]  /*16cb0*/  LDCU UR4, c[0x0][0x39c] ;  /* 0x00007380ff0477ac */ /* 0x000f240008000800 */
[----:B------:R0:W-:Y:S01]  /*16cc0*/  @P1 STG.E.U8 desc[UR20][R8.64], R17 ;  /* 0x0000001108001986 */ /* 0x0001e2000c101114 */
[----:B--2---:R-:W-:Y:S01]  /*16cd0*/  ISETP.LT.AND P4, PT, R22, UR5, !P0 ;  /* 0x0000000516007c0c */ /* 0x004fe2000c781270 */
[C---:B------:R-:W-:Y:S02]  /*16ce0*/  IMAD R18, R31.reuse, 0x8, R12 ;  /* 0x000000081f127824 */ /* 0x040fe400078e020c */
[----:B------:R-:W2:Y:S01]  /*16cf0*/  LDL.LU R22, [R1+0x260] ;  /* 0x0002600001167983 */ /* 0x000ea20000300800 */
[-C--:B0-----:R-:W-:Y:S01]  /*16d00*/  IADD3 R2, P5, PT, R16, R0.reuse, RZ ;  /* 0x0000000010027210 */ /* 0x081fe20007fbe0ff */
[----:B------:R-:W2:Y:S01]  /*16d10*/  LDCU UR5, c[0x0][0x39c] ;  /* 0x00007380ff0577ac */ /* 0x000ea20008000800 */
[----:B-----5:R-:W-:Y:S01]  /*16d20*/  ISETP.LT.AND P1, PT, R20, UR6, !P0 ;  /* 0x0000000614007c0c */ /* 0x020fe2000c721270 */
[----:B------:R-:W5:Y:S01]  /*16d30*/  LDL.LU R25, [R1+0x25c] ;  /* 0x00025c0001197983 */ /* 0x000f620000300800 */
[-C--:B------:R-:W-:Y:S01]  /*16d40*/  LEA.HI.X.SX32 R3, R16, R33.reuse, 0x1, P5 ;  /* 0x0000002110037211 */ /* 0x080fe200028f0eff */
[----:B---3--:R-:W-:Y:S01]  /*16d50*/  IMAD R10, R31, 0x4, R18 ;  /* 0x000000041f0a7824 */ /* 0x008fe200078e0212 */
[----:B------:R-:W-:Y:S01]  /*16d60*/  PRMT R23, R13, 0x7773, RZ ;  /* 0x000077730d177816 */ /* 0x000fe200000000ff */
[----:B------:R-:W3:Y:S01]  /*16d70*/  LDL.LU R20, [R1+0x164] ;  /* 0x0001640001147983 */ /* 0x000ee20000300800 */
[----:B------:R-:W-:Y:S01]  /*16d80*/  IADD3 R12, P5, PT, R18, R0, RZ ;  /* 0x00000000120c7210 */ /* 0x000fe20007fbe0ff */
[----:B------:R-:W-:Y:S01]  /*16d90*/  IMAD R16, R31, 0x4, R10 ;  /* 0x000000041f107824 */ /* 0x000fe200078e020a */
[----:B------:R-:W-:Y:S01]  /*16da0*/  PRMT R19, R14, 0x7770, RZ ;  /* 0x000077700e137816 */ /* 0x000fe200000000ff */
[----:B------:R-:W5:Y:S01]  /*16db0*/  LDCU UR6, c[0x0][0x39c] ;  /* 0x00007380ff0677ac */ /* 0x000f620008000800 */
[----:B------:R-:W-:-:S02]  /*16dc0*/  LEA.HI.X.SX32 R13, R18, R33, 0x1, P5 ;  /* 0x00000021120d7211 */ /* 0x000fc400028f0eff */
[-C--:B------:R-:W-:Y:S01]  /*16dd0*/  IADD3 R8, P5, PT, R10, R0.reuse, RZ ;  /* 0x000000000a087210 */ /* 0x080fe20007fbe0ff */
[----:B------:R0:W-:Y:S01]  /*16de0*/  @P2 STG.E.U8 desc[UR20][R2.64], R23 ;  /* 0x0000001702002986 */ /* 0x0001e2000c101114 */
[----:B------:R-:W-:Y:S02]  /*16df0*/  PRMT R21, R14, 0x7771, RZ ;  /* 0x000077710e157816 */ /* 0x000fe400000000ff */
[----:B------:R-:W-:Y:S01]  /*16e00*/  LEA.HI.X.SX32 R9, R10, R33, 0x1, P5 ;  /* 0x000000210a097211 */ /* 0x000fe200028f0eff */
[----:B------:R0:W-:Y:S01]  /*16e10*/  @P3 STG.E.U8 desc[UR20][R12.64], R19 ;  /* 0x000000130c003986 */ /* 0x0001e2000c101114 */
[----:B------:R-:W-:-:S03]  /*16e20*/  IADD3 R10, P3, PT, R16, R0, RZ ;  /* 0x00000000100a7210 */ /* 0x000fc60007f7e0ff */
[----:B------:R0:W-:Y:S01]  /*16e30*/  @P6 STG.E.U8 desc[UR20][R8.64], R21 ;  /* 0x0000001508006986 */ /* 0x0001e2000c101114 */
[----:B------:R-:W-:Y:S02]  /*16e40*/  LEA.HI.X.SX32 R11, R16, R33, 0x1, P3 ;  /* 0x00000021100b7211 */ /* 0x000fe400018f0eff */
[C---:B----4-:R-:W-:Y:S01]  /*16e50*/  ISETP.LT.AND P5, PT, R24.reuse, UR4, !P0 ;  /* 0x0000000418007c0c */ /* 0x050fe2000c7a1270 */
[----:B------:R-:W-:Y:S01]  /*16e60*/  IMAD R17, R24, R31, RZ ;  /* 0x0000001f18117224 */ /* 0x000fe200078e02ff */
[----:B-1----:R-:W-:Y:S01]  /*16e70*/  ISETP.LT.AND P2, PT, R26, UR7, !P0 ;  /* 0x000000071a007c0c */ /* 0x002fe2000c741270 */
[----:B------:R-:W4:Y:S01]  /*16e80*/  LDL.LU R24, [R1+0x120] ;  /* 0x0001200001187983 */ /* 0x000f220000300800 */
[----:B------:R-:W3:Y:S01]  /*16e90*/  LDCU UR7, c[0x0][0x39c] ;  /* 0x00007380ff0777ac */ /* 0x000ee20008000800 */
[----:B------:R-:W-:Y:S01]  /*16ea0*/  IMAD R16, R31, 0x8, R16 ;  /* 0x000000081f107824 */ /* 0x000fe200078e0210 */
[C---:B0-----:R-:W-:Y:S01]  /*16eb0*/  IADD3 R2, P6, PT, R17.reuse, R0, RZ ;  /* 0x0000000011027210 */ /* 0x041fe20007fde0ff */
[----:B------:R-:W4:Y:S01]  /*16ec0*/  LDL.LU R23, [R1+0x258] ;  /* 0x0002580001177983 */ /* 0x000f220000300800 */
[----:B------:R-:W-:Y:S01]  /*16ed0*/  PRMT R19, R14, 0x7772, RZ ;  /* 0x000077720e137816 */ /* 0x000fe200000000ff */
[----:B------:R-:W0:Y:S01]  /*16ee0*/  LDCU UR4, c[0x0][0x39c] ;  /* 0x00007380ff0477ac */ /* 0x000e220008000800 */
[----:B------:R-:W-:-:S02]  /*16ef0*/  LEA.HI.X.SX32 R3, R17, R33, 0x1, P6 ;  /* 0x0000002111037211 */ /* 0x000fc400030f0eff */
[-C--:B------:R-:W-:Y:S02]  /*16f00*/  IADD3 R8, P6, PT, R16, R0.reuse, RZ ;  /* 0x0000000010087210 */ /* 0x080fe40007fde0ff */
[----:B------:R-:W-:Y:S02]  /*16f10*/  PRMT R13, R14, 0x7773, RZ ;  /* 0x000077730e0d7816 */ /* 0x000fe400000000ff */
[----:B------:R-:W-:Y:S01]  /*16f20*/  LEA.HI.X.SX32 R9, R16, R33, 0x1, P6 ;  /* 0x0000002110097211 */ /* 0x000fe200030f0eff */
[C---:B------:R-:W-:Y:S01]  /*16f30*/  IMAD R16, R31.reuse, 0x4, R16 ;  /* 0x000000041f107824 */ /* 0x040fe200078e0210 */
[----:B------:R1:W-:Y:S04]  /*16f40*/  @P4 STG.E.U8 desc[UR20][R10.64], R19 ;  /* 0x000000130a004986 */ /* 0x0003e8000c101114 */
[----:B------:R0:W-:Y:S01]  /*16f50*/  @P5 STG.E.U8 desc[UR20][R2.64], R13 ;  /* 0x0000000d02005986 */ /* 0x0001e2000c101114 */
[----:B------:R-:W-:Y:S01]  /*16f60*/  IMAD R12, R31, 0x4, R16 ;  /* 0x000000041f0c7824 */ /* 0x000fe200078e0210 */
[----:B-1----:R-:W-:-:S04]  /*16f70*/  IADD3 R10, P5, PT, R16, R0, RZ ;  /* 0x00000000100a7210 */ /* 0x002fc80007fbe0ff */
[----:B------:R-:W-:Y:S02]  /*16f80*/  LEA.HI.X.SX32 R11, R16, R33, 0x1, P5 ;  /* 0x00000021100b7211 */ /* 0x000fe400028f0eff */
[----:B--2---:R-:W-:Y:S01]  /*16f90*/  ISETP.LT.AND P3, PT, R22, UR5, !P0 ;  /* 0x0000000516007c0c */ /* 0x004fe2000c761270 */
[----:B------:R-:W1:Y:S01]  /*16fa0*/  LDCU UR5, c[0x0][0x39c] ;  /* 0x00007380ff0577ac */ /* 0x000e620008000800 */
[----:B------:R-:W2:Y:S04]  /*16fb0*/  LDL.LU R22, [R1+0x254] ;  /* 0x0002540001167983 */ /* 0x000ea80000300800 */
[----:B------:R-:W2:Y:S01]  /*16fc0*/  LDL.LU R18, [R1+0x158] ;  /* 0x0001580001127983 */ /* 0x000ea20000300800 */
[----:B---3--:R-:W-:Y:S01]  /*16fd0*/  ISETP.LT.AND P6, PT, R20, UR7, !P0 ;  /* 0x0000000714007c0c */ /* 0x008fe2000c7c1270 */
[----:B------:R-:W3:Y:S02]  /*16fe0*/  LDCU UR7, c[0x0][0x39c] ;  /* 0x00007380ff0777ac */ /* 0x000ee40008000800 */
[----:B------:R-:W2:Y:S04]  /*16ff0*/  LDL.LU R20, [R1+0x11c] ;  /* 0x00011c0001147983 */ /* 0x000ea80000300800 */
[----:B------:R-:W2:Y:S01]  /*17000*/  LDL.LU R16, [R1+0x250] ;  /* 0x0002500001107983 */ /* 0x000ea20000300800 */
[----:B-----5:R-:W-:Y:S01]  /*17010*/  ISETP.LT.AND P4, PT, R25, UR6, !P0 ;  /* 0x0000000619007c0c */ /* 0x020fe2000c781270 */
[----:B------:R-:W2:Y:S01]  /*17020*/  LDCU UR6, c[0x0][0x39c] ;  /* 0x00007380ff0677ac */ /* 0x000ea20008000800 */
[----:B------:R-:W-:-:S02]  /*17030*/  PRMT R21, R15, 0x7770, RZ ;  /* 0x000077700f157816 */ /* 0x000fc400000000ff */
[C---:B0-----:R-:W-:Y:S02]  /*17040*/  IADD3 R2, P5, PT, R12.reuse, R0, RZ ;  /* 0x000000000c027210 */ /* 0x041fe40007fbe0ff */
[----:B------:R-:W-:Y:S01]  /*17050*/  PRMT R17, R15, 0x7771, RZ ;  /* 0x000077710f117816 */ /* 0x000fe200000000ff */
[----:B------:R0:W-:Y:S01]  /*17060*/  @P1 STG.E.U8 desc[UR20][R8.64], R21 ;  /* 0x0000001508001986 */ /* 0x0001e2000c101114 */
[----:B------:R-:W-:Y:S01]  /*17070*/  LEA.HI.X.SX32 R3, R12, R33, 0x1, P5 ;  /* 0x000000210c037211 */ /* 0x000fe200028f0eff */
[----:B------:R-:W-:Y:S02]  /*17080*/  IMAD R14, R31, 0x8, R12 ;  /* 0x000000081f0e7824 */ /* 0x000fe400078e020c */
[----:B------:R5:W-:Y:S01]  /*17090*/  @P2 STG.E.U8 desc[UR20][R10.64], R17 ;  /* 0x000000110a002986 */ /* 0x000be2000c101114 */
[C---:B----4-:R-:W-:Y:S01]  /*170a0*/  IMAD R13, R24.reuse, R31, RZ ;  /* 0x0000001f180d7224 */ /* 0x050fe200078e02ff */
[----:B------:R-:W-:Y:S01]  /*170b0*/  ISETP.LT.AND P1, PT, R24, UR4, !P0 ;  /* 0x0000000418007c0c */ /* 0x000fe2000c721270 */
[----:B------:R-:W4:Y:S01]  /*170c0*/  LDCU UR4, c[0x0][0x39c] ;  /* 0x00007380ff0477ac */ /* 0x000f220008000800 */
[----:B-1----:R-:W-:-:S02]  /*170d0*/  ISETP.LT.AND P2, PT, R23, UR5, !P0 ;  /* 0x0000000517007c0c */ /* 0x002fc4000c741270 */
[-C--:B0-----:R-:W-:Y:S01]  /*170e0*/  IADD3 R8, P5, PT, R13, R0.reuse, RZ ;  /* 0x000000000d087210 */ /* 0x081fe20007fbe0ff */
[----:B------:R-:W0:Y:S01]  /*170f0*/  LDCU UR5, c[0x0][0x39c] ;  /* 0x00007380ff0577ac */ /* 0x000e220008000800 */
[----:B------:R-:W-:Y:S01]  /*17100*/  PRMT R19, R15, 0x7772, RZ ;  /* 0x000077720f137816 */ /* 0x000fe200000000ff */
[----:B-----5:R-:W-:Y:S01]  /*17110*/  IMAD R10, R31, 0x4, R14 ;  /* 0x000000041f0a7824 */ /* 0x020fe200078e020e */
[-C--:B------:R-:W-:Y:S02]  /*17120*/  LEA.HI.X.SX32 R9, R13, R33.reuse, 0x1, P5 ;  /* 0x000000210d097211 */ /* 0x080fe400028f0eff */
[----:B------:R-:W-:Y:S02]  /*17130*/  PRMT R21, R15, 0x7773, RZ ;  /* 0x000077730f157816 */ /* 0x000fe400000000ff */
[CC--:B------:R-:W-:Y:S01]  /*17140*/  IADD3 R12, P5, PT, R14.reuse, R0.reuse, RZ ;  /* 0x000000000e0c7210 */ /* 0x0c0fe20007fbe0ff */
[----:B------:R1:W-:Y:S03]  /*17150*/  @P3 STG.E.U8 desc[UR20][R2.64], R19 ;  /* 0x0000001302003986 */ /* 0x0003e6000c101114 */
[----:B------:R-:W-:Y:S01]  /*17160*/  LEA.HI.X.SX32 R13, R14, R33, 0x1, P5 ;  /* 0x000000210e0d7211 */ /* 0x000fe200028f0eff */
[----:B------:R5:W-:Y:S01]  /*17170*/  @P1 STG.E.U8 desc[UR20][R8.64], R21 ;  /* 0x0000001508001986 */ /* 0x000be2000c101114 */
[----:B------:R-:W-:Y:S01]  /*17180*/  IMAD R14, R31, 0x4, R10 ;  /* 0x000000041f0e7824 */ /* 0x000fe200078e020a */
[----:B-1----:R-:W-:-:S04]  /*17190*/  IADD3 R2, P5, PT, R10, R0, RZ ;  /* 0x000000000a027210 */ /* 0x002fc80007fbe0ff */
[----:B------:R-:W-:Y:S02]  /*171a0*/  LEA.HI.X.SX32 R3, R10, R33, 0x1, P5 ;  /* 0x000000210a037211 */ /* 0x000fe400028f0eff */
[----:B------:R-:W-:-:S04]  /*171b0*/  IADD3 R10, P5, PT, R14, R0, RZ ;  /* 0x000000000e0a7210 */ /* 0x000fc80007fbe0ff */
[----:B------:R-:W-:Y:S02]  /*171c0*/  LEA.HI.X.SX32 R11, R14, R33, 0x1, P5 ;  /* 0x000000210e0b7211 */ /* 0x000fe400028f0eff */
[----:B--2---:R-:W-:Y:S02]  /*171d0*/  ISETP.LT.AND P3, PT, R22, UR6, !P0 ;  /* 0x0000000616007c0c */ /* 0x004fe4000c761270 */
[----:B---3--:R-:W-:Y:S01]  /*171e0*/  ISETP.LT.AND P1, PT, R18, UR7, !P0 ;  /* 0x0000000712007c0c */ /* 0x008fe2000c721270 */
[----:B------:R-:W2:Y:S01]  /*171f0*/  LDL.LU R22, [R1+0x24c] ;  /* 0x00024c0001167983 */ /* 0x000ea20000300800 */
[C---:B------:R-:W-:Y:S02]  /*17200*/  PRMT R17, R4.reuse, 0x7770, RZ ;  /* 0x0000777004117816 */ /* 0x040fe400000000ff */
[----:B------:R-:W-:Y:S01]  /*17210*/  PRMT R19, R4, 0x7771, RZ ;  /* 0x0000777104137816 */ /* 0x000fe200000000ff */
[----:B-----5:R-:W3:Y:S01]  /*17220*/  LDL.LU R21, [R1+0x150] ;  /* 0x0001500001157983 */ /* 0x020ee20000300800 */
[----:B------:R-:W-:Y:S01]  /*17230*/  IMAD R15, R20, R31, RZ ;  /* 0x0000001f140f7224 */ /* 0x000fe200078e02ff */
[----:B------:R-:W2:Y:S02]  /*17240*/  LDCU UR6, c[0x0][0x39c] ;  /* 0x00007380ff0677ac */ /* 0x000ea40008000800 */
[----:B------:R-:W5:Y:S01]  /*17250*/  LDL.LU R18, [R1+0x118] ;  /* 0x0001180001127983 */ /* 0x000f620000300800 */
[----:B0-----:R-:W-:Y:S01]  /*17260*/  ISETP.LT.AND P5, PT, R16, UR5, !P0 ;  /* 0x0000000510007c0c */ /* 0x001fe2000c7a1270 */
[----:B------:R-:W-:Y:S01]  /*17270*/  IMAD R14, R31, 0x8, R14 ;  /* 0x000000081f0e7824 */ /* 0x000fe200078e020e */
[----:B------:R-:W0:Y:S01]  /*17280*/  LDCU UR5, c[0x0][0x39c] ;  /* 0x00007380ff0577ac */ /* 0x000e220008000800 */
[----:B------:R-:W0:Y:S01]  /*17290*/  LDL.LU R16, [R1+0x248] ;  /* 0x0002480001107983 */ /* 0x000e220000300800 */
[----:B------:R-:W3:Y:S03]  /*172a0*/  LDCU UR7, c[0x0][0x39c] ;  /* 0x00007380ff0777ac */ /* 0x000ee60008000800 */
[----:B------:R1:W-:Y:S01]  /*172b0*/  @P4 STG.E.U8 desc[UR20][R12.64], R17 ;  /* 0x000000110c004986 */ /* 0x0003e2000c101114 */
[----:B----4-:R-:W-:Y:S01]  /*172c0*/  ISETP.LT.AND P4, PT, R20, UR4, !P0 ;  /* 0x0000000414007c0c */ /* 0x010fe2000c781270 */
[----:B------:R-:W5:Y:S02]  /*172d0*/  LDCU UR4, c[0x0][0x39c] ;  /* 0x00007380ff0477ac */ /* 0x000f640008000800 */
[----:B------:R4:W-:Y:S01]  /*172e0*/  @P6 STG.E.U8 desc[UR20][R2.64], R19 ;  /* 0x0000001302006986 */ /* 0x0009e2000c101114 */
[----:B------:R-:W-:-:S03]  /*172f0*/  IADD3 R8, P6, PT, R15, R0, RZ ;  /* 0x000000000f087210 */ /* 0x000fc60007fde0ff */
[----:B------:R-:W3:Y:S01]  /*17300*/  LDL.LU R20, [R1+0x244] ;  /* 0x0002440001147983 */ /* 0x000ee20000300800 */
[-C--:B------:R-:W-:Y:S02]  /*17310*/  LEA.HI.X.SX32 R9, R15, R33.reuse, 0x1, P6 ;  /* 0x000000210f097211 */ /* 0x080fe400030f0eff */
[C---:B------:R-:W-:Y:S02]  /*17320*/  PRMT R15, R4.reuse, 0x7773, RZ ;  /* 0x00007773040f7816 */ /* 0x040fe400000000ff */
[----:B-1----:R-:W-:Y:S02]  /*17330*/  PRMT R17, R4, 0x7772, RZ ;  /* 0x0000777204117816 */ /* 0x002fe400000000ff */
[CC--:B----4-:R-:W-:Y:S01]  /*17340*/  IADD3 R2, P6, PT, R14.reuse, R0.reuse, RZ ;  /* 0x000000000e027210 */ /* 0x0d0fe20007fde0ff */
[----:B------:R-:W4:Y:S01]  /*17350*/  LDL.LU R19, [R1+0x14c] ;  /* 0x00014c0001137983 */ /* 0x000f220000300800 */
[----:B------:R-:W-:Y:S02]  /*17360*/  PRMT R13, R5, 0x7770, RZ ;  /* 0x00007770050d7816 */ /* 0x000fe400000000ff */
[----:B------:R-:W-:Y:S01]  /*17370*/  LEA.HI.X.SX32 R3, R14, R33, 0x1, P6 ;  /* 0x000000210e037211 */ /* 0x000fe200030f0eff */
[----:B------:R-:W-:Y:S01]  /*17380*/  IMAD R14, R31, 0x4, R14 ;  /* 0x000000041f0e7824 */ /* 0x000fe200078e020e */
[----:B------:R1:W-:Y:S04]  /*17390*/  @P2 STG.E.U8 desc[UR20][R10.64], R17 ;  /* 0x000000110a002986 */ /* 0x0003e8000c101114 */
[----:B------:R0:W-:Y:S04]  /*173a0*/  @P4 STG.E.U8 desc[UR20][R8.64], R15 ;  /* 0x0000000f08004986 */ /* 0x0001e8000c101114 */
[----:B------:R0:W-:Y:S01]  /*173b0*/  @P3 STG.E.U8 desc[UR20][R2.64], R13 ;  /* 0x0000000d02003986 */ /* 0x0001e2000c101114 */
[----:B-1----:R-:W-:-:S02]  /*173c0*/  IADD3 R10, P6, PT, R14, R0, RZ ;  /* 0x000000000e0a7210 */ /* 0x002fc40007fde0ff */
[----:B------:R-:W-:Y:S02]  /*173d0*/  PRMT R17, R5, 0x7771, RZ ;  /* 0x0000777105117816 */ /* 0x000fe400000000ff */
[----:B------:R-:W-:Y:S01]  /*173e0*/  LEA.HI.X.SX32 R11, R14, R33, 0x1, P6 ;  /* 0x000000210e0b7211 */ /* 0x000fe200030f0eff */
[----:B------:R-:W-:-:S04]  /*173f0*/  IMAD R4, R31, 0x4, R14 ;  /* 0x000000041f047824 */ /* 0x000fc800078e020e */
[----:B------:R1:W-:Y:S01]  /*17400*/  @P1 STG.E.U8 desc[UR20][R10.64], R17 ;  /* 0x000000110a001986 */ /* 0x0003e2000c101114 */
[C---:B-----5:R-:W-:Y:S01]  /*17410*/  ISETP.LT.AND P3, PT, R18.reuse, UR4, !P0 ;  /* 0x0000000412007c0c */ /* 0x060fe2000c761270 */
[----:B------:R-:W-:Y:S01]  /*17420*/  IMAD R12, R18, R31, RZ ;  /* 0x0000001f120c7224 */ /* 0x000fe200078e02ff */
[----:B--2---:R-:W-:Y:S01]  /*17430*/  ISETP.LT.AND P2, PT, R22, UR6, !P0 ;  /* 0x0000000616007c0c */ /* 0x004fe2000c741270 */
[----:B------:R-:W2:Y:S01]  /*17440*/  LDL.LU R18, [R1+0x114] ;  /* 0x0001140001127983 */ /* 0x000ea20000300800 */
[----:B0-----:R-:W-:Y:S01]  /*17450*/  ISETP.LT.AND P1, PT, R16, UR5, !P0 ;  /* 0x0000000510007c0c */ /* 0x001fe2000c721270 */
[----:B------:R-:W0:Y:S02]  /*17460*/  LDCU UR6, c[0x0][0x39c] ;  /* 0x00007380ff0677ac */ /* 0x000e240008000800 */
[----:B------:R-:W5:Y:S01]  /*17470*/  LDL.LU R16, [R1+0x240] ;  /* 0x0002400001107983 */ /* 0x000f620000300800 */
[C---:B------:R-:W-:Y:S01]  /*17480*/  IADD3 R8, P6, PT, R4.reuse, R0, RZ ;  /* 0x0000000004087210 */ /* 0x040fe20007fde0ff */
[----:B------:R-:W2:Y:S02]  /*17490*/  LDCU UR4, c[0x0][0x39c] ;  /* 0x00007380ff0477ac */ /* 0x000ea40008000800 */
[----:B------:R-:W5:Y:S01]  /*174a0*/  LDL.LU R14, [R1+0x23c] ;  /* 0x00023c00010e7983 */ /* 0x000f620000300800 */
[----:B---3--:R-:W-:Y:S01]  /*174b0*/  ISETP.LT.AND P4, PT, R21, UR7, !P0 ;  /* 0x0000000715007c0c */ /* 0x008fe2000c781270 */
[----:B------:R-:W4:Y:S01]  /*174c0*/  LDCU UR7, c[0x0][0x39c] ;  /* 0x00007380ff0777ac */ /* 0x000f220008000800 */
[----:B------:R-:W-:-:S02]  /*174d0*/  LEA.HI.X.SX32 R9, R4, R33, 0x1, P6 ;  /* 0x0000002104097211 */ /* 0x000fc400030f0eff */
[CC--:B------:R-:W-:Y:S01]  /*174e0*/  IADD3 R2, P6, PT, R12.reuse, R0.reuse, RZ ;  /* 0x000000000c027210 */ /* 0x0c0fe20007fde0ff */
[----:B------:R-:W5:Y:S01]  /*174f0*/  LDCU UR5, c[0x0][0x39c] ;  /* 0x00007380ff0577ac */ /* 0x000f620008000800 */
[----:B------:R-:W-:Y:S02]  /*17500*/  PRMT R15, R5, 0x7772, RZ ;  /* 0x00007772050f7816 */ /* 0x000fe400000000ff */
[----:B------:R-:W-:Y:S01]  /*17510*/  LEA.HI.X.SX32 R3, R12, R33, 0x1, P6 ;  /* 0x000000210c037211 */ /* 0x000fe200030f0eff */
[----:B------:R-:W-:Y:S01]  /*17520*/  IMAD R12, R31, 0x8, R4 ;  /* 0x000000081f0c7824 */ /* 0x000fe200078e0204 */
[----:B------:R-:W-:Y:S01]  /*17530*/  PRMT R13, R5, 0x7773, RZ ;  /* 0x00007773050d7816 */ /* 0x000fe200000000ff */
[----:B------:R3:W-:Y:S01]  /*17540*/  @P5 STG.E.U8 desc[UR20][R8.64], R15 ;  /* 0x0000000f08005986 */ /* 0x0007e2000c101114 */
[----:B0-----:R-:W-:Y:S01]  /*17550*/  ISETP.LT.AND P5, PT, R20, UR6, !P0 ;  /* 0x0000000614007c0c */ /* 0x001fe2000c7a1270 */
[----:B-1----:R-:W-:Y:S01]  /*17560*/  IMAD R10, R31, 0x4, R12 ;  /* 0x000000041f0a7824 */ /* 0x002fe200078e020c */
[----:B------:R-:W-:Y:S01]  /*17570*/  IADD3 R4, P6, PT, R12, R0, RZ ;  /* 0x000000000c047210 */ /* 0x000fe20007fde0ff */
[----:B------:R-:W5:Y:S01]  /*17580*/  LDL.LU R20, [R1+0x140] ;  /* 0x0001400001147983 */ /* 0x000f620000300800 */
[----:B------:R-:W0:Y:S01]  /*17590*/  LDCU UR6, c[0x0][0x39c] ;  /* 0x00007380ff0677ac */ /* 0x000e220008000800 */
[----:B------:R-:W-:-:S02]  /*175a0*/  PRMT R17, R6, 0x7770, RZ ;  /* 0x0000777006117816 */ /* 0x000fc400000000ff */
[----:B------:R1:W-:Y:S01]  /*175b0*/  @P3 STG.E.U8 desc[UR20][R2.64], R13 ;  /* 0x0000000d02003986 */ /* 0x0003e2000c101114 */
[----:B------:R-:W-:Y:S01]  /*175c0*/  LEA.HI.X.SX32 R5, R12, R33, 0x1, P6 ;  /* 0x000000210c057211 */ /* 0x000fe200030f0eff */
[----:B------:R-:W-:Y:S01]  /*175d0*/  IMAD R12, R31, 0x4, R10 ;  /* 0x000000041f0c7824 */ /* 0x000fe200078e020a */
[----:B----4-:R-:W-:Y:S01]  /*175e0*/  ISETP.LT.AND P3, PT, R19, UR7, !P0 ;  /* 0x0000000713007c0c */ /* 0x010fe2000c761270 */
[----:B------:R-:W4:Y:S01]  /*175f0*/  LDCU UR7, c[0x0][0x39c] ;  /* 0x00007380ff0777ac */ /* 0x000f220008000800 */
[----:B------:R-:W4:Y:S01]  /*17600*/  LDL.LU R19, [R1+0x110] ;  /* 0x0001100001137983 */ /* 0x000f220000300800 */
[----:B---3--:R-:W-:-:S03]  /*17610*/  IADD3 R8, P6, PT, R10, R0, RZ ;  /* 0x000000000a087210 */ /* 0x008fc60007fde0ff */
[----:B------:R3:W-:Y:S01]  /*17620*/  @P2 STG.E.U8 desc[UR20][R4.64], R17 ;  /* 0x0000001104002986 */ /* 0x0007e2000c101114 */
[----:B-1----:R-:W-:Y:S02]  /*17630*/  IADD3 R2, P2, PT, R12, R0, RZ ;  /* 0x000000000c027210 */ /* 0x002fe40007f5e0ff */
[-C--:B------:R-:W-:Y:S02]  /*17640*/  LEA.HI.X.SX32 R9, R10, R33.reuse, 0x1, P6 ;  /* 0x000000210a097211 */ /* 0x080fe400030f0eff */
[----:B------:R-:W-:Y:S02]  /*17650*/  PRMT R15, R6, 0x7771, RZ ;  /* 0x00007771060f7816 */ /* 0x000fe400000000ff */
[----:B------:R-:W-:-:S03]  /*17660*/  LEA.HI.X.SX32 R3, R12, R33, 0x1, P2 ;  /* 0x000000210c037211 */ /* 0x000fc600010f0eff */
[----:B------:R1:W-:Y:S01]  /*17670*/  @P4 STG.E.U8 desc[UR20][R8.64], R15 ;  /* 0x0000000f08004986 */ /* 0x0003e2000c101114 */
[C---:B--2---:R-:W-:Y:S01]  /*17680*/  IMAD R11, R18.reuse, R31, RZ ;  /* 0x0000001f120b7224 */ /* 0x044fe200078e02ff */
[----:B------:R-:W-:Y:S01]  /*17690*/  ISETP.LT.AND P6, PT, R18, UR4, !P0 ;  /* 0x0000000412007c0c */ /* 0x000fe2000c7c1270 */
[----:B------:R-:W2:Y:S01]  /*176a0*/  LDCU UR4, c[0x0][0x39c] ;  /* 0x00007380ff0477ac */ /* 0x000ea20008000800 */
[----:B------:R-:W2:Y:S02]  /*176b0*/  LDL.LU R18, [R1+0x234] ;  /* 0x0002340001127983 */ /* 0x000ea40000300800 */
[----:B------:R-:W-:Y:S02]  /*176c0*/  IADD3 R10, P2, PT, R11, R0, RZ ;  /* 0x000000000b0a7210 */ /* 0x000fe40007f5e0ff */
[----:B-----5:R-:W-:Y:S01]  /*176d0*/  ISETP.LT.AND P4, PT, R16, UR5, !P0 ;  /* 0x0000000510007c0c */ /* 0x020fe2000c781270 */
[----:B------:R-:W-:Y:S01]  /*176e0*/  IMAD R12, R31, 0x8, R12 ;  /* 0x000000081f0c7824 */ /* 0x000fe200078e020c */
[----:B------:R-:W-:Y:S01]  /*176f0*/  LEA.HI.X.SX32 R11, R11, R33, 0x1, P2 ;  /* 0x000000210b0b7211 */ /* 0x000fe200010f0eff */
[----:B------:R-:W5:Y:S01]  /*17700*/  LDL.LU R16, [R1+0x230] ;  /* 0x0002300001107983 */ /* 0x000f620000300800 */
[----:B0-----:R-:W-:Y:S01]  /*17710*/  ISETP.LT.AND P2, PT, R14, UR6, !P0 ;  /* 0x000000060e007c0c */ /* 0x001fe2000c741270 */
[----:B------:R-:W0:Y:S02]  /*17720*/  LDCU UR5, c[0x0][0x39c] ;  /* 0x00007380ff0577ac */ /* 0x000e240008000800 */
[----:B------:R-:W5:Y:S01]  /*17730*/  LDL.LU R14, [R1+0x138] ;  /* 0x00013800010e7983 */ /* 0x000f620000300800 */
[C---:B------:R-:W-:Y:S01]  /*17740*/  PRMT R13, R6.reuse, 0x7772, RZ ;  /* 0x00007772060d7816 */ /* 0x040fe200000000ff */
[----:B------:R-:W0:Y:S01]  /*17750*/  LDCU UR6, c[0x0][0x39c] ;  /* 0x00007380ff0677ac */ /* 0x000e220008000800 */
[----:B---3--:R-:W-:Y:S01]  /*17760*/  PRMT R17, R6, 0x7773, RZ ;  /* 0x0000777306117816 */ /* 0x008fe200000000ff */
[----:B------:R-:W-:-:S02]  /*17770*/  IMAD R6, R31, 0x4, R12 ;  /* 0x000000041f067824 */ /* 0x000fc400078e020c */
[----:B------:R3:W-:Y:S01]  /*17780*/  @P1 STG.E.U8 desc[UR20][R2.64], R13 ;  /* 0x0000000d02001986 */ /* 0x0007e2000c101114 */
[CC--:B------:R-:W-:Y:S02]  /*17790*/  IADD3 R4, P1, PT, R12.reuse, R0.reuse, RZ ;  /* 0x000000000c047210 */ /* 0x0c0fe40007f3e0ff */
[----:B-1----:R-:W-:Y:S01]  /*177a0*/  PRMT R15, R7, 0x7770, RZ ;  /* 0x00007770070f7816 */ /* 0x002fe200000000ff */
[----:B------:R1:W-:Y:S01]  /*177b0*/  @P6 STG.E.U8 desc[UR20][R10.64], R17 ;  /* 0x000000110a006986 */ /* 0x0003e2000c101114 */
[-C--:B------:R-:W-:Y:S01]  /*177c0*/  LEA.HI.X.SX32 R5, R12, R33.reuse, 0x1, P1 ;  /* 0x000000210c057211 */ /* 0x080fe200008f0eff */
[----:B------:R-:W-:Y:S01]  /*177d0*/  IMAD R12, R31, 0x4, R6 ;  /* 0x000000041f0c7824 */ /* 0x000fe200078e0206 */
[----:B----4-:R-:W-:Y:S01]  /*177e0*/  ISETP.LT.AND P1, PT, R20, UR7, !P0 ;  /* 0x0000000714007c0c */ /* 0x010fe2000c721270 */
[----:B------:R-:W5:Y:S01]  /*177f0*/  LDCU UR7, c[0x0][0x39c] ;  /* 0x00007380ff0777ac */ /* 0x000f620008000800 */
[CC--:B---3--:R-:W-:Y:S01]  /*17800*/  IADD3 R2, P6, PT, R6.reuse, R0.reuse, RZ ;  /* 0x0000000006027210 */ /* 0x0c8fe20007fde0ff */
[----:B------:R3:W-:Y:S01]  /*17810*/  @P5 STG.E.U8 desc[UR20][R4.64], R15 ;  /* 0x0000000f04005986 */ /* 0x0007e2000c101114 */
[C---:B--2---:R-:W-:Y:S01]  /*17820*/  ISETP.LT.AND P5, PT, R19.reuse, UR4, !P0 ;  /* 0x0000000413007c0c */ /* 0x044fe2000c7a1270 */
[----:B------:R-:W2:Y:S01]  /*17830*/  LDCU UR4, c[0x0][0x39c] ;  /* 0x00007380ff0477ac */ /* 0x000ea20008000800 */
[----:B------:R-:W-:Y:S01]  /*17840*/  LEA.HI.X.SX32 R3, R6, R33, 0x1, P6 ;  /* 0x0000002106037211 */ /* 0x000fe200030f0eff */
[----:B------:R-:W-:Y:S01]  /*17850*/  IMAD R6, R19, R31, RZ ;  /* 0x0000001f13067224 */ /* 0x000fe200078e02ff */
[CC--:B------:R-:W-:Y:S01]  /*17860*/  IADD3 R8, P6, PT, R12.reuse, R0.reuse, RZ ;  /* 0x000000000c087210 */ /* 0x0c0fe20007fde0ff */
[----:B------:R-:W4:Y:S03]  /*17870*/  LDL.LU R19, [R1+0x10c] ;  /* 0x00010c0001137983 */ /* 0x000f260000300800 */
[----:B------:R-:W-:Y:S01]  /*17880*/  LEA.HI.X.SX32 R9, R12, R33, 0x1, P6 ;  /* 0x000000210c097211 */ /* 0x000fe200030f0eff */
[----:B-1----:R-:W2:Y:S01]  /*17890*/  LDL.LU R10, [R1+0x22c] ;  /* 0x00022c00010a7983 */ /* 0x002ea20000300800 */
[----:B---3--:R-:W-:-:S02]  /*178a0*/  IADD3 R4, P6, PT, R6, R0, RZ ;  /* 0x0000000006047210 */ /* 0x008fc40007fde0ff */
[C---:B------:R-:W-:Y:S01]  /*178b0*/  PRMT R13, R7.reuse, 0x7771, RZ ;  /* 0x00007771070d7816 */ /* 0x040fe200000000ff */
[----:B------:R-:W3:Y:S01]  /*178c0*/  LDL.LU R17, [R1+0x228] ;  /* 0x0002280001117983 */ /* 0x000ee20000300800 */
[C---:B------:R-:W-:Y:S02]  /*178d0*/  PRMT R11, R7.reuse, 0x7773, RZ ;  /* 0x00007773070b7816 */ /* 0x040fe400000000ff */
[----:B------:R-:W-:Y:S02]  /*178e0*/  PRMT R7, R7, 0x7772, RZ ;  /* 0x0000777207077816 */ /* 0x000fe400000000ff */
[----:B------:R-:W-:Y:S01]  /*178f0*/  LEA.HI.X.SX32 R5, R6, R33, 0x1, P6 ;  /* 0x0000002106057211 */ /* 0x000fe200030f0eff */
[----:B------:R1:W-:Y:S04]  /*17900*/  @P3 STG.E.U8 desc[UR20][R2.64], R13 ;  /* 0x0000000d02003986 */ /* 0x0003e8000c101114 */
[----:B------:R0:W-:Y:S04]  /*17910*/  @P4 STG.E.U8 desc[UR20][R8.64], R7 ;  /* 0x0000000708004986 */ /* 0x0001e8000c101114 */
[----:B------:R0:W-:Y:S01]  /*17920*/  @P5 STG.E.U8 desc[UR20][R4.64], R11 ;  /* 0x0000000b04005986 */ /* 0x0001e2000c101114 */
[----:B-----5:R-:W-:Y:S01]  /*17930*/  ISETP.LT.AND P5, PT, R14, UR7, !P0 ;  /* 0x000000070e007c0c */ /* 0x020fe2000c7a1270 */
[----:B------:R-:W-:-:S02]  /*17940*/  IMAD R12, R31, 0x8, R12 ;  /* 0x000000081f0c7824 */ /* 0x000fc400078e020c */
[----:B------:R-:W5:Y:S01]  /*17950*/  LDL.LU R14, [R1+0x130] ;  /* 0x00013000010e7983 */ /* 0x000f620000300800 */
[----:B0-----:R-:W-:Y:S01]  /*17960*/  ISETP.LT.AND P3, PT, R18, UR5, !P0 ;  /* 0x0000000512007c0c */ /* 0x001fe2000c761270 */
[----:B------:R-:W0:Y:S02]  /*17970*/  LDCU UR5, c[0x0][0x39c] ;  /* 0x00007380ff0577ac */ /* 0x000e240008000800 */
[----:B------:R-:W5:Y:S01]  /*17980*/  LDL.LU R18, [R1+0x108] ;  /* 0x0001080001127983 */ /* 0x000f620000300800 */
[-C--:B-1----:R-:W-:Y:S01]  /*17990*/  IADD3 R2, P6, PT, R12, R0.reuse, RZ ;  /* 0x000000000c027210 */ /* 0x082fe20007fde0ff */
[----:B------:R-:W5:Y:S01]  /*179a0*/  LDCU UR7, c[0x0][0x39c] ;  /* 0x00007380ff0777ac */ /* 0x000f620008000800 */
[----:B------:R-:W-:Y:S02]  /*179b0*/  ISETP.LT.AND P4, PT, R16, UR6, !P0 ;  /* 0x0000000610007c0c */ /* 0x000fe4000c781270 */
[----:B------:R-:W-:Y:S01]  /*179c0*/  LEA.HI.X.SX32 R3, R12, R33, 0x1, P6 ;  /* 0x000000210c037211 */ /* 0x000fe200030f0eff */
[C---:B------:R-:W-:Y:S01]  /*179d0*/  IMAD R12, R31.reuse, 0x4, R12 ;  /* 0x000000041f0c7824 */ /* 0x040fe200078e020c */
[----:B------:R-:W3:Y:S01]  /*179e0*/  LDCU UR6, c[0x0][0x39c] ;  /* 0x00007380ff0677ac */ /* 0x000ee20008000800 */
[----:B------:R-:W-:Y:S01]  /*179f0*/  PRMT R15, R132, 0x7770, RZ ;  /* 0x00007770840f7816 */ /* 0x000fe200000000ff */
[----:B------:R-:W5:Y:S01]  /*17a00*/  LDL.LU R16, [R1+0x224] ;  /* 0x0002240001107983 */ /* 0x000f620000300800 */
[----:B------:R-:W-:Y:S01]  /*17a10*/  IMAD R8, R31, 0x4, R12 ;  /* 0x000000041f087824 */ /* 0x000fe200078e020c */
[----:B------:R-:W-:-:S04]  /*17a20*/  IADD3 R6, P6, PT, R12, R0, RZ ;  /* 0x000000000c067210 */ /* 0x000fc80007fde0ff */
[----:B------:R-:W-:Y:S02]  /*17a30*/  LEA.HI.X.SX32 R7, R12, R33, 0x1, P6 ;  /* 0x000000210c077211 */ /* 0x000fe400030f0eff */
[-C--:B------:R-:W-:Y:S01]  /*17a40*/  IADD3 R4, P6, PT, R8, R0.reuse, RZ ;  /* 0x0000000008047210 */ /* 0x080fe20007fde0ff */
[----:B------:R1:W-:Y:S01]  /*17a50*/  @P2 STG.E.U8 desc[UR20][R2.64], R15 ;  /* 0x0000000f02002986 */ /* 0x0003e2000c101114 */
[C---:B----4-:R-:W-:Y:S01]  /*17a60*/  IMAD R9, R19.reuse, R31, RZ ;  /* 0x0000001f13097224 */ /* 0x050fe200078e02ff */
[----:B--2---:R-:W-:Y:S01]  /*17a70*/  ISETP.LT.AND P2, PT, R19, UR4, !P0 ;  /* 0x0000000413007c0c */ /* 0x004fe2000c741270 */
[----:B------:R-:W2:Y:S01]  /*17a80*/  LDCU UR4, c[0x0][0x39c] ;  /* 0x00007380ff0477ac */ /* 0x000ea20008000800 */
[C---:B------:R-:W-:Y:S02]  /*17a90*/  PRMT R13, R132.reuse, 0x7771, RZ ;  /* 0x00007771840d7816 */ /* 0x040fe400000000ff */
[----:B------:R-:W-:Y:S02]  /*17aa0*/  PRMT R11, R132, 0x7772, RZ ;  /* 0x00007772840b7816 */ /* 0x000fe400000000ff */
[----:B------:R-:W-:Y:S01]  /*17ab0*/  LEA.HI.X.SX32 R5, R8, R33, 0x1, P6 ;  /* 0x0000002108057211 */ /* 0x000fe200030f0eff */
[----:B------:R4:W-:Y:S01]  /*17ac0*/  @P1 STG.E.U8 desc[UR20][R6.64], R13 ;  /* 0x0000000d06001986 */ /* 0x0009e2000c101114 */
[----:B-1----:R-:W-:-:S03]  /*17ad0*/  IADD3 R2, P6, PT, R9, R0, RZ ;  /* 0x0000000009027210 */ /* 0x002fc60007fde0ff */
[----:B------:R1:W-:Y:S01]  /*17ae0*/  @P3 STG.E.U8 desc[UR20][R4.64], R11 ;  /* 0x0000000b04003986 */ /* 0x0003e2000c101114 */
[----:B---3--:R-:W-:Y:S01]  /*17af0*/  ISETP.LT.AND P3, PT, R17, UR6, !P0 ;  /* 0x0000000611007c0c */ /* 0x008fe2000c761270 */
[----:B------:R-:W3:Y:S01]  /*17b00*/  LDCU UR6, c[0x0][0x39c] ;  /* 0x00007380ff0677ac */ /* 0x000ee20008000800 */
[----:B------:R-:W-:Y:S02]  /*17b10*/  LEA.HI.X.SX32 R3, R9, R33, 0x1, P6 ;  /* 0x0000002109037211 */ /* 0x000fe400030f0eff */
[----:B------:R-:W-:Y:S02]  /*17b20*/  PRMT R17, R132, 0x7773, RZ ;  /* 0x0000777384117816 */ /* 0x000fe400000000ff */
[----:B0-----:R-:W-:Y:S01]  /*17b30*/  ISETP.LT.AND P1, PT, R10, UR5, !P0 ;  /* 0x000000050a007c0c */ /* 0x001fe2000c721270 */
[----:B------:R-:W-:Y:S01]  /*17b40*/  IMAD R10, R31, 0x8, R8 ;  /* 0x000000081f0a7824 */ /* 0x000fe200078e0208 */
[----:B----4-:R-:W-:Y:S01]  /*17b50*/  PRMT R13, R133, 0x7770, RZ ;  /* 0x00007770850d7816 */ /* 0x010fe200000000ff */
[----:B------:R-:W-:Y:S01]  /*17b60*/  @P2 STG.E.U8 desc[UR20][R2.64], R17 ;  /* 0x0000001102002986 */ /* 0x000fe2000c101114 */
[----:B------:R-:W0:Y:S02]  /*17b70*/  LDCU UR5, c[0x0][0x39c] ;  /* 0x00007380ff0577ac */ /* 0x000e240008000800 */
[----:B------:R-:W-:-:S04]  /*17b80*/  IADD3 R8, P6, PT, R10, R0, RZ ;  /* 0x000000000a087210 */ /* 0x000fc80007fde0ff */
[----:B------:R-:W-:-:S05]  /*17b90*/  LEA.HI.X.SX32 R9, R10, R33, 0x1, P6 ;  /* 0x000000210a097211 */ /* 0x000fca00030f0eff */
[----:B------:R4:W-:Y:S01]  /*17ba0*/  @P4 STG.E.U8 desc[UR20][R8.64], R13 ;  /* 0x0000000d08004986 */ /* 0x0009e2000c101114 */
[----:B-----5:R-:W-:Y:S01]  /*17bb0*/  ISETP.LT.AND P2, PT, R14, UR7, !P0 ;  /* 0x000000070e007c0c */ /* 0x020fe2000c741270 */
[C---:B-1----:R-:W-:Y:S02]  /*17bc0*/  IMAD R11, R18.reuse, R31, RZ ;  /* 0x0000001f120b7224 */ /* 0x042fe400078e02ff */
[----:B------:R-:W5:Y:S01]  /*17bd0*/  LDL.LU R14, [R1+0x1a4] ;  /* 0x0001a400010e7983 */ /* 0x000f620000300800 */
[----:B--2---:R-:W-:Y:S01]  /*17be0*/  ISETP.LT.AND P4, PT, R18, UR4, !P0 ;  /* 0x0000000412007c0c */ /* 0x004fe2000c781270 */
[----:B------:R-:W-:Y:S01]  /*17bf0*/  IMAD R6, R31, 0x4, R10 ;  /* 0x000000041f067824 */ /* 0x000fe200078e020a */
[C---:B------:R-:W-:Y:S01]  /*17c00*/  PRMT R15, R133.reuse, 0x7771, RZ ;  /* 0x00007771850f7816 */ /* 0x040fe200000000ff */
[----:B------:R-:W2:Y:S01]  /*17c10*/  LDL.LU R12, [R1+0x104] ;  /* 0x00010400010c7983 */ /* 0x000ea20000300800 */
[----:B----4-:R-:W-:Y:S01]  /*17c20*/  PRMT R13, R133, 0x7772, RZ ;  /* 0x00007772850d7816 */ /* 0x010fe200000000ff */
[----:B------:R-:W1:Y:S02]  /*17c30*/  LDCU UR4, c[0x0][0x39c] ;  /* 0x00007380ff0477ac */ /* 0x000e640008000800 */
[----:B------:R-:W4:Y:S01]  /*17c40*/  LDL.LU R19, [R1+0x220] ;  /* 0x0002200001137983 */ /* 0x000f220000300800 */
[----:B------:R-:W0:Y:S03]  /*17c50*/  LDCU UR7, c[0x0][0x39c] ;  /* 0x00007380ff0777ac */ /* 0x000e260008000800 */
[----:B------:R-:W3:Y:S04]  /*17c60*/  LDL.LU R18, [R1+0x128] ;  /* 0x0001280001127983 */ /* 0x000ee80000300800 */
[----:B------:R-:W3:Y:S01]  /*17c70*/  LDL.LU R17, [R1+0x21c] ;  /* 0x00021c0001117983 */ /* 0x000ee20000300800 */
[----:B------:R-:W-:Y:S01]  /*17c80*/  IADD3 R4, P6, PT, R6, R0, RZ ;  /* 0x0000000006047210 */ /* 0x000fe20007fde0ff */
[----:B------:R-:W-:-:S03]  /*17c90*/  IMAD R10, R31, 0x4, R6 ;  /* 0x000000041f0a7824 */ /* 0x000fc600078e0206 */
[----:B------:R-:W-:Y:S02]  /*17ca0*/  LEA.HI.X.SX32 R5, R6, R33, 0x1, P6 ;  /* 0x0000002106057211 */ /* 0x000fe400030f0eff */
[----:B------:R-:W-:-:S04]  /*17cb0*/  IADD3 R6, P6, PT, R10, R0, RZ ;  /* 0x000000000a067210 */ /* 0x000fc80007fde0ff */
[----:B------:R-:W-:Y:S01]  /*17cc0*/  LEA.HI.X.SX32 R7, R10, R33, 0x1, P6 ;  /* 0x000000210a077211 */ /* 0x000fe200030f0eff */
[----:B------:R-:W-:Y:S01]  /*17cd0*/  IMAD R10, R31, 0x8, R10 ;  /* 0x000000081f0a7824 */ /* 0x000fe200078e020a */
[----:B------:R0:W-:Y:S01]  /*17ce0*/  @P5 STG.E.U8 desc[UR20][R4.64], R15 ;  /* 0x0000000f04005986 */ /* 0x0001e2000c101114 */
[----:B------:R-:W-:-:S03]  /*17cf0*/  IADD3 R2, P6, PT, R11, R0, RZ ;  /* 0x000000000b027210 */ /* 0x000fc60007fde0ff */
[----:B------:R-:W-:Y:S01]  /*17d00*/  @P1 STG.E.U8 desc[UR20][R6.64], R13 ;  /* 0x0000000d06001986 */ /* 0x000fe2000c101114 */
[CC--:B------:R-:W-:Y:S02]  /*17d10*/  IADD3 R8, P1, PT, R10.reuse, R0.reuse, RZ ;  /* 0x000000000a087210 */ /* 0x0c0fe40007f3e0ff */
[-C--:B------:R-:W-:Y:S02]  /*17d20*/  LEA.HI.X.SX32 R3, R11, R33.reuse, 0x1, P6 ;  /* 0x000000210b037211 */ /* 0x080fe400030f0eff */
[----:B------:R-:W-:Y:S02]  /*17d30*/  PRMT R133, R133, 0x7773, RZ ;  /* 0x0000777385857816 */ /* 0x000fe400000000ff */
[----:B------:R-:W-:Y:S01]  /*17d40*/  LEA.HI.X.SX32 R9, R10, R33, 0x1, P1 ;  /* 0x000000210a097211 */ /* 0x000fe200008f0eff */
[----:B------:R-:W-:Y:S01]  /*17d50*/  IMAD R10, R31, 0x4, R10 ;  /* 0x000000041f0a7824 */ /* 0x000fe200078e020a */
[----:B------:R-:W-:Y:S01]  /*17d60*/  PRMT R11, R134, 0x7770, RZ ;  /* 0x00007770860b7816 */ /* 0x000fe200000000ff */
[----:B------:R1:W-:Y:S01]  /*17d70*/  @P4 STG.E.U8 desc[UR20][R2.64], R133 ;  /* 0x0000008502004986 */ /* 0x0003e2000c101114 */
[----:B0-----:R-:W-:Y:S01]  /*17d80*/  ISETP.LT.AND P5, PT, R16, UR5, !P0 ;  /* 0x0000000510007c0c */ /* 0x001fe2000c7a1270 */
[----:B------:R-:W4:Y:S02]  /*17d90*/  LDCU UR5, c[0x0][0x39c] ;  /* 0x00007380ff0577ac */ /* 0x000f240008000800 */
[----:B------:R-:W-:Y:S01]  /*17da0*/  @P3 STG.E.U8 desc[UR20][R8.64], R11 ;  /* 0x0000000b08003986 */ /* 0x000fe2000c101114 */
[----:B------:R-:W-:-:S04]  /*17db0*/  IADD3 R4, P3, PT, R10, R0, RZ ;  /* 0x000000000a047210 */ /* 0x000fc80007f7e0ff */
[----:B------:R-:W-:Y:S01]  /*17dc0*/  LEA.HI.X.SX32 R5, R10, R33, 0x1, P3 ;  /* 0x000000210a057211 */ /* 0x000fe200018f0eff */
[----:B------:R-:W-:Y:S01]  /*17dd0*/  IMAD R10, R31, 0x4, R10 ;  /* 0x000000041f0a7824 */ /* 0x000fe200078e020a */
[----:B------:R-:W-:-:S04]  /*17de0*/  PRMT R15, R134, 0x7771, RZ ;  /* 0x00007771860f7816 */ /* 0x000fc800000000ff */
[C---:B-1----:R-:W-:Y:S01]  /*17df0*/  IADD3 R2, P3, PT, R10.reuse, R0, RZ ;  /* 0x000000000a027210 */ /* 0x042fe20007f7e0ff */
[----:B------:R0:W-:Y:S03]  /*17e00*/  @P2 STG.E.U8 desc[UR20][R4.64], R15 ;  /* 0x0000000f04002986 */ /* 0x0001e6000c101114 */
[----:B------:R-:W-:Y:S02]  /*17e10*/  LEA.HI.X.SX32 R3, R10, R33, 0x1, P3 ;  /* 0x000000210a037211 */ /* 0x000fe400018f0eff */
[C---:B------:R-:W-:Y:S02]  /*17e20*/  PRMT R23, R134.reuse, 0x7772, RZ ;  /* 0x0000777286177816 */ /* 0x040fe400000000ff */
[----:B------:R-:W-:Y:S02]  /*17e30*/  PRMT R21, R134, 0x7773, RZ ;  /* 0x0000777386157816 */ /* 0x000fe400000000ff */
[----:B0-----:R-:W-:Y:S01]  /*17e40*/  PRMT R15, R135, 0x7773, RZ ;  /* 0x00007773870f7816 */ /* 0x001fe200000000ff */
[----:B------:R0:W-:Y:S01]  /*17e50*/  @P5 STG.E.U8 desc[UR20][R2.64], R23 ;  /* 0x0000001702005986 */ /* 0x0001e2000c101114 */
[C---:B-----5:R-:W-:Y:S01]  /*17e60*/  ISETP.LT.AND P1, PT, R14.reuse, UR9, !P0 ;  /* 0x000000090e007c0c */ /* 0x060fe2000c721270 */
[----:B------:R-:W-:-:S02]  /*17e70*/  IMAD R13, R14, R31, RZ ;  /* 0x0000001f0e0d7224 */ /* 0x000fc400078e02ff */
[C---:B------:R-:W-:Y:S02]  /*17e80*/  IMAD R14, R31.reuse, 0x8, R10 ;  /* 0x000000081f0e7824 */ /* 0x040fe400078e020a */
[C---:B--2---:R-:W-:Y:S01]  /*17e90*/  IMAD R7, R12.reuse, R31, RZ ;  /* 0x0000001f0c077224 */ /* 0x044fe200078e02ff */
[----:B------:R-:W-:Y:S01]  /*17ea0*/  ISETP.LT.AND P4, PT, R12, UR4, !P0 ;  /* 0x000000040c007c0c */ /* 0x000fe2000c781270 */
[----:B------:R-:W-:Y:S01]  /*17eb0*/  IMAD R16, R31, 0x4, R14 ;  /* 0x000000041f107824 */ /* 0x000fe200078e020e */
[CC--:B------:R-:W-:Y:S02]  /*17ec0*/  IADD3 R8, P3, PT, R14.reuse, R0.reuse, RZ ;  /* 0x000000000e087210 */ /* 0x0c0fe40007f7e0ff */
[-C--:B------:R-:W-:Y:S02]  /*17ed0*/  IADD3 R6, P6, PT, R7, R0.reuse, RZ ;  /* 0x0000000007067210 */ /* 0x080fe40007fde0ff */
[----:B------:R-:W-:Y:S02]  /*17ee0*/  IADD3 R12, P2, PT, R13, R0, RZ ;  /* 0x000000000d0c7210 */ /* 0x000fe40007f5e0ff */
[-C--:B------:R-:W-:Y:S01]  /*17ef0*/  LEA.HI.X.SX32 R9, R14, R33.reuse, 0x1, P3 ;  /* 0x000000210e097211 */ /* 0x080fe200018f0eff */
[----:B------:R-:W-:Y:S01]  /*17f00*/  IMAD R31, R31, 0x4, R16 ;  /* 0x000000041f1f7824 */ /* 0x000fe200078e0210 */
[----:B------:R-:W-:-:S02]  /*17f10*/  LEA.HI.X.SX32 R7, R7, R33, 0x1, P6 ;  /* 0x0000002107077211 */ /* 0x000fc400030f0eff */
[----:B----4-:R-:W-:Y:S02]  /*17f20*/  ISETP.LT.AND P3, PT, R19, UR5, !P0 ;  /* 0x0000000513007c0c */ /* 0x010fe4000c761270 */
[-C--:B------:R-:W-:Y:S02]  /*17f30*/  LEA.HI.X.SX32 R13, R13, R33.reuse, 0x1, P2 ;  /* 0x000000210d0d7211 */ /* 0x080fe400010f0eff */
[----:B------:R-:W-:Y:S02]  /*17f40*/  IADD3 R10, P6, PT, R16, R0, RZ ;  /* 0x00000000100a7210 */ /* 0x000fe40007fde0ff */
[----:B---3--:R-:W-:Y:S02]  /*17f50*/  ISETP.LT.AND P2, PT, R18, UR6, !P0 ;  /* 0x0000000612007c0c */ /* 0x008fe4000c741270 */
[----:B------:R-:W-:Y:S02]  /*17f60*/  ISETP.LT.AND P0, PT, R17, UR7, !P0 ;  /* 0x0000000711007c0c */ /* 0x000fe4000c701270 */
[----:B------:R-:W-:-:S02]  /*17f70*/  LEA.HI.X.SX32 R11, R16, R33, 0x1, P6 ;  /* 0x00000021100b7211 */ /* 0x000fc400030f0eff */
[----:B------:R-:W-:Y:S02]  /*17f80*/  IADD3 R4, P6, PT, R31, R0, RZ ;  /* 0x000000001f047210 */ /* 0x000fe40007fde0ff */
[C---:B------:R-:W-:Y:S02]  /*17f90*/  PRMT R17, R135.reuse, 0x7772, RZ ;  /* 0x0000777287117816 */ /* 0x040fe400000000ff */
[C---:B------:R-:W-:Y:S02]  /*17fa0*/  PRMT R19, R135.reuse, 0x7771, RZ ;  /* 0x0000777187137816 */ /* 0x040fe400000000ff */
[----:B------:R-:W-:Y:S02]  /*17fb0*/  PRMT R135, R135, 0x7770, RZ ;  /* 0x0000777087877816 */ /* 0x000fe400000000ff */
[----:B------:R-:W-:Y:S01]  /*17fc0*/  LEA.HI.X.SX32 R5, R31, R33, 0x1, P6 ;  /* 0x000000211f057211 */ /* 0x000fe200030f0eff */
[----:B------:R0:W-:Y:S04]  /*17fd0*/  @P4 STG.E.U8 desc[UR20][R6.64], R21 ;  /* 0x0000001506004986 */ /* 0x0001e8000c101114 */
[----:B------:R0:W-:Y:S04]  /*17fe0*/  @P3 STG.E.U8 desc[UR20][R8.64], R135 ;  /* 0x0000008708003986 */ /* 0x0001e8000c101114 */
[----:B------:R0:W-:Y:S04]  /*17ff0*/  @P2 STG.E.U8 desc[UR20][R10.64], R19 ;  /* 0x000000130a002986 */ /* 0x0001e8000c101114 */
[----:B------:R0:W-:Y:S04]  /*18000*/  @P0 STG.E.U8 desc[UR20][R4.64], R17 ;  /* 0x0000001104000986 */ /* 0x0001e8000c101114 */
[----:B------:R0:W-:Y:S01]  /*18010*/  @P1 STG.E.U8 desc[UR20][R12.64], R15 ;  /* 0x0000000f0c001986 */ /* 0x0001e2000c101114 */
[----:B------:R-:W-:Y:S06]  /*18020*/  BAR.SYNC.DEFER_BLOCKING 0x0 ;  /* 0x0000000000007b1d */ /* 0x000fec0000010000 */
[----:B------:R-:W-:Y:S05]  /*18030*/  BRA.U UP0, `(.L_x_13) ;  /* 0x0000000100a07547 */ /* 0x000fea000b800000 */
[----:B------:R-:W1:Y:S01]  /*18040*/  S2UR UR5, SR_CgaCtaId ;  /* 0x00000000000579c3 */ /* 0x000e620000008800 */
[----:B------:R-:W-:Y:S01]  /*18050*/  NOP ;  /* 0x0000000000007918 */ /* 0x000fe20000000000 */
[----:B------:R-:W-:Y:S01]  /*18060*/  UMOV UR4, 0x50 ;  /* 0x0000005000047882 */ /* 0x000fe20000000000 */
[----:B------:R-:W-:Y:S02]  /*18070*/  IMAD.U32 R0, RZ, RZ, UR8 ;  /* 0x00000008ff007e24 */ /* 0x000fe4000f8e00ff */
[----:B0-----:R-:W-:Y:S02]  /*18080*/  IMAD.MOV.U32 R3, RZ, RZ, 0xff ;  /* 0x000000ffff037424 */ /* 0x001fe400078e00ff */
[----:B------:R-:W-:Y:S01]  /*18090*/  IMAD.MOV.U32 R7, RZ, RZ, 0x1 ;  /* 0x00000001ff077424 */ /* 0x000fe200078e00ff */
[----:B------:R-:W-:-:S04]  /*180a0*/  LOP3.LUT R0, R0, 0xffff, RZ, 0xc0, !PT ;  /* 0x0000ffff00007812 */ /* 0x000fc800078ec0ff */
[----:B------:R-:W-:-:S05]  /*180b0*/  SHF.R.U32.HI R0, RZ, 0x5, R0 ;  /* 0x00000005ff007819 */ /* 0x000fca0000011600 */
[----:B------:R-:W-:Y:S01]  /*180c0*/  VIADD R2, R0, 0x10 ;  /* 0x0000001000027836 */ /* 0x000fe20000000000 */
[----:B------:R-:W-:Y:S01]  /*180d0*/  SHF.L.U32 R0, R3, R0, RZ ;  /* 0x0000000003007219 */ /* 0x000fe200000006ff */
[----:B-1----:R-:W-:-:S03]  /*180e0*/  ULEA UR6, UR5, UR4, 0x18 ;  /* 0x0000000405067291 */ /* 0x002fc6000f8ec0ff */
[----:B------:R-:W-:-:S04]  /*180f0*/  SHF.L.U32 R3, R7, R2, RZ ;  /* 0x0000000207037219 */ /* 0x000fc800000006ff */
[----:B------:R-:W-:Y:S02]  /*18100*/  LOP3.LUT R0, R3, R0, RZ, 0xfc, !PT ;  /* 0x0000000003007212 */ /* 0x000fe400078efcff */
[----:B------:R-:W0:Y:S02]  /*18110*/  LDS R5, [UR6] ;  /* 0x00000006ff057984 */ /* 0x000e240008000800 */
[C---:B------:R-:W-:Y:S02]  /*18120*/  LOP3.LUT R2, R0.reuse, 0xffff, RZ, 0xc0, !PT ;  /* 0x0000ffff00027812 */ /* 0x040fe400078ec0ff */
[----:B0-----:R-:W-:-:S04]  /*18130*/  LOP3.LUT R3, R0, 0xffff, R5, 0x80, !PT ;  /* 0x0000ffff00037812 */ /* 0x001fc800078e8005 */
[----:B------:R-:W-:-:S13]  /*18140*/  ISETP.NE.AND P0, PT, R3, R2, PT ;  /* 0x000000020300720c */ /* 0x000fda0003f05270 */
[----:B------:R-:W-:Y:S05]  /*18150*/  @P0 BRA `(.L_x_14) ;  /* 0x0000000000500947 */ /* 0x000fea0003800000 */
[----:B------:R-:W-:Y:S02]  /*18160*/  SHF.R.U32.HI R5, RZ, 0x10, R5 ;  /* 0x00000010ff057819 */ /* 0x000fe40000011605 */
[----:B------:R-:W-:-:S04]  /*18170*/  SHF.R.U32.HI R2, RZ, 0x10, R0 ;  /* 0x00000010ff027819 */ /* 0x000fc80000011600 */
[----:B------:R-:W-:-:S04]  /*18180*/  LOP3.LUT R5, R5, R2, RZ, 0xc0, !PT ;  /* 0x0000000205057212 */ /* 0x000fc800078ec0ff */
[----:B------:R-:W-:-:S13]  /*18190*/  ISETP.NE.AND P0, PT, R5, R2, PT ;  /* 0x000000020500720c */ /* 0x000fda0003f05270 */
[----:B------:R-:W-:Y:S05]  /*181a0*/  @P0 BRA `(.L_x_15) ;  /* 0x0000000000300947 */ /* 0x000fea0003800000 */
[----:B------:R-:W-:Y:S01]  /*181b0*/  R2UR UR4, R0 ;  /* 0x00000000000472ca */ /* 0x000fe200000e0000 */
[----:B------:R-:W-:Y:S01]  /*181c0*/  VOTEU.ANY UR5, UPT, PT ;  /* 0x0000000000057886 */ /* 0x000fe200038e0100 */
[----:B------:R-:W0:Y:S01]  /*181d0*/  S2R R0, SR_LANEID ;  /* 0x0000000000007919 */ /* 0x000e220000000000 */
[----:B------:R-:W-:-:S10]  /*181e0*/  UFLO.U32 UR5, UR5 ;  /* 0x00000005000572bd */ /* 0x000fd400080e0000 */
[----:B------:R-:W-:-:S06]  /*181f0*/  ULOP3.LUT UR4, URZ, UR4, URZ, 0x33, !UPT ;  /* 0x00000004ff047292 */ /* 0x000fcc000f8e33ff */
[----:B------:R-:W-:-:S04]  /*18200*/  IMAD.U32 R2, RZ, RZ, UR4 ;  /* 0x00000004ff027e24 */ /* 0x000fc8000f8e00ff */
[----:B------:R-:W1:Y:S02]  /*18210*/  REDUX UR7, R2 ;  /* 0x00000000020773c4 */ /* 0x000e640000000000 */
[----:B------:R2:W-:Y:S01]  /*18220*/  UTCATOMSWS.AND URZ, UR4 ;  /* 0x0000000400ff79e3 */ /* 0x0005e20008000000 */
[----:B0-----:R-:W-:Y:S01]  /*18230*/  ISETP.EQ.U32.AND P0, PT, R0, UR5, PT ;  /* 0x0000000500007c0c */ /* 0x001fe2000bf02070 */
[----:B-1----:R-:W-:-:S12]  /*18240*/  IMAD.U32 R0, RZ, RZ, UR7 ;  /* 0x00000007ff007e24 */ /* 0x002fd8000f8e00ff */
[----:B------:R2:W-:Y:S01]  /*18250*/  @P0 ATOMS.AND RZ, [UR6], R0 ;  /* 0x00000000ffff098c */ /* 0x0005e2000a800006 */
[----:B------:R-:W-:Y:S05]  /*18260*/  BRA `(.L_x_13) ;  /* 0x0000000000147947 */ /* 0x000fea0003800000 */
.L_x_15:
[----:B------:R-:W-:-:S07]  /*18270*/  MOV R2, 0x18290 ;  /* 0x0001829000027802 */ /* 0x000fce0000000f00 */
[----:B------:R-:W-:Y:S05]  /*18280*/  CALL.REL.NOINC `($__internal_0_$__cuda_sm10x_tcgen05_guardrail_trap_col_being_dealloced_not_returned_by_alloc) ;  /* 0x00000000002c7944 */ /* 0x000fea0003c00000 */
[----:B------:R-:W-:Y:S05]  /*18290*/  BRA `(.L_x_13) ;  /* 0x0000000000087947 */ /* 0x000fea0003800000 */
.L_x_14:
[----:B------:R-:W-:-:S07]  /*182a0*/  MOV R2, 0x182c0 ;  /* 0x000182c000027802 */ /* 0x000fce0000000f00 */
[----:B------:R-:W-:Y:S05]  /*182b0*/  CALL.REL.NOINC `($__internal_2_$__cuda_sm10x_tcgen05_guardrail_trap_unallocated_columns_being_dealloced) ;  /* 0x0000000000387944 */ /* 0x000fea0003c00000 */
.L_x_13:
[----:B------:R-:W-:Y:S01]  /*182c0*/  NOP ;  /* 0x0000000000007918 */ /* 0x000fe20000000000 */
[----:B--2---:R-:W-:Y:S05]  /*182d0*/  EXIT ;  /* 0x000000000000794d */ /* 0x004fea0003800000 */
.L_x_8:
[----:B------:R-:W0:Y:S02]  /*182e0*/  SYNCS.PHASECHK.TRANS64.TRYWAIT P1, [UR11], R126 ;  /* 0x0000007eff0075a7 */ /* 0x000e24000802110b */
[----:B0-----:R-:W-:Y:S05]  /*182f0*/  @!P1 BRA `(.L_x_8) ;  /* 0xfffffffc00f89947 */ /* 0x001fea000383ffff */
[----:B------:R-:W-:Y:S05]  /*18300*/  BRA `(.L_x_16) ;  /* 0xffffff6800dc7947 */ /* 0x000fea000383ffff */
.L_x_12:
[----:B------:R-:W1:Y:S02]  /*18310*/  SYNCS.PHASECHK.TRANS64.TRYWAIT P0, [UR11], R4 ;  /* 0x00000004ff0075a7 */ /* 0x000e64000800110b */
[----:B-1----:R-:W-:Y:S05]  /*18320*/  @!P0 BRA `(.L_x_12) ;  /* 0xfffffffc00f88947 */ /* 0x002fea000383ffff */
[----:B------:R-:W-:Y:S05]  /*18330*/  BRA `(.L_x_11) ;  /* 0xffffffa400787947 */ /* 0x000fea000383ffff */
        .weak           $__internal_0_$__cuda_sm10x_tcgen05_guardrail_trap_col_being_dealloced_not_returned_by_alloc
        .type           $__internal_0_$__cuda_sm10x_tcgen05_guardrail_trap_col_being_dealloced_not_returned_by_alloc,@function
        .size           $__internal_0_$__cuda_sm10x_tcgen05_guardrail_trap_col_being_dealloced_not_returned_by_alloc,($__internal_1_$__cuda_sm10x_tcgen05_guardrail_trap_phase_invalid_during_alloc - $__internal_0_$__cuda_sm10x_tcgen05_guardrail_trap_col_being_dealloced_not_returned_by_alloc)
$__internal_0_$__cuda_sm10x_tcgen05_guardrail_trap_col_being_dealloced_not_returned_by_alloc:
[----:B------:R-:W-:Y:S05]  /*18340*/  BPT.TRAP 0x1 ;  /* 0x000000040000795c */ /* 0x000fea0000300000 */
[----:B------:R-:W-:-:S04]  /*18350*/  IMAD.MOV.U32 R3, RZ, RZ, 0x0 ;  /* 0x00000000ff037424 */ /* 0x000fc800078e00ff */
[----:B------:R-:W-:Y:S05]  /*18360*/  RET.REL.NODEC R2 `(matmul_kernel) ;  /* 0xfffffe7c02247950 */ /* 0x000fea0003c3ffff */
        .weak           $__internal_1_$__cuda_sm10x_tcgen05_guardrail_trap_phase_invalid_during_alloc
        .type           $__internal_1_$__cuda_sm10x_tcgen05_guardrail_trap_phase_invalid_during_alloc,@function
        .size           $__internal_1_$__cuda_sm10x_tcgen05_guardrail_trap_phase_invalid_during_alloc,($__internal_2_$__cuda_sm10x_tcgen05_guardrail_trap_unallocated_columns_being_dealloced - $__internal_1_$__cuda_sm10x_tcgen05_guardrail_trap_phase_invalid_during_alloc)
$__internal_1_$__cuda_sm10x_tcgen05_guardrail_trap_phase_invalid_during_alloc:
[----:B------:R-:W-:Y:S05]  /*18370*/  BPT.TRAP 0x1 ;  /* 0x000000040000795c */ /* 0x000fea0000300000 */
[----:B------:R-:W-:-:S04]  /*18380*/  IMAD.MOV.U32 R3, RZ, RZ, 0x0 ;  /* 0x00000000ff037424 */ /* 0x000fc800078e00ff */
[----:B------:R-:W-:Y:S05]  /*18390*/  RET.REL.NODEC R2 `(matmul_kernel) ;  /* 0xfffffe7c02187950 */ /* 0x000fea0003c3ffff */
        .weak           $__internal_2_$__cuda_sm10x_tcgen05_guardrail_trap_unallocated_columns_being_dealloced
        .type           $__internal_2_$__cuda_sm10x_tcgen05_guardrail_trap_unallocated_columns_being_dealloced,@function
        .size           $__internal_2_$__cuda_sm10x_tcgen05_guardrail_trap_unallocated_columns_being_dealloced,(.L_x_20 - $__internal_2_$__cuda_sm10x_tcgen05_guardrail_trap_unallocated_columns_being_dealloced)
$__internal_2_$__cuda_sm10x_tcgen05_guardrail_trap_unallocated_columns_being_dealloced:
[----:B------:R-:W-:Y:S05]  /*183a0*/  BPT.TRAP 0x1 ;  /* 0x000000040000795c */ /* 0x000fea0000300000 */
[----:B------:R-:W-:-:S04]  /*183b0*/  IMAD.MOV.U32 R3, RZ, RZ, 0x0 ;  /* 0x00000000ff037424 */ /* 0x000fc800078e00ff */
[----:B------:R-:W-:Y:S05]  /*183c0*/  RET.REL.NODEC R2 `(matmul_kernel) ;  /* 0xfffffe7c020c7950 */ /* 0x000fea0003c3ffff */
.L_x_17:
[----:B------:R-:W-:-:S00]  /*183d0*/  BRA `(.L_x_17) ;  /* 0xfffffffc00fc7947 */ /* 0x000fc0000383ffff */
[----:B------:R-:W-:-:S00]  /*183e0*/  NOP ;  /* 0x0000000000007918 */ /* 0x000fc00000000000 */
        /* <DEDUP_REMOVED lines=9> */
.L_x_20:


//--------------------- .nv.shared.matmul_kernel  --------------------------
	.section	.nv.shared.matmul_kernel,"aw",@nobits
	.sectionflags	@""
	.align	16
	.zero		1024


//--------------------- .nv.shared.reserved.0     --------------------------
	.section	.nv.shared.reserved.0,"aw",@nobits
	.align	8
	.weak		__nv_reservedSMEM_offset_0_alias
	.size		__nv_reservedSMEM_offset_0_alias, 0, 64
	.other		__nv_reservedSMEM_offset_0_alias,@"STO_CUDA_RESERVED_SHARED STV_DEFAULT"
__nv_reservedSMEM_offset_0_alias:
	.zero		0
.nv.shared.reserved.0:
	.zero		64
	.weak		__nv_reservedSMEM_allocation_phase
	.type		__nv_reservedSMEM_allocation_phase,@object
	.size		__nv_reservedSMEM_allocation_phase,(.L_0 - __nv_reservedSMEM_allocation_phase)
__nv_reservedSMEM_allocation_phase:
	.zero		1
.L_0:
	.zero		7
	.weak		__nv_reservedSMEM_devtool_atexit_pc
	.type		__nv_reservedSMEM_devtool_atexit_pc,@object
	.size		__nv_reservedSMEM_devtool_atexit_pc,(__nv_reservedSMEM_allocation_mask - __nv_reservedSMEM_devtool_atexit_pc)
__nv_reservedSMEM_devtool_atexit_pc:
	.zero		8
	.weak		__nv_reservedSMEM_allocation_mask
	.type		__nv_reservedSMEM_allocation_mask,@object
	.size		__nv_reservedSMEM_allocation_mask,(.L_2 - __nv_reservedSMEM_allocation_mask)
__nv_reservedSMEM_allocation_mask:
	.zero		4
.L_2:


//--------------------- .nv.constant0.matmul_kernel --------------------------
	.section	.nv.constant0.matmul_kernel,"a",@progbits
	.sectionflags	@""
	.align	4
.nv.constant0.matmul_kernel:
	.zero		976


//--------------------- SYMBOLS --------------------------

	.type		.nv.reservedSmem.offset0,@object
	.size		.nv.reservedSmem.offset0,0x4
	.type		.nv.reservedSmem.cap,@object
	.size		.nv.reservedSmem.cap,0x4
